	.target	sm_100a

	.elftype	@"ET_EXEC"


//--------------------- .note.nv.tkinfo           --------------------------
	.section	.note.nv.tkinfo,"",@"SHT_NOTE"
	.sectionflags	@"SHF_NOTE_NV_TKINFO"
	.tkinfo
        /*0018*/ 	.word	0x00000002
        /*0030*/ 	.string	""
        /*0030*/ 	.string	"ptxas"
        /*0030*/ 	.string	"Cuda compilation tools, release 13.0, V13.0.88"
        /*0030*/ 	.string	"Build cuda_13.0.r13.0/compiler.36424714_0"
        /*0030*/ 	.string	"-arch sm_100a -m 64 "



//--------------------- .note.nv.cuinfo           --------------------------
	.section	.note.nv.cuinfo,"",@"SHT_NOTE"
	.sectionflags	@"SHF_NOTE_NV_CUINFO"
        /*0018*/ 	.short	0x0002
        /*001a*/ 	.short	0x0064
        /*001c*/ 	.short	0x0082
	.zero		2


//--------------------- .nv.info                  --------------------------
	.section	.nv.info,"",@"SHT_CUDA_INFO"
	.align	4


	//----- nvinfo : EIATTR_REGCOUNT
	.align		4
        /*0000*/ 	.byte	0x04, 0x2f
        /*0002*/ 	.short	(.L_19 - .L_18)
	.align		4
.L_18:
        /*0004*/ 	.word	index@(_ZN7cutlass13device_kernelINS_4gemm6kernel13GemmUniversalIN4cute5tupleIJiiiiEEENS1_10collective13CollectiveMmaINS1_35MainloopSm100TmaUmmaWarpSpecializedILi11ELi2ELi2ENS5_IJNS4_1CILi2EEENSA_ILi1EEESC_EEEEENS5_IJNSA_ILi256EEENSA_ILi224EEENSA_ILi64EEEEEENS_12float_e4m3_tENS5_IJlSC_lEEESJ_SK_NS4_8TiledMMAINS4_8MMA_AtomIJNS4_10MMA_TraitsINS4_25SM100_MMA_F8F6F4_2x1SM_SSEJSJ_SJ_fSF_SG_NS4_17integral_constantINS4_4UMMA5MajorELSR_0EEESS_NSP_INSQ_7ScaleInELST_0EEESU_EEEEEENS4_6LayoutINS5_IJSC_SC_SC_EEENS5_IJNSA_ILi0EEESZ_SZ_EEEEENS5_IJNS4_10UnderscoreES12_S12_EEEEENS4_18SM100_TMA_2SM_LOADENS4_14ComposedLayoutINS4_7SwizzleILi2ELi4ELi3EEENS4_18smem_ptr_flag_bitsILi8EEENSX_INS5_IJNSA_ILi8EEESH_EEENS5_IJSH_SC_EEEEEEEvNS4_8identityES15_S1F_vS1G_EENS_8epilogue10collective18CollectiveEpilogueINS1I_23Sm100TmaWarpSpecializedILi1ELi1ELi224ELb0ELb0EEEJNS5_IJNSA_ILi128EEESG_SH_EEENS5_IJNSX_IS1N_SC_EENSX_ISG_SC_EEEEESJ_SK_SJ_SK_NS1I_6fusion15FusionCallbacksIS1M_NS1S_17LinearCombinationISJ_fSJ_fLNS_15FloatRoundStyleE2EEES1O_S1R_JEEENS4_5SM1004TMEM4LOAD26SM100_TMEM_LOAD_32dp32b32xENS4_13SM90_TMA_LOADENS16_INS17_ILi1ELi4ELi3EEES1A_NSX_INS5_IJS1B_NSA_ILi32EEEEEENS5_IJS24_SC_EEEEEEENS4_39AutoVectorizingCopyWithAssumedAlignmentILi128EEENS4_14SM90_TMA_STOREES28_S2A_S2A_EEEvvEEEEvNT_6ParamsE)
        /*0008*/ 	.word	0x000000ff


	//----- nvinfo : EIATTR_FRAME_SIZE
	.align		4
.L_19:
        /*000c*/ 	.byte	0x04, 0x11
        /*000e*/ 	.short	(.L_21 - .L_20)
	.align		4
.L_20:
        /*0010*/ 	.word	index@($__internal_2_$__cuda_sm10x_tcgen05_guardrail_trap_unallocated_columns_being_dealloced)
        /*0014*/ 	.word	0x00000120


	//----- nvinfo : EIATTR_FRAME_SIZE
	.align		4
.L_21:
        /*0018*/ 	.byte	0x04, 0x11
        /*001a*/ 	.short	(.L_23 - .L_22)
	.align		4
.L_22:
        /*001c*/ 	.word	index@($__internal_1_$__cuda_sm10x_tcgen05_guardrail_trap_phase_invalid_during_alloc)
        /*0020*/ 	.word	0x00000120


	//----- nvinfo : EIATTR_FRAME_SIZE
	.align		4
.L_23:
        /*0024*/ 	.byte	0x04, 0x11
        /*0026*/ 	.short	(.L_25 - .L_24)
	.align		4
.L_24:
        /*0028*/ 	.word	index@($__internal_0_$__cuda_sm10x_tcgen05_guardrail_trap_col_being_dealloced_not_returned_by_alloc)
        /*002c*/ 	.word	0x00000120


	//----- nvinfo : EIATTR_FRAME_SIZE
	.align		4
.L_25:
        /*0030*/ 	.byte	0x04, 0x11
        /*0032*/ 	.short	(.L_27 - .L_26)
	.align		4
.L_26:
        /*0034*/ 	.word	index@(_ZN7cutlass13device_kernelINS_4gemm6kernel13GemmUniversalIN4cute5tupleIJiiiiEEENS1_10collective13CollectiveMmaINS1_35MainloopSm100TmaUmmaWarpSpecializedILi11ELi2ELi2ENS5_IJNS4_1CILi2EEENSA_ILi1EEESC_EEEEENS5_IJNSA_ILi256EEENSA_ILi224EEENSA_ILi64EEEEEENS_12float_e4m3_tENS5_IJlSC_lEEESJ_SK_NS4_8TiledMMAINS4_8MMA_AtomIJNS4_10MMA_TraitsINS4_25SM100_MMA_F8F6F4_2x1SM_SSEJSJ_SJ_fSF_SG_NS4_17integral_constantINS4_4UMMA5MajorELSR_0EEESS_NSP_INSQ_7ScaleInELST_0EEESU_EEEEEENS4_6LayoutINS5_IJSC_SC_SC_EEENS5_IJNSA_ILi0EEESZ_SZ_EEEEENS5_IJNS4_10UnderscoreES12_S12_EEEEENS4_18SM100_TMA_2SM_LOADENS4_14ComposedLayoutINS4_7SwizzleILi2ELi4ELi3EEENS4_18smem_ptr_flag_bitsILi8EEENSX_INS5_IJNSA_ILi8EEESH_EEENS5_IJSH_SC_EEEEEEEvNS4_8identityES15_S1F_vS1G_EENS_8epilogue10collective18CollectiveEpilogueINS1I_23Sm100TmaWarpSpecializedILi1ELi1ELi224ELb0ELb0EEEJNS5_IJNSA_ILi128EEESG_SH_EEENS5_IJNSX_IS1N_SC_EENSX_ISG_SC_EEEEESJ_SK_SJ_SK_NS1I_6fusion15FusionCallbacksIS1M_NS1S_17LinearCombinationISJ_fSJ_fLNS_15FloatRoundStyleE2EEES1O_S1R_JEEENS4_5SM1004TMEM4LOAD26SM100_TMEM_LOAD_32dp32b32xENS4_13SM90_TMA_LOADENS16_INS17_ILi1ELi4ELi3EEES1A_NSX_INS5_IJS1B_NSA_ILi32EEEEEENS5_IJS24_SC_EEEEEEENS4_39AutoVectorizingCopyWithAssumedAlignmentILi128EEENS4_14SM90_TMA_STOREES28_S2A_S2A_EEEvvEEEEvNT_6ParamsE)
        /*0038*/ 	.word	0x00000120


	//----- nvinfo : EIATTR_MIN_STACK_SIZE
	.align		4
.L_27:
        /*003c*/ 	.byte	0x04, 0x12
        /*003e*/ 	.short	(.L_29 - .L_28)
	.align		4
.L_28:
        /*0040*/ 	.word	index@(_ZN7cutlass13device_kernelINS_4gemm6kernel13GemmUniversalIN4cute5tupleIJiiiiEEENS1_10collective13CollectiveMmaINS1_35MainloopSm100TmaUmmaWarpSpecializedILi11ELi2ELi2ENS5_IJNS4_1CILi2EEENSA_ILi1EEESC_EEEEENS5_IJNSA_ILi256EEENSA_ILi224EEENSA_ILi64EEEEEENS_12float_e4m3_tENS5_IJlSC_lEEESJ_SK_NS4_8TiledMMAINS4_8MMA_AtomIJNS4_10MMA_TraitsINS4_25SM100_MMA_F8F6F4_2x1SM_SSEJSJ_SJ_fSF_SG_NS4_17integral_constantINS4_4UMMA5MajorELSR_0EEESS_NSP_INSQ_7ScaleInELST_0EEESU_EEEEEENS4_6LayoutINS5_IJSC_SC_SC_EEENS5_IJNSA_ILi0EEESZ_SZ_EEEEENS5_IJNS4_10UnderscoreES12_S12_EEEEENS4_18SM100_TMA_2SM_LOADENS4_14ComposedLayoutINS4_7SwizzleILi2ELi4ELi3EEENS4_18smem_ptr_flag_bitsILi8EEENSX_INS5_IJNSA_ILi8EEESH_EEENS5_IJSH_SC_EEEEEEEvNS4_8identityES15_S1F_vS1G_EENS_8epilogue10collective18CollectiveEpilogueINS1I_23Sm100TmaWarpSpecializedILi1ELi1ELi224ELb0ELb0EEEJNS5_IJNSA_ILi128EEESG_SH_EEENS5_IJNSX_IS1N_SC_EENSX_ISG_SC_EEEEESJ_SK_SJ_SK_NS1I_6fusion15FusionCallbacksIS1M_NS1S_17LinearCombinationISJ_fSJ_fLNS_15FloatRoundStyleE2EEES1O_S1R_JEEENS4_5SM1004TMEM4LOAD26SM100_TMEM_LOAD_32dp32b32xENS4_13SM90_TMA_LOADENS16_INS17_ILi1ELi4ELi3EEES1A_NSX_INS5_IJS1B_NSA_ILi32EEEEEENS5_IJS24_SC_EEEEEEENS4_39AutoVectorizingCopyWithAssumedAlignmentILi128EEENS4_14SM90_TMA_STOREES28_S2A_S2A_EEEvvEEEEvNT_6ParamsE)
        /*0044*/ 	.word	0x00000120
.L_29:


//--------------------- .nv.compat                --------------------------
	.section	.nv.compat,"",@"SHT_CUDA_COMPAT_INFO"
	.align	4
        /*0000*/ 	.byte	0x02, 0x09, 0x01, 0x00, 0x02, 0x02, 0x02, 0x00, 0x02, 0x05, 0x05, 0x00, 0x03, 0x07, 0x01, 0x01
        /*0010*/ 	.byte	0x02, 0x03, 0x01, 0x00, 0x02, 0x06, 0x01, 0x00, 0x04, 0x0b, 0x08, 0x00, 0x09, 0x00, 0x00, 0x00
        /*0020*/ 	.byte	0x00, 0x00, 0x00, 0x00


//--------------------- .nv.info._ZN7cutlass13device_kernelINS_4gemm6kernel13GemmUniversalIN4cute5tupleIJiiiiEEENS1_10collective13CollectiveMmaINS1_35MainloopSm100TmaUmmaWarpSpecializedILi11ELi2ELi2ENS5_IJNS4_1CILi2EEENSA_ILi1EEESC_EEEEENS5_IJNSA_ILi256EEENSA_ILi224EEENSA_ILi64EEEEEENS_12float_e4m3_tENS5_IJlSC_lEEESJ_SK_NS4_8TiledMMAINS4_8MMA_AtomIJNS4_10MMA_TraitsINS4_25SM100_MMA_F8F6F4_2x1SM_SSEJSJ_SJ_fSF_SG_NS4_17integral_constantINS4_4UMMA5MajorELSR_0EEESS_NSP_INSQ_7ScaleInELST_0EEESU_EEEEEENS4_6LayoutINS5_IJSC_SC_SC_EEENS5_IJNSA_ILi0EEESZ_SZ_EEEEENS5_IJNS4_10UnderscoreES12_S12_EEEEENS4_18SM100_TMA_2SM_LOADENS4_14ComposedLayoutINS4_7SwizzleILi2ELi4ELi3EEENS4_18smem_ptr_flag_bitsILi8EEENSX_INS5_IJNSA_ILi8EEESH_EEENS5_IJSH_SC_EEEEEEEvNS4_8identityES15_S1F_vS1G_EENS_8epilogue10collective18CollectiveEpilogueINS1I_23Sm100TmaWarpSpecializedILi1ELi1ELi224ELb0ELb0EEEJNS5_IJNSA_ILi128EEESG_SH_EEENS5_IJNSX_IS1N_SC_EENSX_ISG_SC_EEEEESJ_SK_SJ_SK_NS1I_6fusion15FusionCallbacksIS1M_NS1S_17LinearCombinationISJ_fSJ_fLNS_15FloatRoundStyleE2EEES1O_S1R_JEEENS4_5SM1004TMEM4LOAD26SM100_TMEM_LOAD_32dp32b32xENS4_13SM90_TMA_LOADENS16_INS17_ILi1ELi4ELi3EEES1A_NSX_INS5_IJS1B_NSA_ILi32EEEEEENS5_IJS24_SC_EEEEEEENS4_39AutoVectorizingCopyWithAssumedAlignmentILi128EEENS4_14SM90_TMA_STOREES28_S2A_S2A_EEEvvEEEEvNT_6ParamsE --------------------------
	.section	.nv.info._ZN7cutlass13device_kernelINS_4gemm6kernel13GemmUniversalIN4cute5tupleIJiiiiEEENS1_10collective13CollectiveMmaINS1_35MainloopSm100TmaUmmaWarpSpecializedILi11ELi2ELi2ENS5_IJNS4_1CILi2EEENSA_ILi1EEESC_EEEEENS5_IJNSA_ILi256EEENSA_ILi224EEENSA_ILi64EEEEEENS_12float_e4m3_tENS5_IJlSC_lEEESJ_SK_NS4_8TiledMMAINS4_8MMA_AtomIJNS4_10MMA_TraitsINS4_25SM100_MMA_F8F6F4_2x1SM_SSEJSJ_SJ_fSF_SG_NS4_17integral_constantINS4_4UMMA5MajorELSR_0EEESS_NSP_INSQ_7ScaleInELST_0EEESU_EEEEEENS4_6LayoutINS5_IJSC_SC_SC_EEENS5_IJNSA_ILi0EEESZ_SZ_EEEEENS5_IJNS4_10UnderscoreES12_S12_EEEEENS4_18SM100_TMA_2SM_LOADENS4_14ComposedLayoutINS4_7SwizzleILi2ELi4ELi3EEENS4_18smem_ptr_flag_bitsILi8EEENSX_INS5_IJNSA_ILi8EEESH_EEENS5_IJSH_SC_EEEEEEEvNS4_8identityES15_S1F_vS1G_EENS_8epilogue10collective18CollectiveEpilogueINS1I_23Sm100TmaWarpSpecializedILi1ELi1ELi224ELb0ELb0EEEJNS5_IJNSA_ILi128EEESG_SH_EEENS5_IJNSX_IS1N_SC_EENSX_ISG_SC_EEEEESJ_SK_SJ_SK_NS1I_6fusion15FusionCallbacksIS1M_NS1S_17LinearCombinationISJ_fSJ_fLNS_15FloatRoundStyleE2EEES1O_S1R_JEEENS4_5SM1004TMEM4LOAD26SM100_TMEM_LOAD_32dp32b32xENS4_13SM90_TMA_LOADENS16_INS17_ILi1ELi4ELi3EEES1A_NSX_INS5_IJS1B_NSA_ILi32EEEEEENS5_IJS24_SC_EEEEEEENS4_39AutoVectorizingCopyWithAssumedAlignmentILi128EEENS4_14SM90_TMA_STOREES28_S2A_S2A_EEEvvEEEEvNT_6ParamsE,"",@"SHT_CUDA_INFO"
	.sectionflags	@""
	.align	4


	//----- nvinfo : EIATTR_CUDA_API_VERSION
	.align		4
        /*0000*/ 	.byte	0x04, 0x37
        /*0002*/ 	.short	(.L_31 - .L_30)
.L_30:
        /*0004*/ 	.word	0x00000082


	//----- nvinfo : EIATTR_KPARAM_INFO
	.align		4
.L_31:
        /*0008*/ 	.byte	0x04, 0x17
        /*000a*/ 	.short	(.L_33 - .L_32)
.L_32:
        /*000c*/ 	.word	0x00000000
        /*0010*/ 	.short	0x0000
        /*0012*/ 	.short	0x0000
        /*0014*/ 	.byte	0x00, 0xf0, 0x01, 0x20


	//----- nvinfo : EIATTR_AT_ENTRY_FRAGMENTS
	.align		4
.L_33:
        /*0018*/ 	.byte	0x04, 0x4f
        /*001a*/ 	.short	(.L_35 - .L_34)


	//   ....[0]....
.L_34:
        /*001c*/ 	.word	0x00000007


	//----- nvinfo : EIATTR_RESERVED_SMEM_USED
	.align		4
.L_35:
        /*0020*/ 	.byte	0x01, 0x41
	.zero		2


	//----- nvinfo : EIATTR_SPARSE_MMA_MASK
	.align		4
        /*0024*/ 	.byte	0x03, 0x50
        /*0026*/ 	.short	0x0000


	//----- nvinfo : EIATTR_TCGEN05_2CTA_USED
	.align		4
        /*0028*/ 	.byte	0x01, 0x52
	.zero		2


	//----- nvinfo : EIATTR_MAXREG_COUNT
	.align		4
        /*002c*/ 	.byte	0x03, 0x1b
        /*002e*/ 	.short	0x00ff


	//----- nvinfo : EIATTR_NUM_BARRIERS
	.align		4
        /*0030*/ 	.byte	0x02, 0x4c
        /*0032*/ 	.byte	0x07
	.zero		1


	//----- nvinfo : EIATTR_EXTERNS
	.align		4
        /*0034*/ 	.byte	0x04, 0x0f
        /*0036*/ 	.short	(.L_37 - .L_36)


	//   ....[0]....
	.align		4
.L_36:
        /*0038*/ 	.word	index@(__assertfail)


	//----- nvinfo : EIATTR_ANNOTATIONS
	.align		4
.L_37:
        /*003c*/ 	.byte	0x04, 0x55
        /*003e*/ 	.short	(.L_39 - .L_38)


	//   ....[0]....
.L_38:
        /*0040*/ 	.word	0x00000001
        /*0044*/ 	.byte	0xe0, 0x00, 0x00, 0x00, 0x01, 0x00, 0x00, 0x00, 0x80, 0x01, 0x00, 0x00, 0x01, 0x00, 0x00, 0x00
        /* <DEDUP_REMOVED lines=101> */
        /*06a4*/ 	.byte	0x10, 0xbd, 0x00, 0x00


	//----- nvinfo : EIATTR_MERCURY_ISA_VERSION
	.align		4
.L_39:
        /*06a8*/ 	.byte	0x03, 0x5f
        /*06aa*/ 	.short	0x0101


	//----- nvinfo : EIATTR_INT_WARP_WIDE_INSTR_OFFSETS
	.align		4
        /*06ac*/ 	.byte	0x04, 0x31
        /*06ae*/ 	.short	(.L_41 - .L_40)


	//   ....[0]....
.L_40:
        /*06b0*/ 	.word	0x00000dd0


	//   ....[1]....
        /*06b4*/ 	.word	0x00000e70


	//   ....[2]....
        /*06b8*/ 	.word	0x00004450


	//   ....[3]....
        /*06bc*/ 	.word	0x00004480


	//   ....[4]....
        /*06c0*/ 	.word	0x000044a0


	//   ....[5]....
        /*06c4*/ 	.word	0x000050d0


	//   ....[6]....
        /*06c8*/ 	.word	0x00005150


	//   ....[7]....
        /*06cc*/ 	.word	0x000051b0


	//   ....[8]....
        /*06d0*/ 	.word	0x00005210


	//   ....[9]....
        /*06d4*/ 	.word	0x00005270


	//   ....[10]....
        /*06d8*/ 	.word	0x000052b0


	//   ....[11]....
        /*06dc*/ 	.word	0x00005350


	//   ....[12]....
        /*06e0*/ 	.word	0x00005370


	//----- nvinfo : EIATTR_COOP_GROUP_MASK_REGIDS
	.align		4
.L_41:
        /*06e4*/ 	.byte	0x04, 0x29
        /*06e6*/ 	.short	(.L_43 - .L_42)


	//   ....[0]....
.L_42:
        /*06e8*/ 	.word	0xffffffff


	//   ....[1]....
        /*06ec*/ 	.word	0xffffffff


	//   ....[2]....
        /*06f0*/ 	.word	0xffffffff


	//   ....[3]....
        /*06f4*/ 	.word	0xffffffff


	//   ....[4]....
        /*06f8*/ 	.word	0xffffffff


	//   ....[5]....
        /*06fc*/ 	.word	0xffffffff


	//   ....[6]....
        /*0700*/ 	.word	0xffffffff


	//   ....[7]....
        /*0704*/ 	.word	0xffffffff


	//   ....[8]....
        /*0708*/ 	.word	0xffffffff


	//   ....[9]....
        /*070c*/ 	.word	0xffffffff


	//   ....[10]....
        /*0710*/ 	.word	0xffffffff


	//   ....[11]....
        /*0714*/ 	.word	0xffffffff


	//   ....[12]....
        /*0718*/ 	.word	0xffffffff


	//   ....[13]....
        /*071c*/ 	.word	0xffffffff


	//----- nvinfo : EIATTR_COOP_GROUP_INSTR_OFFSETS
	.align		4
.L_43:
        /*0720*/ 	.byte	0x04, 0x28
        /*0722*/ 	.short	(.L_45 - .L_44)


	//   ....[0]....
.L_44:
        /*0724*/ 	.word	0x000000b0


	//   ....[1]....
        /*0728*/ 	.word	0x00000550


	//   ....[2]....
        /*072c*/ 	.word	0x000007e0


	//   ....[3]....
        /*0730*/ 	.word	0x00000910


	//   ....[4]....
        /*0734*/ 	.word	0x00000a00


	//   ....[5]....
        /*0738*/ 	.word	0x00000b60


	//   ....[6]....
        /*073c*/ 	.word	0x00000cb0


	//   ....[7]....
        /*0740*/ 	.word	0x00000ef0


	//   ....[8]....
        /*0744*/ 	.word	0x00002170


	//   ....[9]....
        /*0748*/ 	.word	0x00003420


	//   ....[10]....
        /*074c*/ 	.word	0x000038f0


	//   ....[11]....
        /*0750*/ 	.word	0x00003920


	//   ....[12]....
        /*0754*/ 	.word	0x00004350


	//   ....[13]....
        /*0758*/ 	.word	0x00004560


	//----- nvinfo : EIATTR_VRC_CTA_INIT_COUNT
	.align		4
.L_45:
        /*075c*/ 	.byte	0x02, 0x4a
        /*075e*/ 	.byte	0x80
	.zero		1


	//----- nvinfo : EIATTR_SYSCALL_OFFSETS
	.align		4
        /*0760*/ 	.byte	0x04, 0x46
        /*0762*/ 	.short	(.L_47 - .L_46)


	//   ....[0]....
.L_46:
        /*0764*/ 	.word	0x00005d70


	//   ....[1]....
        /*0768*/ 	.word	0x00005ea0


	//   ....[2]....
        /*076c*/ 	.word	0x00006e30


	//   ....[3]....
        /*0770*/ 	.word	0x00006fa0


	//   ....[4]....
        /*0774*/ 	.word	0x00007110


	//   ....[5]....
        /*0778*/ 	.word	0x00007280


	//   ....[6]....
        /*077c*/ 	.word	0x000073f0


	//   ....[7]....
        /*0780*/ 	.word	0x00007560


	//   ....[8]....
        /*0784*/ 	.word	0x000076d0


	//----- nvinfo : EIATTR_MBARRIER_INSTR_OFFSETS
	.align		4
.L_47:
        /*0788*/ 	.byte	0x04, 0x39
        /*078a*/ 	.short	(.L_49 - .L_48)


	//   ....[0]....
.L_48:
        /*078c*/ 	.word	0x00000660
        /*0790*/ 	.word	0x000000ff
        /*0794*/ 	.word	0x00000000
        /*0798*/ 	.short	0x0100
        /*079a*/ 	.byte	0x04
	.zero		1


	//   ....[1]....
        /*079c*/ 	.word	0x00000670
        /*07a0*/ 	.word	0x000000ff
        /*07a4*/ 	.word	0x00000058
        /*07a8*/ 	.short	0x0100
        /*07aa*/ 	.byte	0x04
	.zero		1


	//   ....[2]....
        /*07ac*/ 	.word	0x00000680
        /*07b0*/ 	.word	0x000000ff
        /*07b4*/ 	.word	0x00000008
        /*07b8*/ 	.short	0x0100
        /*07ba*/ 	.byte	0x04
	.zero		1


	//   ....[3]....
        /*07bc*/ 	.word	0x00000690
        /*07c0*/ 	.word	0x000000ff
        /*07c4*/ 	.word	0x00000060
        /*07c8*/ 	.short	0x0100
        /*07ca*/ 	.byte	0x04
	.zero		1


	//   ....[4]....
        /*07cc*/ 	.word	0x000006a0
        /*07d0*/ 	.word	0x000000ff
        /*07d4*/ 	.word	0x00000010
        /*07d8*/ 	.short	0x0100
        /*07da*/ 	.byte	0x04
	.zero		1


	//   ....[5]....
        /*07dc*/ 	.word	0x000006b0
        /*07e0*/ 	.word	0x000000ff
        /*07e4*/ 	.word	0x00000068
        /*07e8*/ 	.short	0x0100
        /*07ea*/ 	.byte	0x04
	.zero		1


	//   ....[6]....
        /*07ec*/ 	.word	0x000006c0
        /*07f0*/ 	.word	0x000000ff
        /*07f4*/ 	.word	0x00000018
        /*07f8*/ 	.short	0x0100
        /*07fa*/ 	.byte	0x04
	.zero		1


	//   ....[7]....
        /*07fc*/ 	.word	0x000006d0
        /*0800*/ 	.word	0x000000ff
        /*0804*/ 	.word	0x00000070
        /*0808*/ 	.short	0x0100
        /*080a*/ 	.byte	0x04
	.zero		1


	//   ....[8]....
        /*080c*/ 	.word	0x000006e0
        /*0810*/ 	.word	0x000000ff
        /*0814*/ 	.word	0x00000020
        /*0818*/ 	.short	0x0100
        /*081a*/ 	.byte	0x04
	.zero		1


	//   ....[9]....
        /*081c*/ 	.word	0x000006f0
        /*0820*/ 	.word	0x000000ff
        /*0824*/ 	.word	0x00000078
        /*0828*/ 	.short	0x0100
        /*082a*/ 	.byte	0x04
	.zero		1


	//   ....[10]....
        /*082c*/ 	.word	0x00000700
        /*0830*/ 	.word	0x000000ff
        /*0834*/ 	.word	0x00000028
        /*0838*/ 	.short	0x0100
        /*083a*/ 	.byte	0x04
	.zero		1


	//   ....[11]....
        /*083c*/ 	.word	0x00000710
        /*0840*/ 	.word	0x000000ff
        /*0844*/ 	.word	0x00000080
        /*0848*/ 	.short	0x0100
        /*084a*/ 	.byte	0x04
	.zero		1


	//   ....[12]....
        /*084c*/ 	.word	0x00000720
        /*0850*/ 	.word	0x000000ff
        /*0854*/ 	.word	0x00000030
        /*0858*/ 	.short	0x0100
        /*085a*/ 	.byte	0x04
	.zero		1


	//   ....[13]....
        /*085c*/ 	.word	0x00000730
        /*0860*/ 	.word	0x000000ff
        /*0864*/ 	.word	0x00000088
        /*0868*/ 	.short	0x0100
        /*086a*/ 	.byte	0x04
	.zero		1


	//   ....[14]....
        /*086c*/ 	.word	0x00000740
        /*0870*/ 	.word	0x000000ff
        /*0874*/ 	.word	0x00000038
        /*0878*/ 	.short	0x0100
        /*087a*/ 	.byte	0x04
	.zero		1


	//   ....[15]....
        /*087c*/ 	.word	0x00000750
        /*0880*/ 	.word	0x000000ff
        /*0884*/ 	.word	0x00000090
        /*0888*/ 	.short	0x0100
        /*088a*/ 	.byte	0x04
	.zero		1


	//   ....[16]....
        /*088c*/ 	.word	0x00000760
        /*0890*/ 	.word	0x000000ff
        /*0894*/ 	.word	0x00000040
        /*0898*/ 	.short	0x0100
        /*089a*/ 	.byte	0x04
	.zero		1


	//   ....[17]....
        /*089c*/ 	.word	0x00000770
        /*08a0*/ 	.word	0x000000ff
        /*08a4*/ 	.word	0x00000098
        /*08a8*/ 	.short	0x0100
        /*08aa*/ 	.byte	0x04
	.zero		1


	//   ....[18]....
        /*08ac*/ 	.word	0x00000780
        /*08b0*/ 	.word	0x000000ff
        /*08b4*/ 	.word	0x00000048
        /*08b8*/ 	.short	0x0100
        /*08ba*/ 	.byte	0x04
	.zero		1


	//   ....[19]....
        /*08bc*/ 	.word	0x00000790
        /*08c0*/ 	.word	0x000000ff
        /*08c4*/ 	.word	0x000000a0
        /*08c8*/ 	.short	0x0100
        /*08ca*/ 	.byte	0x04
	.zero		1


	//   ....[20]....
        /*08cc*/ 	.word	0x000007a0
        /*08d0*/ 	.word	0x000000ff
        /*08d4*/ 	.word	0x00000050
        /*08d8*/ 	.short	0x0100
        /*08da*/ 	.byte	0x04
	.zero		1


	//   ....[21]....
        /*08dc*/ 	.word	0x000007b0
        /*08e0*/ 	.word	0x000000ff
        /*08e4*/ 	.word	0x000000a8
        /*08e8*/ 	.short	0x0100
        /*08ea*/ 	.byte	0x04
	.zero		1


	//   ....[22]....
        /*08ec*/ 	.word	0x000008e0
        /*08f0*/ 	.word	0x000000ff
        /*08f4*/ 	.word	0x000000b0
        /*08f8*/ 	.short	0x0100
        /*08fa*/ 	.byte	0x04
	.zero		1


	//   ....[23]....
        /*08fc*/ 	.word	0x000008f0
        /*0900*/ 	.word	0x000000ff
        /*0904*/ 	.word	0x000000b8
        /*0908*/ 	.short	0x0100
        /*090a*/ 	.byte	0x04
	.zero		1


	//   ....[24]....
        /*090c*/ 	.word	0x000009d0
        /*0910*/ 	.word	0x000000ff
        /*0914*/ 	.word	0x000000c0
        /*0918*/ 	.short	0x0100
        /*091a*/ 	.byte	0x04
	.zero		1


	//   ....[25]....
        /*091c*/ 	.word	0x000009e0
        /*0920*/ 	.word	0x000000ff
        /*0924*/ 	.word	0x000000c8
        /*0928*/ 	.short	0x0100
        /*092a*/ 	.byte	0x04
	.zero		1


	//   ....[26]....
        /*092c*/ 	.word	0x00000b10
        /*0930*/ 	.word	0x000000ff
        /*0934*/ 	.word	0x000000d0
        /*0938*/ 	.short	0x0100
        /*093a*/ 	.byte	0x04
	.zero		1


	//   ....[27]....
        /*093c*/ 	.word	0x00000b20
        /*0940*/ 	.word	0x000000ff
        /*0944*/ 	.word	0x000000e0
        /*0948*/ 	.short	0x0100
        /*094a*/ 	.byte	0x04
	.zero		1


	//   ....[28]....
        /*094c*/ 	.word	0x00000b30
        /*0950*/ 	.word	0x000000ff
        /*0954*/ 	.word	0x000000d8
        /*0958*/ 	.short	0x0100
        /*095a*/ 	.byte	0x04
	.zero		1


	//   ....[29]....
        /*095c*/ 	.word	0x00000b40
        /*0960*/ 	.word	0x000000ff
        /*0964*/ 	.word	0x000000e8
        /*0968*/ 	.short	0x0100
        /*096a*/ 	.byte	0x04
	.zero		1


	//   ....[30]....
        /*096c*/ 	.word	0x00000c60
        /*0970*/ 	.word	0x000000ff
        /*0974*/ 	.word	0x000000f0
        /*0978*/ 	.short	0x0100
        /*097a*/ 	.byte	0x04
	.zero		1


	//   ....[31]....
        /*097c*/ 	.word	0x00000c70
        /*0980*/ 	.word	0x000000ff
        /*0984*/ 	.word	0x00000100
        /*0988*/ 	.short	0x0100
        /*098a*/ 	.byte	0x04
	.zero		1


	//   ....[32]....
        /*098c*/ 	.word	0x00000c80
        /*0990*/ 	.word	0x000000ff
        /*0994*/ 	.word	0x000000f8
        /*0998*/ 	.short	0x0100
        /*099a*/ 	.byte	0x04
	.zero		1


	//   ....[33]....
        /*099c*/ 	.word	0x00000c90
        /*09a0*/ 	.word	0x000000ff
        /*09a4*/ 	.word	0x00000108
        /*09a8*/ 	.short	0x0100
        /*09aa*/ 	.byte	0x04
	.zero		1


	//   ....[34]....
        /*09ac*/ 	.word	0x00000d80
        /*09b0*/ 	.word	0x000000ff
        /*09b4*/ 	.word	0x00000110
        /*09b8*/ 	.short	0x0100
        /*09ba*/ 	.byte	0x04
	.zero		1


	//   ....[35]....
        /*09bc*/ 	.word	0x00000d90
        /*09c0*/ 	.word	0x000000ff
        /*09c4*/ 	.word	0x00000120
        /*09c8*/ 	.short	0x0100
        /*09ca*/ 	.byte	0x04
	.zero		1


	//   ....[36]....
        /*09cc*/ 	.word	0x00000da0
        /*09d0*/ 	.word	0x000000ff
        /*09d4*/ 	.word	0x00000118
        /*09d8*/ 	.short	0x0100
        /*09da*/ 	.byte	0x04
	.zero		1


	//   ....[37]....
        /*09dc*/ 	.word	0x00000db0
        /*09e0*/ 	.word	0x000000ff
        /*09e4*/ 	.word	0x00000128
        /*09e8*/ 	.short	0x0100
        /*09ea*/ 	.byte	0x04
	.zero		1


	//   ....[38]....
        /*09ec*/ 	.word	0x00000eb0
        /*09f0*/ 	.word	0x000000ff
        /*09f4*/ 	.word	0x00000130
        /*09f8*/ 	.short	0x0100
        /*09fa*/ 	.byte	0x04
	.zero		1


	//   ....[39]....
        /*09fc*/ 	.word	0x000019a0
        /*0a00*/ 	.word	0x00000002
        /*0a04*/ 	.word	0x00000120
        /*0a08*/ 	.short	0x010a
        /*0a0a*/ 	.byte	0xff
	.zero		1


	//   ....[40]....
        /*0a0c*/ 	.word	0x000019c0
        /*0a10*/ 	.word	0x00000002
        /*0a14*/ 	.word	0x00000110
        /*0a18*/ 	.short	0x0101
        /*0a1a*/ 	.byte	0xff
	.zero		1


	//   ....[41]....
        /*0a1c*/ 	.word	0x00001aa0
        /*0a20*/ 	.word	0x000000ff
        /*0a24*/ 	.word	0x00000058
        /*0a28*/ 	.short	0x010a
        /*0a2a*/ 	.byte	0x06
	.zero		1


	//   ....[42]....
        /*0a2c*/ 	.word	0x00001b70
        /*0a30*/ 	.word	0x000000ff
        /*0a34*/ 	.word	0x00000058
        /*0a38*/ 	.short	0x010a
        /*0a3a*/ 	.byte	0x21
	.zero		1


	//   ....[43]....
        /*0a3c*/ 	.word	0x00001d20
        /*0a40*/ 	.word	0x000000ff
        /*0a44*/ 	.word	0x00000058
        /*0a48*/ 	.short	0x010a
        /*0a4a*/ 	.byte	0x08
	.zero		1


	//   ....[44]....
        /*0a4c*/ 	.word	0x00001e20
        /*0a50*/ 	.word	0x000000ff
        /*0a54*/ 	.word	0x000000c8
        /*0a58*/ 	.short	0x0101
        /*0a5a*/ 	.byte	0x04
	.zero		1


	//   ....[45]....
        /*0a5c*/ 	.word	0x00001e40
        /*0a60*/ 	.word	0x000000ff
        /*0a64*/ 	.word	0x00000058
        /*0a68*/ 	.short	0x010a
        /*0a6a*/ 	.byte	0x06
	.zero		1


	//   ....[46]....
        /*0a6c*/ 	.word	0x00001ec0
        /*0a70*/ 	.word	0x000000ff
        /*0a74*/ 	.word	0x00000058
        /*0a78*/ 	.short	0x010a
        /*0a7a*/ 	.byte	0x11
	.zero		1


	//   ....[47]....
        /*0a7c*/ 	.word	0x00002050
        /*0a80*/ 	.word	0x000000ff
        /*0a84*/ 	.word	0x00000058
        /*0a88*/ 	.short	0x010a
        /*0a8a*/ 	.byte	0x08
	.zero		1


	//   ....[48]....
        /*0a8c*/ 	.word	0x000021a0
        /*0a90*/ 	.word	0x00000003
        /*0a94*/ 	.word	0x000000d0
        /*0a98*/ 	.short	0x010a
        /*0a9a*/ 	.byte	0xff
	.zero		1


	//   ....[49]....
        /*0a9c*/ 	.word	0x000022f0
        /*0aa0*/ 	.word	0x00000002
        /*0aa4*/ 	.word	0x00000000
        /*0aa8*/ 	.short	0x0101
        /*0aaa*/ 	.byte	0xff
	.zero		1


	//   ....[50]....
        /*0aac*/ 	.word	0x00002890
        /*0ab0*/ 	.word	0x000000ff
        /*0ab4*/ 	.word	0x00000000
        /*0ab8*/ 	.short	0x010a
        /*0aba*/ 	.byte	0x04
	.zero		1


	//   ....[51]....
        /*0abc*/ 	.word	0x00002920
        /*0ac0*/ 	.word	0x000000ff
        /*0ac4*/ 	.word	0x00000000
        /*0ac8*/ 	.short	0x010a
        /*0aca*/ 	.byte	0x05
	.zero		1


	//   ....[52]....
        /*0acc*/ 	.word	0x000029b0
        /*0ad0*/ 	.word	0x000000ff
        /*0ad4*/ 	.word	0x00000000
        /*0ad8*/ 	.short	0x010a
        /*0ada*/ 	.byte	0x05
	.zero		1


	//   ....[53]....
        /*0adc*/ 	.word	0x00002a40
        /*0ae0*/ 	.word	0x000000ff
        /*0ae4*/ 	.word	0x00000000
        /*0ae8*/ 	.short	0x010a
        /*0aea*/ 	.byte	0x05
	.zero		1


	//   ....[54]....
        /*0aec*/ 	.word	0x00002ad0
        /*0af0*/ 	.word	0x000000ff
        /*0af4*/ 	.word	0x00000000
        /*0af8*/ 	.short	0x010a
        /*0afa*/ 	.byte	0x05
	.zero		1


	//   ....[55]....
        /*0afc*/ 	.word	0x00002b60
        /*0b00*/ 	.word	0x000000ff
        /*0b04*/ 	.word	0x00000000
        /*0b08*/ 	.short	0x010a
        /*0b0a*/ 	.byte	0x05
	.zero		1


	//   ....[56]....
        /*0b0c*/ 	.word	0x00002bf0
        /*0b10*/ 	.word	0x000000ff
        /*0b14*/ 	.word	0x00000000
        /*0b18*/ 	.short	0x010a
        /*0b1a*/ 	.byte	0x05
	.zero		1


	//   ....[57]....
        /*0b1c*/ 	.word	0x00002c80
        /*0b20*/ 	.word	0x000000ff
        /*0b24*/ 	.word	0x00000000
        /*0b28*/ 	.short	0x010a
        /*0b2a*/ 	.byte	0x05
	.zero		1


	//   ....[58]....
        /*0b2c*/ 	.word	0x00002d10
        /*0b30*/ 	.word	0x000000ff
        /*0b34*/ 	.word	0x00000000
        /*0b38*/ 	.short	0x010a
        /*0b3a*/ 	.byte	0x05
	.zero		1


	//   ....[59]....
        /*0b3c*/ 	.word	0x00002da0
        /*0b40*/ 	.word	0x000000ff
        /*0b44*/ 	.word	0x00000000
        /*0b48*/ 	.short	0x010a
        /*0b4a*/ 	.byte	0x05
	.zero		1


	//   ....[60]....
        /*0b4c*/ 	.word	0x00002e40
        /*0b50*/ 	.word	0x00000000
        /*0b54*/ 	.word	0x00000000
        /*0b58*/ 	.short	0x010a
        /*0b5a*/ 	.byte	0xff
	.zero		1


	//   ....[61]....
        /*0b5c*/ 	.word	0x00002f80
        /*0b60*/ 	.word	0x00000000
        /*0b64*/ 	.word	0x00000110
        /*0b68*/ 	.short	0x010a
        /*0b6a*/ 	.byte	0xff
	.zero		1


	//   ....[62]....
        /*0b6c*/ 	.word	0x00002ff0
        /*0b70*/ 	.word	0x00000000
        /*0b74*/ 	.word	0x00000000
        /*0b78*/ 	.short	0x0101
        /*0b7a*/ 	.byte	0xff
	.zero		1


	//   ....[63]....
        /*0b7c*/ 	.word	0x00003000
        /*0b80*/ 	.word	0x000000ff
        /*0b84*/ 	.word	0x000000e0
        /*0b88*/ 	.short	0x010a
        /*0b8a*/ 	.byte	0x04
	.zero		1


	//   ....[64]....
        /*0b8c*/ 	.word	0x00003120
        /*0b90*/ 	.word	0x00000000
        /*0b94*/ 	.word	0x000000d0
        /*0b98*/ 	.short	0x010a
        /*0b9a*/ 	.byte	0xff
	.zero		1


	//   ....[65]....
        /*0b9c*/ 	.word	0x00003210
        /*0ba0*/ 	.word	0x00000000
        /*0ba4*/ 	.word	0x00000000
        /*0ba8*/ 	.short	0x0101
        /*0baa*/ 	.byte	0xff
	.zero		1


	//   ....[66]....
        /*0bac*/ 	.word	0x000032c0
        /*0bb0*/ 	.word	0x000000ff
        /*0bb4*/ 	.word	0x000000e0
        /*0bb8*/ 	.short	0x0106
        /*0bba*/ 	.byte	0x04
	.zero		1


	//   ....[67]....
        /*0bbc*/ 	.word	0x000032e0
        /*0bc0*/ 	.word	0x000000ff
        /*0bc4*/ 	.word	0x000000e0
        /*0bc8*/ 	.short	0x010a
        /*0bca*/ 	.byte	0x04
	.zero		1


	//   ....[68]....
        /*0bcc*/ 	.word	0x00003370
        /*0bd0*/ 	.word	0x000000ff
        /*0bd4*/ 	.word	0x000000e0
        /*0bd8*/ 	.short	0x0106
        /*0bda*/ 	.byte	0x07
	.zero		1


	//   ....[69]....
        /*0bdc*/ 	.word	0x000033b0
        /*0be0*/ 	.word	0x00000000
        /*0be4*/ 	.word	0x000000e0
        /*0be8*/ 	.short	0x010a
        /*0bea*/ 	.byte	0xff
	.zero		1


	//   ....[70]....
        /*0bec*/ 	.word	0x000035f0
        /*0bf0*/ 	.word	0x000000ff
        /*0bf4*/ 	.word	0x00000008
        /*0bf8*/ 	.short	0x010a
        /*0bfa*/ 	.byte	0x06
	.zero		1


	//   ....[71]....
        /*0bfc*/ 	.word	0x00003610
        /*0c00*/ 	.word	0x000000ff
        /*0c04*/ 	.word	0x00000008
        /*0c08*/ 	.short	0x010a
        /*0c0a*/ 	.byte	0x06
	.zero		1


	//   ....[72]....
        /*0c0c*/ 	.word	0x000037a0
        /*0c10*/ 	.word	0x000000ff
        /*0c14*/ 	.word	0x00000008
        /*0c18*/ 	.short	0x010a
        /*0c1a*/ 	.byte	0x06
	.zero		1


	//   ....[73]....
        /*0c1c*/ 	.word	0x000037c0
        /*0c20*/ 	.word	0x000000ff
        /*0c24*/ 	.word	0x00000008
        /*0c28*/ 	.short	0x010a
        /*0c2a*/ 	.byte	0x06
	.zero		1


	//   ....[74]....
        /*0c2c*/ 	.word	0x00003880
        /*0c30*/ 	.word	0x000000ff
        /*0c34*/ 	.word	0x00000000
        /*0c38*/ 	.short	0x0101
        /*0c3a*/ 	.byte	0x04
	.zero		1


	//   ....[75]....
        /*0c3c*/ 	.word	0x00003b90
        /*0c40*/ 	.word	0x00000003
        /*0c44*/ 	.word	0x000000d0
        /*0c48*/ 	.short	0x010a
        /*0c4a*/ 	.byte	0xff
	.zero		1


	//   ....[76]....
        /*0c4c*/ 	.word	0x00003c50
        /*0c50*/ 	.word	0x00000003
        /*0c54*/ 	.word	0x00000000
        /*0c58*/ 	.short	0x0101
        /*0c5a*/ 	.byte	0xff
	.zero		1


	//   ....[77]....
        /*0c5c*/ 	.word	0x00003d00
        /*0c60*/ 	.word	0x000000ff
        /*0c64*/ 	.word	0x00000000
        /*0c68*/ 	.short	0x010a
        /*0c6a*/ 	.byte	0x05
	.zero		1


	//   ....[78]....
        /*0c6c*/ 	.word	0x00003d10
        /*0c70*/ 	.word	0x000000ff
        /*0c74*/ 	.word	0x00000100
        /*0c78*/ 	.short	0x010a
        /*0c7a*/ 	.byte	0x17
	.zero		1


	//   ....[79]....
        /*0c7c*/ 	.word	0x00003dc0
        /*0c80*/ 	.word	0x000000ff
        /*0c84*/ 	.word	0x00000000
        /*0c88*/ 	.short	0x010a
        /*0c8a*/ 	.byte	0x07
	.zero		1


	//   ....[80]....
        /*0c8c*/ 	.word	0x00003ef0
        /*0c90*/ 	.word	0x000000ff
        /*0c94*/ 	.word	0x00000000
        /*0c98*/ 	.short	0x010a
        /*0c9a*/ 	.byte	0x06
	.zero		1


	//   ....[81]....
        /*0c9c*/ 	.word	0x00004160
        /*0ca0*/ 	.word	0x000000ff
        /*0ca4*/ 	.word	0x00000000
        /*0ca8*/ 	.short	0x010a
        /*0caa*/ 	.byte	0x04
	.zero		1


	//   ....[82]....
        /*0cac*/ 	.word	0x00004200
        /*0cb0*/ 	.word	0x00000000
        /*0cb4*/ 	.word	0x00000000
        /*0cb8*/ 	.short	0x010a
        /*0cba*/ 	.byte	0xff
	.zero		1


	//   ....[83]....
        /*0cbc*/ 	.word	0x00004240
        /*0cc0*/ 	.word	0x00000000
        /*0cc4*/ 	.word	0x00000000
        /*0cc8*/ 	.short	0x010a
        /*0cca*/ 	.byte	0xff
	.zero		1


	//   ....[84]....
        /*0ccc*/ 	.word	0x000042b0
        /*0cd0*/ 	.word	0x000000ff
        /*0cd4*/ 	.word	0x00000000
        /*0cd8*/ 	.short	0x0101
        /*0cda*/ 	.byte	0x04
	.zero		1


	//   ....[85]....
        /*0cdc*/ 	.word	0x000042f0
        /*0ce0*/ 	.word	0x000000ff
        /*0ce4*/ 	.word	0x00000130
        /*0ce8*/ 	.short	0x010a
        /*0cea*/ 	.byte	0x12
	.zero		1


	//   ....[86]....
        /*0cec*/ 	.word	0x00004340
        /*0cf0*/ 	.word	0x000000ff
        /*0cf4*/ 	.word	0x00000000
        /*0cf8*/ 	.short	0x0101
        /*0cfa*/ 	.byte	0x04
	.zero		1


	//   ....[87]....
        /*0cfc*/ 	.word	0x000047f0
        /*0d00*/ 	.word	0x00000002
        /*0d04*/ 	.word	0x000000d0
        /*0d08*/ 	.short	0x010a
        /*0d0a*/ 	.byte	0xff
	.zero		1


	//   ....[88]....
        /*0d0c*/ 	.word	0x00004960
        /*0d10*/ 	.word	0x00000000
        /*0d14*/ 	.word	0x00000000
        /*0d18*/ 	.short	0x0101
        /*0d1a*/ 	.byte	0xff
	.zero		1


	//   ....[89]....
        /*0d1c*/ 	.word	0x00004e20
        /*0d20*/ 	.word	0x000000ff
        /*0d24*/ 	.word	0x000000c8
        /*0d28*/ 	.short	0x010a
        /*0d2a*/ 	.byte	0x1d
	.zero		1


	//   ....[90]....
        /*0d2c*/ 	.word	0x00004ff0
        /*0d30*/ 	.word	0x000000ff
        /*0d34*/ 	.word	0x000000b8
        /*0d38*/ 	.short	0x010a
        /*0d3a*/ 	.byte	0x1d
	.zero		1


	//   ....[91]....
        /*0d3c*/ 	.word	0x00005390
        /*0d40*/ 	.word	0x000000ff
        /*0d44*/ 	.word	0x000000b0
        /*0d48*/ 	.short	0x010b
        /*0d4a*/ 	.byte	0x1d
	.zero		1


	//   ....[92]....
        /*0d4c*/ 	.word	0x000053a0
        /*0d50*/ 	.word	0x000000ff
        /*0d54*/ 	.word	0x00000000
        /*0d58*/ 	.short	0x0101
        /*0d5a*/ 	.byte	0x2c
	.zero		1


	//   ....[93]....
        /*0d5c*/ 	.word	0x000053e0
        /*0d60*/ 	.word	0x00000002
        /*0d64*/ 	.word	0x000000b8
        /*0d68*/ 	.short	0x010a
        /*0d6a*/ 	.byte	0xff
	.zero		1


	//   ....[94]....
        /*0d6c*/ 	.word	0x000055e0
        /*0d70*/ 	.word	0x000000ff
        /*0d74*/ 	.word	0x000000d0
        /*0d78*/ 	.short	0x010a
        /*0d7a*/ 	.byte	0x04
	.zero		1


	//   ....[95]....
        /*0d7c*/ 	.word	0x000056b0
        /*0d80*/ 	.word	0x000000ff
        /*0d84*/ 	.word	0x00000000
        /*0d88*/ 	.short	0x0101
        /*0d8a*/ 	.byte	0x04
	.zero		1


	//   ....[96]....
        /*0d8c*/ 	.word	0x000064a0
        /*0d90*/ 	.word	0x000000ff
        /*0d94*/ 	.word	0x000000b0
        /*0d98*/ 	.short	0x010a
        /*0d9a*/ 	.byte	0x2c
	.zero		1


	//   ....[97]....
        /*0d9c*/ 	.word	0x000064d0
        /*0da0*/ 	.word	0x0000000a
        /*0da4*/ 	.word	0x000000f0
        /*0da8*/ 	.short	0x010a
        /*0daa*/ 	.byte	0xff
	.zero		1


	//   ....[98]....
        /*0dac*/ 	.word	0x000067c0
        /*0db0*/ 	.word	0x000000ff
        /*0db4*/ 	.word	0x000000b0
        /*0db8*/ 	.short	0x010a
        /*0dba*/ 	.byte	0x2c
	.zero		1


	//   ....[99]....
        /*0dbc*/ 	.word	0x00006c10
        /*0dc0*/ 	.word	0x000000ff
        /*0dc4*/ 	.word	0x00000000
        /*0dc8*/ 	.short	0x0101
        /*0dca*/ 	.byte	0x04
	.zero		1


	//   ....[100]....
        /*0dcc*/ 	.word	0x00006d10
        /*0dd0*/ 	.word	0x0000000a
        /*0dd4*/ 	.word	0x000000f0
        /*0dd8*/ 	.short	0x010a
        /*0dda*/ 	.byte	0xff
	.zero		1


	//   ....[101]....
        /*0ddc*/ 	.word	0x0000b2e0
        /*0de0*/ 	.word	0x000000ff
        /*0de4*/ 	.word	0x00000000
        /*0de8*/ 	.short	0x0101
        /*0dea*/ 	.byte	0x05
	.zero		1


	//   ....[102]....
        /*0dec*/ 	.word	0x0000c2e0
        /*0df0*/ 	.word	0x00000002
        /*0df4*/ 	.word	0x00000120
        /*0df8*/ 	.short	0x010a
        /*0dfa*/ 	.byte	0xff
	.zero		1


	//   ....[103]....
        /*0dfc*/ 	.word	0x0000c340
        /*0e00*/ 	.word	0x00000004
        /*0e04*/ 	.word	0x00000058
        /*0e08*/ 	.short	0x010a
        /*0e0a*/ 	.byte	0xff
	.zero		1


	//   ....[104]....
        /*0e0c*/ 	.word	0x0000c3a0
        /*0e10*/ 	.word	0x00000004
        /*0e14*/ 	.word	0x00000058
        /*0e18*/ 	.short	0x010a
        /*0e1a*/ 	.byte	0xff
	.zero		1


	//   ....[105]....
        /*0e1c*/ 	.word	0x0000c3f0
        /*0e20*/ 	.word	0x00000003
        /*0e24*/ 	.word	0x000000d0
        /*0e28*/ 	.short	0x010a
        /*0e2a*/ 	.byte	0xff
	.zero		1


	//   ....[106]....
        /*0e2c*/ 	.word	0x0000c450
        /*0e30*/ 	.word	0x00000003
        /*0e34*/ 	.word	0x00000000
        /*0e38*/ 	.short	0x010a
        /*0e3a*/ 	.byte	0xff
	.zero		1


	//   ....[107]....
        /*0e3c*/ 	.word	0x0000c4b0
        /*0e40*/ 	.word	0x00000003
        /*0e44*/ 	.word	0x00000000
        /*0e48*/ 	.short	0x010a
        /*0e4a*/ 	.byte	0xff
	.zero		1


	//   ....[108]....
        /*0e4c*/ 	.word	0x0000c510
        /*0e50*/ 	.word	0x00000003
        /*0e54*/ 	.word	0x00000000
        /*0e58*/ 	.short	0x010a
        /*0e5a*/ 	.byte	0xff
	.zero		1


	//   ....[109]....
        /*0e5c*/ 	.word	0x0000c570
        /*0e60*/ 	.word	0x00000003
        /*0e64*/ 	.word	0x00000000
        /*0e68*/ 	.short	0x010a
        /*0e6a*/ 	.byte	0xff
	.zero		1


	//   ....[110]....
        /*0e6c*/ 	.word	0x0000c5d0
        /*0e70*/ 	.word	0x00000003
        /*0e74*/ 	.word	0x00000000
        /*0e78*/ 	.short	0x010a
        /*0e7a*/ 	.byte	0xff
	.zero		1


	//   ....[111]....
        /*0e7c*/ 	.word	0x0000c630
        /*0e80*/ 	.word	0x00000003
        /*0e84*/ 	.word	0x00000000
        /*0e88*/ 	.short	0x010a
        /*0e8a*/ 	.byte	0xff
	.zero		1


	//   ....[112]....
        /*0e8c*/ 	.word	0x0000c690
        /*0e90*/ 	.word	0x00000003
        /*0e94*/ 	.word	0x00000000
        /*0e98*/ 	.short	0x010a
        /*0e9a*/ 	.byte	0xff
	.zero		1


	//   ....[113]....
        /*0e9c*/ 	.word	0x0000c6f0
        /*0ea0*/ 	.word	0x00000003
        /*0ea4*/ 	.word	0x00000000
        /*0ea8*/ 	.short	0x010a
        /*0eaa*/ 	.byte	0xff
	.zero		1


	//   ....[114]....
        /*0eac*/ 	.word	0x0000c750
        /*0eb0*/ 	.word	0x00000003
        /*0eb4*/ 	.word	0x00000000
        /*0eb8*/ 	.short	0x010a
        /*0eba*/ 	.byte	0xff
	.zero		1


	//   ....[115]....
        /*0ebc*/ 	.word	0x0000c7b0
        /*0ec0*/ 	.word	0x00000003
        /*0ec4*/ 	.word	0x00000000
        /*0ec8*/ 	.short	0x010a
        /*0eca*/ 	.byte	0xff
	.zero		1


	//   ....[116]....
        /*0ecc*/ 	.word	0x0000c800
        /*0ed0*/ 	.word	0x00000000
        /*0ed4*/ 	.word	0x00000110
        /*0ed8*/ 	.short	0x010a
        /*0eda*/ 	.byte	0xff
	.zero		1


	//   ....[117]....
        /*0edc*/ 	.word	0x0000c860
        /*0ee0*/ 	.word	0x00000003
        /*0ee4*/ 	.word	0x000000e0
        /*0ee8*/ 	.short	0x010a
        /*0eea*/ 	.byte	0xff
	.zero		1


	//   ....[118]....
        /*0eec*/ 	.word	0x0000c8b0
        /*0ef0*/ 	.word	0x00000000
        /*0ef4*/ 	.word	0x000000d0
        /*0ef8*/ 	.short	0x010a
        /*0efa*/ 	.byte	0xff
	.zero		1


	//   ....[119]....
        /*0efc*/ 	.word	0x0000c910
        /*0f00*/ 	.word	0x00000002
        /*0f04*/ 	.word	0x000000e0
        /*0f08*/ 	.short	0x010a
        /*0f0a*/ 	.byte	0xff
	.zero		1


	//   ....[120]....
        /*0f0c*/ 	.word	0x0000c970
        /*0f10*/ 	.word	0x00000005
        /*0f14*/ 	.word	0x00000008
        /*0f18*/ 	.short	0x010a
        /*0f1a*/ 	.byte	0xff
	.zero		1


	//   ....[121]....
        /*0f1c*/ 	.word	0x0000ca60
        /*0f20*/ 	.word	0x00000002
        /*0f24*/ 	.word	0x00000008
        /*0f28*/ 	.short	0x010a
        /*0f2a*/ 	.byte	0xff
	.zero		1


	//   ....[122]....
        /*0f2c*/ 	.word	0x0000cab0
        /*0f30*/ 	.word	0x00000003
        /*0f34*/ 	.word	0x000000d0
        /*0f38*/ 	.short	0x010a
        /*0f3a*/ 	.byte	0xff
	.zero		1


	//   ....[123]....
        /*0f3c*/ 	.word	0x0000cb10
        /*0f40*/ 	.word	0x00000003
        /*0f44*/ 	.word	0x00000100
        /*0f48*/ 	.short	0x010a
        /*0f4a*/ 	.byte	0xff
	.zero		1


	//   ....[124]....
        /*0f4c*/ 	.word	0x0000cb70
        /*0f50*/ 	.word	0x00000003
        /*0f54*/ 	.word	0x00000000
        /*0f58*/ 	.short	0x010a
        /*0f5a*/ 	.byte	0xff
	.zero		1


	//   ....[125]....
        /*0f5c*/ 	.word	0x0000cbd0
        /*0f60*/ 	.word	0x00000002
        /*0f64*/ 	.word	0x00000000
        /*0f68*/ 	.short	0x010a
        /*0f6a*/ 	.byte	0xff
	.zero		1


	//   ....[126]....
        /*0f6c*/ 	.word	0x0000cc30
        /*0f70*/ 	.word	0x00000000
        /*0f74*/ 	.word	0x00000130
        /*0f78*/ 	.short	0x010a
        /*0f7a*/ 	.byte	0xff
	.zero		1


	//   ....[127]....
        /*0f7c*/ 	.word	0x0000cc80
        /*0f80*/ 	.word	0x00000002
        /*0f84*/ 	.word	0x000000d0
        /*0f88*/ 	.short	0x010a
        /*0f8a*/ 	.byte	0xff
	.zero		1


	//   ....[128]....
        /*0f8c*/ 	.word	0x0000cce0
        /*0f90*/ 	.word	0x00000002
        /*0f94*/ 	.word	0x000000c8
        /*0f98*/ 	.short	0x010a
        /*0f9a*/ 	.byte	0xff
	.zero		1


	//   ....[129]....
        /*0f9c*/ 	.word	0x0000cd40
        /*0fa0*/ 	.word	0x00000002
        /*0fa4*/ 	.word	0x000000b8
        /*0fa8*/ 	.short	0x010a
        /*0faa*/ 	.byte	0xff
	.zero		1


	//   ....[130]....
        /*0fac*/ 	.word	0x0000cda0
        /*0fb0*/ 	.word	0x00000002
        /*0fb4*/ 	.word	0x000000d0
        /*0fb8*/ 	.short	0x010a
        /*0fba*/ 	.byte	0xff
	.zero		1


	//   ....[131]....
        /*0fbc*/ 	.word	0x0000ce00
        /*0fc0*/ 	.word	0x00000003
        /*0fc4*/ 	.word	0x000000b0
        /*0fc8*/ 	.short	0x010a
        /*0fca*/ 	.byte	0xff
	.zero		1


	//   ....[132]....
        /*0fcc*/ 	.word	0x0000ce50
        /*0fd0*/ 	.word	0x0000000a
        /*0fd4*/ 	.word	0x000000f0
        /*0fd8*/ 	.short	0x010a
        /*0fda*/ 	.byte	0xff
	.zero		1


	//----- nvinfo : EIATTR_NUM_MBARRIERS
	.align		4
.L_49:
        /*0fdc*/ 	.byte	0x03, 0x38
        /*0fde*/ 	.short	0x0027


	//----- nvinfo : EIATTR_EXIT_INSTR_OFFSETS
	.align		4
        /*0fe0*/ 	.byte	0x04, 0x1c
        /*0fe2*/ 	.short	(.L_51 - .L_50)


	//   ....[0]....
.L_50:
        /*0fe4*/ 	.word	0x00002e70


	//   ....[1]....
        /*0fe8*/ 	.word	0x00003380


	//   ....[2]....
        /*0fec*/ 	.word	0x000033e0


	//   ....[3]....
        /*0ff0*/ 	.word	0x00004570


	//   ....[4]....
        /*0ff4*/ 	.word	0x00005410


	//   ....[5]....
        /*0ff8*/ 	.word	0x00005450


	//   ....[6]....
        /*0ffc*/ 	.word	0x0000c2d0


	//----- nvinfo : EIATTR_MAX_THREADS
	.align		4
.L_51:
        /*1000*/ 	.byte	0x04, 0x05
        /*1002*/ 	.short	(.L_53 - .L_52)
.L_52:
        /*1004*/ 	.word	0x00000100
        /*1008*/ 	.word	0x00000001
        /*100c*/ 	.word	0x00000001


	//----- nvinfo : EIATTR_CRS_STACK_SIZE
	.align		4
.L_53:
        /*1010*/ 	.byte	0x04, 0x1e
        /*1012*/ 	.short	(.L_55 - .L_54)
.L_54:
        /*1014*/ 	.word	0x00000000


	//----- nvinfo : EIATTR_CBANK_PARAM_SIZE
	.align		4
.L_55:
        /*1018*/ 	.byte	0x03, 0x19
        /*101a*/ 	.short	0x0800


	//----- nvinfo : EIATTR_PARAM_CBANK
	.align		4
        /*101c*/ 	.byte	0x04, 0x0a
        /*101e*/ 	.short	(.L_57 - .L_56)
	.align		4
.L_56:
        /*1020*/ 	.word	index@(.nv.constant0._ZN7cutlass13device_kernelINS_4gemm6kernel13GemmUniversalIN4cute5tupleIJiiiiEEENS1_10collective13CollectiveMmaINS1_35MainloopSm100TmaUmmaWarpSpecializedILi11ELi2ELi2ENS5_IJNS4_1CILi2EEENSA_ILi1EEESC_EEEEENS5_IJNSA_ILi256EEENSA_ILi224EEENSA_ILi64EEEEEENS_12float_e4m3_tENS5_IJlSC_lEEESJ_SK_NS4_8TiledMMAINS4_8MMA_AtomIJNS4_10MMA_TraitsINS4_25SM100_MMA_F8F6F4_2x1SM_SSEJSJ_SJ_fSF_SG_NS4_17integral_constantINS4_4UMMA5MajorELSR_0EEESS_NSP_INSQ_7ScaleInELST_0EEESU_EEEEEENS4_6LayoutINS5_IJSC_SC_SC_EEENS5_IJNSA_ILi0EEESZ_SZ_EEEEENS5_IJNS4_10UnderscoreES12_S12_EEEEENS4_18SM100_TMA_2SM_LOADENS4_14ComposedLayoutINS4_7SwizzleILi2ELi4ELi3EEENS4_18smem_ptr_flag_bitsILi8EEENSX_INS5_IJNSA_ILi8EEESH_EEENS5_IJSH_SC_EEEEEEEvNS4_8identityES15_S1F_vS1G_EENS_8epilogue10collective18CollectiveEpilogueINS1I_23Sm100TmaWarpSpecializedILi1ELi1ELi224ELb0ELb0EEEJNS5_IJNSA_ILi128EEESG_SH_EEENS5_IJNSX_IS1N_SC_EENSX_ISG_SC_EEEEESJ_SK_SJ_SK_NS1I_6fusion15FusionCallbacksIS1M_NS1S_17LinearCombinationISJ_fSJ_fLNS_15FloatRoundStyleE2EEES1O_S1R_JEEENS4_5SM1004TMEM4LOAD26SM100_TMEM_LOAD_32dp32b32xENS4_13SM90_TMA_LOADENS16_INS17_ILi1ELi4ELi3EEES1A_NSX_INS5_IJS1B_NSA_ILi32EEEEEENS5_IJS24_SC_EEEEEEENS4_39AutoVectorizingCopyWithAssumedAlignmentILi128EEENS4_14SM90_TMA_STOREES28_S2A_S2A_EEEvvEEEEvNT_6ParamsE)
        /*1024*/ 	.short	0x0380
        /*1026*/ 	.short	0x0800


	//----- nvinfo : EIATTR_SW_WAR
	.align		4
.L_57:
        /*1028*/ 	.byte	0x04, 0x36
        /*102a*/ 	.short	(.L_59 - .L_58)
.L_58:
        /*102c*/ 	.word	0x00000008
.L_59:


//--------------------- .nv.callgraph             --------------------------
	.section	.nv.callgraph,"",@"SHT_CUDA_CALLGRAPH"
	.align	4
	.sectionentsize	8
	.align		4
        /*0000*/ 	.word	0x00000000
	.align		4
        /*0004*/ 	.word	0xffffffff
	.align		4
        /*0008*/ 	.word	index@(_ZN7cutlass13device_kernelINS_4gemm6kernel13GemmUniversalIN4cute5tupleIJiiiiEEENS1_10collective13CollectiveMmaINS1_35MainloopSm100TmaUmmaWarpSpecializedILi11ELi2ELi2ENS5_IJNS4_1CILi2EEENSA_ILi1EEESC_EEEEENS5_IJNSA_ILi256EEENSA_ILi224EEENSA_ILi64EEEEEENS_12float_e4m3_tENS5_IJlSC_lEEESJ_SK_NS4_8TiledMMAINS4_8MMA_AtomIJNS4_10MMA_TraitsINS4_25SM100_MMA_F8F6F4_2x1SM_SSEJSJ_SJ_fSF_SG_NS4_17integral_constantINS4_4UMMA5MajorELSR_0EEESS_NSP_INSQ_7ScaleInELST_0EEESU_EEEEEENS4_6LayoutINS5_IJSC_SC_SC_EEENS5_IJNSA_ILi0EEESZ_SZ_EEEEENS5_IJNS4_10UnderscoreES12_S12_EEEEENS4_18SM100_TMA_2SM_LOADENS4_14ComposedLayoutINS4_7SwizzleILi2ELi4ELi3EEENS4_18smem_ptr_flag_bitsILi8EEENSX_INS5_IJNSA_ILi8EEESH_EEENS5_IJSH_SC_EEEEEEEvNS4_8identityES15_S1F_vS1G_EENS_8epilogue10collective18CollectiveEpilogueINS1I_23Sm100TmaWarpSpecializedILi1ELi1ELi224ELb0ELb0EEEJNS5_IJNSA_ILi128EEESG_SH_EEENS5_IJNSX_IS1N_SC_EENSX_ISG_SC_EEEEESJ_SK_SJ_SK_NS1I_6fusion15FusionCallbacksIS1M_NS1S_17LinearCombinationISJ_fSJ_fLNS_15FloatRoundStyleE2EEES1O_S1R_JEEENS4_5SM1004TMEM4LOAD26SM100_TMEM_LOAD_32dp32b32xENS4_13SM90_TMA_LOADENS16_INS17_ILi1ELi4ELi3EEES1A_NSX_INS5_IJS1B_NSA_ILi32EEEEEENS5_IJS24_SC_EEEEEEENS4_39AutoVectorizingCopyWithAssumedAlignmentILi128EEENS4_14SM90_TMA_STOREES28_S2A_S2A_EEEvvEEEEvNT_6ParamsE)
	.align		4
        /*000c*/ 	.word	index@(__assertfail)
	.align		4
        /*0010*/ 	.word	0x00000000
	.align		4
        /*0014*/ 	.word	0xfffffffe
	.align		4
        /*0018*/ 	.word	0x00000000
	.align		4
        /*001c*/ 	.word	0xfffffffd
	.align		4
        /*0020*/ 	.word	0x00000000
	.align		4
        /*0024*/ 	.word	0xfffffffc


//--------------------- .nv.constant4             --------------------------
	.section	.nv.constant4,"a",@progbits
	.align	8
	.align		8
.nv.constant4:
        /*0000*/ 	.dword	__assertfail
	.align		8
        /*0008*/ 	.dword	__unnamed_1
	.align		8
        /*0010*/ 	.dword	__unnamed_2
	.align		8
        /*0018*/ 	.dword	_ZN40_INTERNAL_95ce4abd_4_k_cu_2652cc58_193904cuda3std3__45__cpo5beginE
	.align		8
        /*0020*/ 	.dword	_ZN40_INTERNAL_95ce4abd_4_k_cu_2652cc58_193904cuda3std3__45__cpo3endE
	.align		8
        /*0028*/ 	.dword	_ZN40_INTERNAL_95ce4abd_4_k_cu_2652cc58_193904cuda3std3__45__cpo6cbeginE
	.align		8
        /*0030*/ 	.dword	_ZN40_INTERNAL_95ce4abd_4_k_cu_2652cc58_193904cuda3std3__45__cpo4cendE
	.align		8
        /*0038*/ 	.dword	_ZN40_INTERNAL_95ce4abd_4_k_cu_2652cc58_193904cuda3std3__442_GLOBAL__N__95ce4abd_4_k_cu_2652cc58_193906ignoreE
	.align		8
        /*0040*/ 	.dword	_ZN40_INTERNAL_95ce4abd_4_k_cu_2652cc58_193904cuda3std3__419piecewise_constructE
	.align		8
        /*0048*/ 	.dword	_ZN40_INTERNAL_95ce4abd_4_k_cu_2652cc58_193904cuda3std3__48in_placeE
	.align		8
        /*0050*/ 	.dword	_ZN40_INTERNAL_95ce4abd_4_k_cu_2652cc58_193904cuda3std6ranges3__45__cpo4swapE
	.align		8
        /*0058*/ 	.dword	_ZN40_INTERNAL_95ce4abd_4_k_cu_2652cc58_193904cuda3std6ranges3__45__cpo9iter_moveE
	.align		8
        /*0060*/ 	.dword	_ZN40_INTERNAL_95ce4abd_4_k_cu_2652cc58_193904cute7productE
	.align		8
        /*0068*/ 	.dword	_ZN40_INTERNAL_95ce4abd_4_k_cu_2652cc58_193904cute1_E
	.align		8
        /*0070*/ 	.dword	$str$25
	.align		8
        /*0078*/ 	.dword	$str$26
	.align		8
        /*0080*/ 	.dword	$str$27
	.align		8
        /*0088*/ 	.dword	$str$28


//--------------------- .text._ZN7cutlass13device_kernelINS_4gemm6kernel13GemmUniversalIN4cute5tupleIJiiiiEEENS1_10collective13CollectiveMmaINS1_35MainloopSm100TmaUmmaWarpSpecializedILi11ELi2ELi2ENS5_IJNS4_1CILi2EEENSA_ILi1EEESC_EEEEENS5_IJNSA_ILi256EEENSA_ILi224EEENSA_ILi64EEEEEENS_12float_e4m3_tENS5_IJlSC_lEEESJ_SK_NS4_8TiledMMAINS4_8MMA_AtomIJNS4_10MMA_TraitsINS4_25SM100_MMA_F8F6F4_2x1SM_SSEJSJ_SJ_fSF_SG_NS4_17integral_constantINS4_4UMMA5MajorELSR_0EEESS_NSP_INSQ_7ScaleInELST_0EEESU_EEEEEENS4_6LayoutINS5_IJSC_SC_SC_EEENS5_IJNSA_ILi0EEESZ_SZ_EEEEENS5_IJNS4_10UnderscoreES12_S12_EEEEENS4_18SM100_TMA_2SM_LOADENS4_14ComposedLayoutINS4_7SwizzleILi2ELi4ELi3EEENS4_18smem_ptr_flag_bitsILi8EEENSX_INS5_IJNSA_ILi8EEESH_EEENS5_IJSH_SC_EEEEEEEvNS4_8identityES15_S1F_vS1G_EENS_8epilogue10collective18CollectiveEpilogueINS1I_23Sm100TmaWarpSpecializedILi1ELi1ELi224ELb0ELb0EEEJNS5_IJNSA_ILi128EEESG_SH_EEENS5_IJNSX_IS1N_SC_EENSX_ISG_SC_EEEEESJ_SK_SJ_SK_NS1I_6fusion15FusionCallbacksIS1M_NS1S_17LinearCombinationISJ_fSJ_fLNS_15FloatRoundStyleE2EEES1O_S1R_JEEENS4_5SM1004TMEM4LOAD26SM100_TMEM_LOAD_32dp32b32xENS4_13SM90_TMA_LOADENS16_INS17_ILi1ELi4ELi3EEES1A_NSX_INS5_IJS1B_NSA_ILi32EEEEEENS5_IJS24_SC_EEEEEEENS4_39AutoVectorizingCopyWithAssumedAlignmentILi128EEENS4_14SM90_TMA_STOREES28_S2A_S2A_EEEvvEEEEvNT_6ParamsE --------------------------
	.section	.text._ZN7cutlass13device_kernelINS_4gemm6kernel13GemmUniversalIN4cute5tupleIJiiiiEEENS1_10collective13CollectiveMmaINS1_35MainloopSm100TmaUmmaWarpSpecializedILi11ELi2ELi2ENS5_IJNS4_1CILi2EEENSA_ILi1EEESC_EEEEENS5_IJNSA_ILi256EEENSA_ILi224EEENSA_ILi64EEEEEENS_12float_e4m3_tENS5_IJlSC_lEEESJ_SK_NS4_8TiledMMAINS4_8MMA_AtomIJNS4_10MMA_TraitsINS4_25SM100_MMA_F8F6F4_2x1SM_SSEJSJ_SJ_fSF_SG_NS4_17integral_constantINS4_4UMMA5MajorELSR_0EEESS_NSP_INSQ_7ScaleInELST_0EEESU_EEEEEENS4_6LayoutINS5_IJSC_SC_SC_EEENS5_IJNSA_ILi0EEESZ_SZ_EEEEENS5_IJNS4_10UnderscoreES12_S12_EEEEENS4_18SM100_TMA_2SM_LOADENS4_14ComposedLayoutINS4_7SwizzleILi2ELi4ELi3EEENS4_18smem_ptr_flag_bitsILi8EEENSX_INS5_IJNSA_ILi8EEESH_EEENS5_IJSH_SC_EEEEEEEvNS4_8identityES15_S1F_vS1G_EENS_8epilogue10collective18CollectiveEpilogueINS1I_23Sm100TmaWarpSpecializedILi1ELi1ELi224ELb0ELb0EEEJNS5_IJNSA_ILi128EEESG_SH_EEENS5_IJNSX_IS1N_SC_EENSX_ISG_SC_EEEEESJ_SK_SJ_SK_NS1I_6fusion15FusionCallbacksIS1M_NS1S_17LinearCombinationISJ_fSJ_fLNS_15FloatRoundStyleE2EEES1O_S1R_JEEENS4_5SM1004TMEM4LOAD26SM100_TMEM_LOAD_32dp32b32xENS4_13SM90_TMA_LOADENS16_INS17_ILi1ELi4ELi3EEES1A_NSX_INS5_IJS1B_NSA_ILi32EEEEEENS5_IJS24_SC_EEEEEEENS4_39AutoVectorizingCopyWithAssumedAlignmentILi128EEENS4_14SM90_TMA_STOREES28_S2A_S2A_EEEvvEEEEvNT_6ParamsE,"ax",@progbits
	.align	128
.text._ZN7cutlass13device_kernelINS_4gemm6kernel13GemmUniversalIN4cute5tupleIJiiiiEEENS1_10collective13CollectiveMmaINS1_35MainloopSm100TmaUmmaWarpSpecializedILi11ELi2ELi2ENS5_IJNS4_1CILi2EEENSA_ILi1EEESC_EEEEENS5_IJNSA_ILi256EEENSA_ILi224EEENSA_ILi64EEEEEENS_12float_e4m3_tENS5_IJlSC_lEEESJ_SK_NS4_8TiledMMAINS4_8MMA_AtomIJNS4_10MMA_TraitsINS4_25SM100_MMA_F8F6F4_2x1SM_SSEJSJ_SJ_fSF_SG_NS4_17integral_constantINS4_4UMMA5MajorELSR_0EEESS_NSP_INSQ_7ScaleInELST_0EEESU_EEEEEENS4_6LayoutINS5_IJSC_SC_SC_EEENS5_IJNSA_ILi0EEESZ_SZ_EEEEENS5_IJNS4_10UnderscoreES12_S12_EEEEENS4_18SM100_TMA_2SM_LOADENS4_14ComposedLayoutINS4_7SwizzleILi2ELi4ELi3EEENS4_18smem_ptr_flag_bitsILi8EEENSX_INS5_IJNSA_ILi8EEESH_EEENS5_IJSH_SC_EEEEEEEvNS4_8identityES15_S1F_vS1G_EENS_8epilogue10collective18CollectiveEpilogueINS1I_23Sm100TmaWarpSpecializedILi1ELi1ELi224ELb0ELb0EEEJNS5_IJNSA_ILi128EEESG_SH_EEENS5_IJNSX_IS1N_SC_EENSX_ISG_SC_EEEEESJ_SK_SJ_SK_NS1I_6fusion15FusionCallbacksIS1M_NS1S_17LinearCombinationISJ_fSJ_fLNS_15FloatRoundStyleE2EEES1O_S1R_JEEENS4_5SM1004TMEM4LOAD26SM100_TMEM_LOAD_32dp32b32xENS4_13SM90_TMA_LOADENS16_INS17_ILi1ELi4ELi3EEES1A_NSX_INS5_IJS1B_NSA_ILi32EEEEEENS5_IJS24_SC_EEEEEEENS4_39AutoVectorizingCopyWithAssumedAlignmentILi128EEENS4_14SM90_TMA_STOREES28_S2A_S2A_EEEvvEEEEvNT_6ParamsE:
        .type           _ZN7cutlass13device_kernelINS_4gemm6kernel13GemmUniversalIN4cute5tupleIJiiiiEEENS1_10collective13CollectiveMmaINS1_35MainloopSm100TmaUmmaWarpSpecializedILi11ELi2ELi2ENS5_IJNS4_1CILi2EEENSA_ILi1EEESC_EEEEENS5_IJNSA_ILi256EEENSA_ILi224EEENSA_ILi64EEEEEENS_12float_e4m3_tENS5_IJlSC_lEEESJ_SK_NS4_8TiledMMAINS4_8MMA_AtomIJNS4_10MMA_TraitsINS4_25SM100_MMA_F8F6F4_2x1SM_SSEJSJ_SJ_fSF_SG_NS4_17integral_constantINS4_4UMMA5MajorELSR_0EEESS_NSP_INSQ_7ScaleInELST_0EEESU_EEEEEENS4_6LayoutINS5_IJSC_SC_SC_EEENS5_IJNSA_ILi0EEESZ_SZ_EEEEENS5_IJNS4_10UnderscoreES12_S12_EEEEENS4_18SM100_TMA_2SM_LOADENS4_14ComposedLayoutINS4_7SwizzleILi2ELi4ELi3EEENS4_18smem_ptr_flag_bitsILi8EEENSX_INS5_IJNSA_ILi8EEESH_EEENS5_IJSH_SC_EEEEEEEvNS4_8identityES15_S1F_vS1G_EENS_8epilogue10collective18CollectiveEpilogueINS1I_23Sm100TmaWarpSpecializedILi1ELi1ELi224ELb0ELb0EEEJNS5_IJNSA_ILi128EEESG_SH_EEENS5_IJNSX_IS1N_SC_EENSX_ISG_SC_EEEEESJ_SK_SJ_SK_NS1I_6fusion15FusionCallbacksIS1M_NS1S_17LinearCombinationISJ_fSJ_fLNS_15FloatRoundStyleE2EEES1O_S1R_JEEENS4_5SM1004TMEM4LOAD26SM100_TMEM_LOAD_32dp32b32xENS4_13SM90_TMA_LOADENS16_INS17_ILi1ELi4ELi3EEES1A_NSX_INS5_IJS1B_NSA_ILi32EEEEEENS5_IJS24_SC_EEEEEEENS4_39AutoVectorizingCopyWithAssumedAlignmentILi128EEENS4_14SM90_TMA_STOREES28_S2A_S2A_EEEvvEEEEvNT_6ParamsE,@function
        .size           _ZN7cutlass13device_kernelINS_4gemm6kernel13GemmUniversalIN4cute5tupleIJiiiiEEENS1_10collective13CollectiveMmaINS1_35MainloopSm100TmaUmmaWarpSpecializedILi11ELi2ELi2ENS5_IJNS4_1CILi2EEENSA_ILi1EEESC_EEEEENS5_IJNSA_ILi256EEENSA_ILi224EEENSA_ILi64EEEEEENS_12float_e4m3_tENS5_IJlSC_lEEESJ_SK_NS4_8TiledMMAINS4_8MMA_AtomIJNS4_10MMA_TraitsINS4_25SM100_MMA_F8F6F4_2x1SM_SSEJSJ_SJ_fSF_SG_NS4_17integral_constantINS4_4UMMA5MajorELSR_0EEESS_NSP_INSQ_7ScaleInELST_0EEESU_EEEEEENS4_6LayoutINS5_IJSC_SC_SC_EEENS5_IJNSA_ILi0EEESZ_SZ_EEEEENS5_IJNS4_10UnderscoreES12_S12_EEEEENS4_18SM100_TMA_2SM_LOADENS4_14ComposedLayoutINS4_7SwizzleILi2ELi4ELi3EEENS4_18smem_ptr_flag_bitsILi8EEENSX_INS5_IJNSA_ILi8EEESH_EEENS5_IJSH_SC_EEEEEEEvNS4_8identityES15_S1F_vS1G_EENS_8epilogue10collective18CollectiveEpilogueINS1I_23Sm100TmaWarpSpecializedILi1ELi1ELi224ELb0ELb0EEEJNS5_IJNSA_ILi128EEESG_SH_EEENS5_IJNSX_IS1N_SC_EENSX_ISG_SC_EEEEESJ_SK_SJ_SK_NS1I_6fusion15FusionCallbacksIS1M_NS1S_17LinearCombinationISJ_fSJ_fLNS_15FloatRoundStyleE2EEES1O_S1R_JEEENS4_5SM1004TMEM4LOAD26SM100_TMEM_LOAD_32dp32b32xENS4_13SM90_TMA_LOADENS16_INS17_ILi1ELi4ELi3EEES1A_NSX_INS5_IJS1B_NSA_ILi32EEEEEENS5_IJS24_SC_EEEEEEENS4_39AutoVectorizingCopyWithAssumedAlignmentILi128EEENS4_14SM90_TMA_STOREES28_S2A_S2A_EEEvvEEEEvNT_6ParamsE,(.L_x_171 - _ZN7cutlass13device_kernelINS_4gemm6kernel13GemmUniversalIN4cute5tupleIJiiiiEEENS1_10collective13CollectiveMmaINS1_35MainloopSm100TmaUmmaWarpSpecializedILi11ELi2ELi2ENS5_IJNS4_1CILi2EEENSA_ILi1EEESC_EEEEENS5_IJNSA_ILi256EEENSA_ILi224EEENSA_ILi64EEEEEENS_12float_e4m3_tENS5_IJlSC_lEEESJ_SK_NS4_8TiledMMAINS4_8MMA_AtomIJNS4_10MMA_TraitsINS4_25SM100_MMA_F8F6F4_2x1SM_SSEJSJ_SJ_fSF_SG_NS4_17integral_constantINS4_4UMMA5MajorELSR_0EEESS_NSP_INSQ_7ScaleInELST_0EEESU_EEEEEENS4_6LayoutINS5_IJSC_SC_SC_EEENS5_IJNSA_ILi0EEESZ_SZ_EEEEENS5_IJNS4_10UnderscoreES12_S12_EEEEENS4_18SM100_TMA_2SM_LOADENS4_14ComposedLayoutINS4_7SwizzleILi2ELi4ELi3EEENS4_18smem_ptr_flag_bitsILi8EEENSX_INS5_IJNSA_ILi8EEESH_EEENS5_IJSH_SC_EEEEEEEvNS4_8identityES15_S1F_vS1G_EENS_8epilogue10collective18CollectiveEpilogueINS1I_23Sm100TmaWarpSpecializedILi1ELi1ELi224ELb0ELb0EEEJNS5_IJNSA_ILi128EEESG_SH_EEENS5_IJNSX_IS1N_SC_EENSX_ISG_SC_EEEEESJ_SK_SJ_SK_NS1I_6fusion15FusionCallbacksIS1M_NS1S_17LinearCombinationISJ_fSJ_fLNS_15FloatRoundStyleE2EEES1O_S1R_JEEENS4_5SM1004TMEM4LOAD26SM100_TMEM_LOAD_32dp32b32xENS4_13SM90_TMA_LOADENS16_INS17_ILi1ELi4ELi3EEES1A_NSX_INS5_IJS1B_NSA_ILi32EEEEEENS5_IJS24_SC_EEEEEEENS4_39AutoVectorizingCopyWithAssumedAlignmentILi128EEENS4_14SM90_TMA_STOREES28_S2A_S2A_EEEvvEEEEvNT_6ParamsE)
        .other          _ZN7cutlass13device_kernelINS_4gemm6kernel13GemmUniversalIN4cute5tupleIJiiiiEEENS1_10collective13CollectiveMmaINS1_35MainloopSm100TmaUmmaWarpSpecializedILi11ELi2ELi2ENS5_IJNS4_1CILi2EEENSA_ILi1EEESC_EEEEENS5_IJNSA_ILi256EEENSA_ILi224EEENSA_ILi64EEEEEENS_12float_e4m3_tENS5_IJlSC_lEEESJ_SK_NS4_8TiledMMAINS4_8MMA_AtomIJNS4_10MMA_TraitsINS4_25SM100_MMA_F8F6F4_2x1SM_SSEJSJ_SJ_fSF_SG_NS4_17integral_constantINS4_4UMMA5MajorELSR_0EEESS_NSP_INSQ_7ScaleInELST_0EEESU_EEEEEENS4_6LayoutINS5_IJSC_SC_SC_EEENS5_IJNSA_ILi0EEESZ_SZ_EEEEENS5_IJNS4_10UnderscoreES12_S12_EEEEENS4_18SM100_TMA_2SM_LOADENS4_14ComposedLayoutINS4_7SwizzleILi2ELi4ELi3EEENS4_18smem_ptr_flag_bitsILi8EEENSX_INS5_IJNSA_ILi8EEESH_EEENS5_IJSH_SC_EEEEEEEvNS4_8identityES15_S1F_vS1G_EENS_8epilogue10collective18CollectiveEpilogueINS1I_23Sm100TmaWarpSpecializedILi1ELi1ELi224ELb0ELb0EEEJNS5_IJNSA_ILi128EEESG_SH_EEENS5_IJNSX_IS1N_SC_EENSX_ISG_SC_EEEEESJ_SK_SJ_SK_NS1I_6fusion15FusionCallbacksIS1M_NS1S_17LinearCombinationISJ_fSJ_fLNS_15FloatRoundStyleE2EEES1O_S1R_JEEENS4_5SM1004TMEM4LOAD26SM100_TMEM_LOAD_32dp32b32xENS4_13SM90_TMA_LOADENS16_INS17_ILi1ELi4ELi3EEES1A_NSX_INS5_IJS1B_NSA_ILi32EEEEEENS5_IJS24_SC_EEEEEEENS4_39AutoVectorizingCopyWithAssumedAlignmentILi128EEENS4_14SM90_TMA_STOREES28_S2A_S2A_EEEvvEEEEvNT_6ParamsE,@"STO_CUDA_ENTRY STV_DEFAULT"
_ZN7cutlass13device_kernelINS_4gemm6kernel13GemmUniversalIN4cute5tupleIJiiiiEEENS1_10collective13CollectiveMmaINS1_35MainloopSm100TmaUmmaWarpSpecializedILi11ELi2ELi2ENS5_IJNS4_1CILi2EEENSA_ILi1EEESC_EEEEENS5_IJNSA_ILi256EEENSA_ILi224EEENSA_ILi64EEEEEENS_12float_e4m3_tENS5_IJlSC_lEEESJ_SK_NS4_8TiledMMAINS4_8MMA_AtomIJNS4_10MMA_TraitsINS4_25SM100_MMA_F8F6F4_2x1SM_SSEJSJ_SJ_fSF_SG_NS4_17integral_constantINS4_4UMMA5MajorELSR_0EEESS_NSP_INSQ_7ScaleInELST_0EEESU_EEEEEENS4_6LayoutINS5_IJSC_SC_SC_EEENS5_IJNSA_ILi0EEESZ_SZ_EEEEENS5_IJNS4_10UnderscoreES12_S12_EEEEENS4_18SM100_TMA_2SM_LOADENS4_14ComposedLayoutINS4_7SwizzleILi2ELi4ELi3EEENS4_18smem_ptr_flag_bitsILi8EEENSX_INS5_IJNSA_ILi8EEESH_EEENS5_IJSH_SC_EEEEEEEvNS4_8identityES15_S1F_vS1G_EENS_8epilogue10collective18CollectiveEpilogueINS1I_23Sm100TmaWarpSpecializedILi1ELi1ELi224ELb0ELb0EEEJNS5_IJNSA_ILi128EEESG_SH_EEENS5_IJNSX_IS1N_SC_EENSX_ISG_SC_EEEEESJ_SK_SJ_SK_NS1I_6fusion15FusionCallbacksIS1M_NS1S_17LinearCombinationISJ_fSJ_fLNS_15FloatRoundStyleE2EEES1O_S1R_JEEENS4_5SM1004TMEM4LOAD26SM100_TMEM_LOAD_32dp32b32xENS4_13SM90_TMA_LOADENS16_INS17_ILi1ELi4ELi3EEES1A_NSX_INS5_IJS1B_NSA_ILi32EEEEEENS5_IJS24_SC_EEEEEEENS4_39AutoVectorizingCopyWithAssumedAlignmentILi128EEENS4_14SM90_TMA_STOREES28_S2A_S2A_EEEvvEEEEvNT_6ParamsE:
[----:B------:R-:W1:Y:S01]  /*0000*/  LDC R1, c[0x0][0x37c] ;  /* 0x0000df00ff017b82 */ /* 0x000e620000000800 */
[----:B------:R-:W2:Y:S01]  /*0010*/  S2R R6, SR_TID.X ;  /* 0x0000000000067919 */ /* 0x000ea20000002100 */
[----:B------:R-:W3:Y:S01]  /*0020*/  LDCU.64 UR10, c[0x0][0x890] ;  /* 0x00011200ff0a77ac */ /* 0x000ee20008000a00 */
[----:B-1----:R-:W-:-:S05]  /*0030*/  VIADD R1, R1, 0xfffffee0 ;  /* 0xfffffee001017836 */ /* 0x002fca0000000000 */
[----:B------:R-:W1:Y:S01]  /*0040*/  S2UR UR5, SR_CgaCtaId ;  /* 0x00000000000579c3 */ /* 0x000e620000008800 */
[----:B------:R-:W-:Y:S01]  /*0050*/  ELECT P1, URZ, PT ;  /* 0x0000000000ff782f */ /* 0x000fe20003820000 */
[----:B---3--:R-:W-:-:S04]  /*0060*/  UISETP.NE.U32.AND UP0, UPT, UR10, URZ, UPT ;  /* 0x000000ff0a00728c */ /* 0x008fc8000bf05070 */
[----:B------:R-:W-:Y:S02]  /*0070*/  UISETP.NE.AND.EX UP0, UPT, UR11, URZ, UPT, UP0 ;  /* 0x000000ff0b00728c */ /* 0x000fe4000bf05300 */
[----:B-1----:R-:W-:Y:S02]  /*0080*/  ULOP3.LUT UR34, UR5, 0x1, URZ, 0xc0, !UPT ;  /* 0x0000000105227892 */ /* 0x002fe4000f8ec0ff */
[----:B------:R-:W-:Y:S01]  /*0090*/  ULOP3.LUT UR33, UR5, 0x1, URZ, 0x3c, !UPT ;  /* 0x0000000105217892 */ /* 0x000fe2000f8e3cff */
[----:B--2---:R-:W-:-:S05]  /*00a0*/  SHF.R.U32.HI R2, RZ, 0x5, R6 ;  /* 0x00000005ff027819 */ /* 0x004fca0000011606 */
[----:B------:R-:W1:Y:S02]  /*00b0*/  SHFL.IDX PT, R0, R2, RZ, 0x1f ;  /* 0x00001fff02007589 */ /* 0x000e6400000e0000 */
[----:B-1----:R-:W-:Y:S02]  /*00c0*/  R2UR UR14, R0 ;  /* 0x00000000000e72ca */ /* 0x002fe400000e0000 */
[----:B------:R-:W-:-:S05]  /*00d0*/  PRMT R0, RZ, 0x7610, R0 ;  /* 0x00007610ff007816 */ /* 0x000fca0000000000 */
[----:B------:R1:W-:Y:S01]  /*00e0*/  STL.S16 [R1+0x60], R0 ;  /* 0x0000600001007387 */ /* 0x0003e20000100600 */
[----:B------:R-:W-:Y:S07]  /*00f0*/  BRA.U UP0, `(.L_x_0) ;  /* 0x0000000100387547 */ /* 0x000fee000b800000 */
[----:B------:R-:W2:Y:S02]  /*0100*/  LDCU.64 UR6, c[0x0][0x888] ;  /* 0x00011100ff0677ac */ /* 0x000ea40008000a00 */
[----:B--2---:R-:W-:-:S04]  /*0110*/  UISETP.NE.U32.AND UP0, UPT, UR6, URZ, UPT ;  /* 0x000000ff0600728c */ /* 0x004fc8000bf05070 */
[----:B------:R-:W-:-:S09]  /*0120*/  UISETP.NE.AND.EX UP0, UPT, UR7, URZ, UPT, UP0 ;  /* 0x000000ff0700728c */ /* 0x000fd2000bf05300 */
[----:B------:R-:W-:Y:S05]  /*0130*/  BRA.U !UP0, `(.L_x_1) ;  /* 0x0000000108187547 */ /* 0x000fea000b800000 */
[----:B------:R-:W2:Y:S01]  /*0140*/  LDC.64 R4, c[0x0][0x888] ;  /* 0x00022200ff047b82 */ /* 0x000ea20000000a00 */
[----:B------:R-:W2:Y:S02]  /*0150*/  LDCU.64 UR6, c[0x0][0x358] ;  /* 0x00006b00ff0677ac */ /* 0x000ea40008000a00 */
[----:B--2---:R2:W5:Y:S01]  /*0160*/  LDG.E R219, desc[UR6][R4.64] ;  /* 0x0000000604db7981 */ /* 0x004562000c1e1900 */
[----:B-1----:R-:W-:-:S05]  /*0170*/  HFMA2 R0, -RZ, RZ, 0, 5.9604644775390625e-08 ;  /* 0x00000001ff007431 */ /* 0x002fca00000001ff */
[----:B------:R2:W-:Y:S01]  /*0180*/  STL.S16 [R1+0x60], R0 ;  /* 0x0000600001007387 */ /* 0x0005e20000100600 */
[----:B------:R-:W-:Y:S05]  /*0190*/  BRA `(.L_x_0) ;  /* 0x0000000000107947 */ /* 0x000fea0003800000 */
.L_x_1:
[----:B-1----:R-:W-:Y:S01]  /*01a0*/  HFMA2 R0, -RZ, RZ, 0, 5.9604644775390625e-08 ;  /* 0x00000001ff007431 */ /* 0x002fe200000001ff */
[----:B------:R-:W1:Y:S04]  /*01b0*/  LDCU UR4, c[0x0][0x880] ;  /* 0x00011000ff0477ac */ /* 0x000e680008000800 */
[----:B------:R3:W-:Y:S01]  /*01c0*/  STL.S16 [R1+0x60], R0 ;  /* 0x0000600001007387 */ /* 0x0007e20000100600 */
[----:B-1----:R-:W-:-:S03]  /*01d0*/  MOV R219, UR4 ;  /* 0x0000000400db7c02 */ /* 0x002fc60008000f00 */
.L_x_0:
[----:B------:R-:W4:Y:S02]  /*01e0*/  LDCU.64 UR6, c[0x0][0x8b0] ;  /* 0x00011600ff0677ac */ /* 0x000f240008000a00 */
[----:B----4-:R-:W-:-:S04]  /*01f0*/  UISETP.NE.U32.AND UP0, UPT, UR6, URZ, UPT ;  /* 0x000000ff0600728c */ /* 0x010fc8000bf05070 */
[----:B------:R-:W-:-:S09]  /*0200*/  UISETP.NE.AND.EX UP0, UPT, UR7, URZ, UPT, UP0 ;  /* 0x000000ff0700728c */ /* 0x000fd2000bf05300 */
[----:B------:R-:W-:Y:S05]  /*0210*/  BRA.U UP0, `(.L_x_2) ;  /* 0x0000000100287547 */ /* 0x000fea000b800000 */
[----:B------:R-:W4:Y:S02]  /*0220*/  LDCU.64 UR6, c[0x0][0x8a8] ;  /* 0x00011500ff0677ac */ /* 0x000f240008000a00 */
[----:B----4-:R-:W-:-:S04]  /*0230*/  UISETP.NE.U32.AND UP0, UPT, UR6, URZ, UPT ;  /* 0x000000ff0600728c */ /* 0x010fc8000bf05070 */
[----:B------:R-:W-:-:S09]  /*0240*/  UISETP.NE.AND.EX UP0, UPT, UR7, URZ, UPT, UP0 ;  /* 0x000000ff0700728c */ /* 0x000fd2000bf05300 */
[----:B------:R-:W-:Y:S05]  /*0250*/  BRA.U !UP0, `(.L_x_3) ;  /* 0x0000000108107547 */ /* 0x000fea000b800000 */
[----:B--2---:R-:W2:Y:S01]  /*0260*/  LDC.64 R4, c[0x0][0x8a8] ;  /* 0x00022a00ff047b82 */ /* 0x004ea20000000a00 */
[----:B------:R-:W2:Y:S02]  /*0270*/  LDCU.64 UR6, c[0x0][0x358] ;  /* 0x00006b00ff0677ac */ /* 0x000ea40008000a00 */
[----:B--2---:R4:W5:Y:S01]  /*0280*/  LDG.E R217, desc[UR6][R4.64] ;  /* 0x0000000604d97981 */ /* 0x004962000c1e1900 */
[----:B------:R-:W-:Y:S05]  /*0290*/  BRA `(.L_x_2) ;  /* 0x0000000000087947 */ /* 0x000fea0003800000 */
.L_x_3:
[----:B------:R-:W4:Y:S02]  /*02a0*/  LDCU UR4, c[0x0][0x8a0] ;  /* 0x00011400ff0477ac */ /* 0x000f240008000800 */
[----:B----4-:R-:W-:Y:S02]  /*02b0*/  MOV R217, UR4 ;  /* 0x0000000400d97c02 */ /* 0x010fe40008000f00 */
.L_x_2:
[----:B-123--:R-:W-:Y:S01]  /*02c0*/  IMAD.U32 R0, RZ, RZ, UR14 ;  /* 0x0000000eff007e24 */ /* 0x00efe2000f8e00ff */
[----:B------:R-:W-:Y:S04]  /*02d0*/  BSSY.RECONVERGENT B0, `(.L_x_4) ;  /* 0x000000c000007945 */ /* 0x000fe80003800200 */
[C---:B------:R-:W-:Y:S02]  /*02e0*/  ISETP.NE.OR P2, PT, R0.reuse, 0x1, !P1 ;  /* 0x000000010000780c */ /* 0x040fe40004f45670 */
[----:B------:R-:W-:-:S11]  /*02f0*/  ISETP.NE.OR P0, PT, R0, 0x3, !P1 ;  /* 0x000000030000780c */ /* 0x000fd60004f05670 */
[----:B------:R-:W-:Y:S05]  /*0300*/  @P2 BRA `(.L_x_5) ;  /* 0x0000000000202947 */ /* 0x000fea0003800000 */
[----:B------:R-:W1:Y:S02]  /*0310*/  LDCU.64 UR6, c[0x0][0x348] ;  /* 0x00006900ff0677ac */ /* 0x000e640008000a00 */
[----:B-1----:R-:W-:Y:S02]  /*0320*/  UIADD3 UR8, UP1, UPT, UR6, 0x80, URZ ;  /* 0x0000008006087890 */ /* 0x002fe4000ff3e0ff */
[----:B------:R-:W-:Y:S02]  /*0330*/  UIADD3 UR6, UP0, UPT, UR6, 0x180, URZ ;  /* 0x0000018006067890 */ /* 0x000fe4000ff1e0ff */
[----:B------:R-:W-:Y:S02]  /*0340*/  UIADD3.X UR9, UPT, UPT, URZ, UR7, URZ, UP1, !UPT ;  /* 0x00000007ff097290 */ /* 0x000fe40008ffe4ff */
[----:B------:R-:W-:-:S07]  /*0350*/  UIADD3.X UR7, UPT, UPT, URZ, UR7, URZ, UP0, !UPT ;  /* 0x00000007ff077290 */ /* 0x000fce00087fe4ff */
[----:B------:R1:W-:Y:S02]  /*0360*/  UTMACCTL.PF [UR8] ;  /* 0x00000000080079b9 */ /* 0x0003e40008040000 */
[----:B------:R1:W-:Y:S02]  /*0370*/  UTMACCTL.PF [UR6] ;  /* 0x00000000060079b9 */ /* 0x0003e40008040000 */
[----:B-1----:R-:W-:Y:S01]  /*0380*/  NOP ;  /* 0x0000000000007918 */ /* 0x002fe20000000000 */
.L_x_5:
[----:B------:R-:W-:Y:S05]  /*0390*/  BSYNC.RECONVERGENT B0 ;  /* 0x0000000000007941 */ /* 0x000fea0003800200 */
.L_x_4:
[----:B------:R-:W-:Y:S04]  /*03a0*/  BSSY.RECONVERGENT B0, `(.L_x_6) ;  /* 0x000000a000007945 */ /* 0x000fe80003800200 */
        /* <DEDUP_REMOVED lines=9> */
.L_x_7:
[----:B------:R-:W-:Y:S05]  /*0440*/  BSYNC.RECONVERGENT B0 ;  /* 0x0000000000007941 */ /* 0x000fea0003800200 */
.L_x_6:
[----:B------:R-:W1:Y:S01]  /*0450*/  LDCU.64 UR6, c[0x0][0x888] ;  /* 0x00011100ff0677ac */ /* 0x000e620008000a00 */
[----:B------:R-:W-:Y:S02]  /*0460*/  UISETP.EQ.U32.AND UP1, UPT, UR10, URZ, UPT ;  /* 0x000000ff0a00728c */ /* 0x000fe4000bf22070 */
[----:B------:R-:W-:Y:S02]  /*0470*/  UPLOP3.LUT UP4, UPT, UPT, UPT, UPT, 0x80, 0x8 ;  /* 0x000000000008789c */ /* 0x000fe40003f8f070 */
[----:B-1----:R-:W-:-:S04]  /*0480*/  UISETP.NE.U32.AND UP0, UPT, UR6, URZ, UPT ;  /* 0x000000ff0600728c */ /* 0x002fc8000bf05070 */
[----:B------:R-:W-:-:S04]  /*0490*/  UISETP.NE.AND.EX UP2, UPT, UR7, URZ, UPT, UP0 ;  /* 0x000000ff0700728c */ /* 0x000fc8000bf45300 */
[----:B------:R-:W-:-:S04]  /*04a0*/  UISETP.EQ.OR.EX UP3, UPT, UR11, URZ, !UP2, UP1 ;  /* 0x000000ff0b00728c */ /* 0x000fc8000d762710 */
[----:B------:R-:W-:-:S05]  /*04b0*/  UP2UR UR60, UPR, URZ, 0x8 ;  /* 0x00000008ff3c7883 */ /* 0x000fca0008000000 */
[----:B------:R-:W-:Y:S07]  /*04c0*/  BRA.U !UP3, `(.L_x_8) ;  /* 0x000000010b207547 */ /* 0x000fee000b800000 */
[----:B------:R-:W-:Y:S01]  /*04d0*/  UISETP.NE.U32.AND UP1, UPT, UR10, URZ, UPT ;  /* 0x000000ff0a00728c */ /* 0x000fe2000bf25070 */
[----:B-----5:R-:W-:Y:S01]  /*04e0*/  FSETP.NEU.AND P0, PT, R219, RZ, PT ;  /* 0x000000ffdb00720b */ /* 0x020fe20003f0d000 */
[----:B------:R-:W-:Y:S02]  /*04f0*/  USEL UR4, URZ, 0xffffffff, UP2 ;  /* 0xffffffffff047887 */ /* 0x000fe40009000000 */
[----:B------:R-:W-:-:S10]  /*0500*/  UISETP.NE.AND.EX UP1, UPT, UR11, URZ, UPT, UP1 ;  /* 0x000000ff0b00728c */ /* 0x000fd4000bf25310 */
[----:B------:R-:W-:Y:S01]  /*0510*/  VOTEU.ANY UP0, P0 ;  /* 0x0000000000ff7886 */ /* 0x000fe20000000100 */
[----:B------:R-:W-:-:S04]  /*0520*/  @!UP1 USEL UR4, URZ, 0xffffffff, UP0 ;  /* 0xffffffffff049887 */ /* 0x000fc80008000000 */
[----:B------:R-:W-:-:S04]  /*0530*/  ULOP3.LUT UR4, UR4, 0x1, URZ, 0xc0, !UPT ;  /* 0x0000000104047892 */ /* 0x000fc8000f8ec0ff */
[----:B------:R-:W-:-:S11]  /*0540*/  UISETP.NE.U32.AND UP4, UPT, UR4, 0x1, UPT ;  /* 0x000000010400788c */ /* 0x000fd6000bf85070 */
.L_x_8:
[----:B------:R-:W1:Y:S01]  /*0550*/  SHFL.IDX PT, R0, R2, RZ, 0x1f ;  /* 0x00001fff02007589 */ /* 0x000e6200000e0000 */
[----:B------:R-:W-:-:S04]  /*0560*/  UISETP.NE.AND UP0, UPT, UR14, 0x2, UPT ;  /* 0x000000020e00788c */ /* 0x000fc8000bf05270 */
[----:B------:R-:W-:Y:S02]  /*0570*/  UISETP.EQ.AND UP1, UPT, UR34, URZ, !UP0 ;  /* 0x000000ff2200728c */ /* 0x000fe4000c722270 */
[----:B------:R-:W-:-:S04]  /*0580*/  USEL UR50, URZ, 0x1, UP0 ;  /* 0x00000001ff327887 */ /* 0x000fc80008000000 */
[----:B------:R-:W-:Y:S02]  /*0590*/  PLOP3.LUT P3, PT, P1, PT, UP1, 0x80, 0x8 ;  /* 0x000000000008781c */ /* 0x000fe40000f6f018 */
[----:B-1----:R-:W-:-:S13]  /*05a0*/  ISETP.NE.AND P0, PT, R0, RZ, PT ;  /* 0x000000ff0000720c */ /* 0x002fda0003f05270 */
[----:B------:R-:W-:Y:S05]  /*05b0*/  @P0 BRA `(.L_x_9) ;  /* 0x0000000000880947 */ /* 0x000fea0003800000 */
[----:B------:R-:W-:Y:S01]  /*05c0*/  ELECT P0, URZ, PT ;  /* 0x0000000000ff782f */ /* 0x000fe20003800000 */
[----:B------:R-:W-:-:S12]  /*05d0*/  BSSY.RECONVERGENT B0, `(.L_x_9) ;  /* 0x0000020000007945 */ /* 0x000fd80003800200 */
[----:B------:R-:W-:Y:S05]  /*05e0*/  @!P0 BRA `(.L_x_10) ;  /* 0x0000000000788947 */ /* 0x000fea0003800000 */
[----:B------:R-:W-:Y:S01]  /*05f0*/  UMOV UR4, 0x400 ;  /* 0x0000040000047882 */ /* 0x000fe20000000000 */
[----:B------:R-:W-:Y:S01]  /*0600*/  UMOV UR6, 0x1 ;  /* 0x0000000100067882 */ /* 0x000fe20000000000 */
[----:B------:R-:W-:Y:S02]  /*0610*/  ULEA UR4, UR5, UR4, 0x18 ;  /* 0x0000000405047291 */ /* 0x000fe4000f8ec0ff */
[----:B------:R-:W-:-:S04]  /*0620*/  UIADD3 UR6, UPT, UPT, -UR6, 0x100000, URZ ;  /* 0x0010000006067890 */ /* 0x000fc8000fffe1ff */
[----:B------:R-:W-:Y:S02]  /*0630*/  USHF.L.U32 UR7, UR6, 0xb, URZ ;  /* 0x0000000b06077899 */ /* 0x000fe400080006ff */
[----:B------:R-:W-:Y:S01]  /*0640*/  USHF.L.U32 UR6, UR6, 0x1, URZ ;  /* 0x0000000106067899 */ /* 0x000fe200080006ff */
[----:B------:R-:W1:Y:S11]  /*0650*/  FENCE.VIEW.ASYNC.S ;  /* 0x00000000000073c6 */ /* 0x000e760000000000 */
[----:B-1----:R1:W2:Y:S01]  /*0660*/  SYNCS.EXCH.64 URZ, [UR4], UR6 ;  /* 0x0000000604ff75b2 */ /* 0x0022a20008000100 */
[----:B------:R1:W3:Y:S01]  /*0670*/  SYNCS.EXCH.64 URZ, [UR4+0x58], UR6 ;  /* 0x0000580604ff75b2 */ /* 0x0002e20008000100 */
[----:B------:R1:W1:Y:S01]  /*0680*/  SYNCS.EXCH.64 URZ, [UR4+0x8], UR6 ;  /* 0x0000080604ff75b2 */ /* 0x0002620008000100 */
        /* <DEDUP_REMOVED lines=19> */
[----:B------:R-:W-:Y:S01]  /*07c0*/  NOP ;  /* 0x0000000000007918 */ /* 0x000fe20000000000 */
.L_x_10:
[----:B-1----:R-:W-:Y:S05]  /*07d0*/  BSYNC.RECONVERGENT B0 ;  /* 0x0000000000007941 */ /* 0x002fea0003800200 */
.L_x_9:
[----:B------:R-:W1:Y:S01]  /*07e0*/  SHFL.IDX PT, R0, R2, RZ, 0x1f ;  /* 0x00001fff02007589 */ /* 0x000e6200000e0000 */
[----:B------:R-:W-:Y:S01]  /*07f0*/  NOP ;  /* 0x0000000000007918 */ /* 0x000fe20000000000 */
[----:B-1----:R-:W-:-:S13]  /*0800*/  ISETP.NE.AND P0, PT, R0, 0x1, PT ;  /* 0x000000010000780c */ /* 0x002fda0003f05270 */
[----:B------:R-:W-:Y:S05]  /*0810*/  @P0 BRA `(.L_x_11) ;  /* 0x00000000003c0947 */ /* 0x000fea0003800000 */
[----:B------:R-:W-:Y:S01]  /*0820*/  UMOV UR4, 0x400 ;  /* 0x0000040000047882 */ /* 0x000fe20000000000 */
[----:B------:R-:W-:Y:S01]  /*0830*/  UMOV UR8, 0x20 ;  /* 0x0000002000087882 */ /* 0x000fe20000000000 */
[----:B------:R-:W-:Y:S01]  /*0840*/  UMOV UR6, 0x80 ;  /* 0x0000008000067882 */ /* 0x000fe20000000000 */
[----:B------:R-:W-:Y:S02]  /*0850*/  ULEA UR4, UR5, UR4, 0x18 ;  /* 0x0000000405047291 */ /* 0x000fe4000f8ec0ff */
[----:B------:R-:W-:-:S04]  /*0860*/  UIADD3 UR8, UPT, UPT, -UR8, 0x100000, URZ ;  /* 0x0010000008087890 */ /* 0x000fc8000fffe1ff */
[----:B------:R-:W-:Y:S02]  /*0870*/  USHF.L.U32 UR9, UR8, 0xb, URZ ;  /* 0x0000000b08097899 */ /* 0x000fe400080006ff */
[----:B------:R-:W-:Y:S02]  /*0880*/  USHF.L.U32 UR8, UR8, 0x1, URZ ;  /* 0x0000000108087899 */ /* 0x000fe400080006ff */
[----:B------:R-:W-:-:S04]  /*0890*/  UIADD3 UR6, UPT, UPT, -UR6, 0x100000, URZ ;  /* 0x0010000006067890 */ /* 0x000fc8000fffe1ff */
[----:B------:R-:W-:Y:S02]  /*08a0*/  USHF.L.U32 UR7, UR6, 0xb, URZ ;  /* 0x0000000b06077899 */ /* 0x000fe400080006ff */
[----:B------:R-:W-:Y:S01]  /*08b0*/  USHF.L.U32 UR6, UR6, 0x1, URZ ;  /* 0x0000000106067899 */ /* 0x000fe200080006ff */
[----:B------:R-:W-:Y:S01]  /*08c0*/  ELECT P0, URZ, PT ;  /* 0x0000000000ff782f */ /* 0x000fe20003800000 */
[----:B------:R-:W1:Y:S02]  /*08d0*/  FENCE.VIEW.ASYNC.S ;  /* 0x00000000000073c6 */ /* 0x000e640000000000 */
[----:B-1----:R1:W1:Y:S08]  /*08e0*/  SYNCS.EXCH.64 URZ, [UR4+0xb0], UR8 ;  /* 0x0000b00804ff75b2 */ /* 0x0022700008000100 */
[----:B------:R1:W1:Y:S01]  /*08f0*/  SYNCS.EXCH.64 URZ, [UR4+0xb8], UR6 ;  /* 0x0000b80604ff75b2 */ /* 0x0002620008000100 */
[----:B------:R-:W-:Y:S01]  /*0900*/  NOP ;  /* 0x0000000000007918 */ /* 0x000fe20000000000 */
.L_x_11:
[----:B------:R-:W2:Y:S01]  /*0910*/  SHFL.IDX PT, R0, R2, RZ, 0x1f ;  /* 0x00001fff02007589 */ /* 0x000ea200000e0000 */
[----:B------:R-:W-:Y:S01]  /*0920*/  NOP ;  /* 0x0000000000007918 */ /* 0x000fe20000000000 */
[----:B--2---:R-:W-:-:S13]  /*0930*/  ISETP.NE.AND P0, PT, R0, 0x3, PT ;  /* 0x000000030000780c */ /* 0x004fda0003f05270 */
[----:B------:R-:W-:Y:S05]  /*0940*/  @P0 BRA `(.L_x_12) ;  /* 0x00000000002c0947 */ /* 0x000fea0003800000 */
[----:B-1----:R-:W-:Y:S01]  /*0950*/  UMOV UR4, 0x400 ;  /* 0x0000040000047882 */ /* 0x002fe20000000000 */
[----:B------:R-:W-:Y:S01]  /*0960*/  UMOV UR6, 0x20 ;  /* 0x0000002000067882 */ /* 0x000fe20000000000 */
[----:B------:R-:W-:Y:S02]  /*0970*/  ULEA UR4, UR5, UR4, 0x18 ;  /* 0x0000000405047291 */ /* 0x000fe4000f8ec0ff */
[----:B------:R-:W-:-:S04]  /*0980*/  UIADD3 UR6, UPT, UPT, -UR6, 0x100000, URZ ;  /* 0x0010000006067890 */ /* 0x000fc8000fffe1ff */
[----:B------:R-:W-:Y:S02]  /*0990*/  USHF.L.U32 UR7, UR6, 0xb, URZ ;  /* 0x0000000b06077899 */ /* 0x000fe400080006ff */
[----:B------:R-:W-:Y:S01]  /*09a0*/  USHF.L.U32 UR6, UR6, 0x1, URZ ;  /* 0x0000000106067899 */ /* 0x000fe200080006ff */
[----:B------:R-:W-:Y:S01]  /*09b0*/  ELECT P0, URZ, PT ;  /* 0x0000000000ff782f */ /* 0x000fe20003800000 */
[----:B------:R-:W1:Y:S10]  /*09c0*/  FENCE.VIEW.ASYNC.S ;  /* 0x00000000000073c6 */ /* 0x000e740000000000 */
[----:B-1----:R2:W1:Y:S01]  /*09d0*/  SYNCS.EXCH.64 URZ, [UR4+0xc0], UR6 ;  /* 0x0000c00604ff75b2 */ /* 0x0024620008000100 */
[----:B------:R2:W1:Y:S02]  /*09e0*/  SYNCS.EXCH.64 URZ, [UR4+0xc8], UR6 ;  /* 0x0000c80604ff75b2 */ /* 0x0004640008000100 */
[----:B--2---:R-:W-:Y:S01]  /*09f0*/  NOP ;  /* 0x0000000000007918 */ /* 0x004fe20000000000 */
.L_x_12:
[----:B------:R-:W2:Y:S01]  /*0a00*/  SHFL.IDX PT, R0, R2, RZ, 0x1f ;  /* 0x00001fff02007589 */ /* 0x000ea200000e0000 */
[----:B------:R-:W-:Y:S01]  /*0a10*/  NOP ;  /* 0x0000000000007918 */ /* 0x000fe20000000000 */
[----:B--2---:R-:W-:-:S13]  /*0a20*/  ISETP.NE.AND P0, PT, R0, 0x4, PT ;  /* 0x000000040000780c */ /* 0x004fda0003f05270 */
[----:B------:R-:W-:Y:S05]  /*0a30*/  @P0 BRA `(.L_x_13) ;  /* 0x0000000000480947 */ /* 0x000fea0003800000 */
[----:B-1----:R-:W-:Y:S01]  /*0a40*/  UMOV UR6, 0x1e0 ;  /* 0x000001e000067882 */ /* 0x002fe20000000000 */
[----:B------:R-:W-:Y:S01]  /*0a50*/  UMOV UR4, 0x400 ;  /* 0x0000040000047882 */ /* 0x000fe20000000000 */
[----:B------:R-:W-:Y:S01]  /*0a60*/  USEL UR6, UR6, 0x1a0, UP4 ;  /* 0x000001a006067887 */ /* 0x000fe2000a000000 */
        /* <DEDUP_REMOVED lines=12> */
[----:B------:R2:W1:Y:S01]  /*0b30*/  SYNCS.EXCH.64 URZ, [UR4+0xd8], UR8 ;  /* 0x0000d80804ff75b2 */ /* 0x0004620008000100 */
[----:B------:R2:W1:Y:S02]  /*0b40*/  SYNCS.EXCH.64 URZ, [UR4+0xe8], UR6 ;  /* 0x0000e80604ff75b2 */ /* 0x0004640008000100 */
[----:B--2---:R-:W-:Y:S01]  /*0b50*/  NOP ;  /* 0x0000000000007918 */ /* 0x004fe20000000000 */
.L_x_13:
[----:B------:R-:W2:Y:S01]  /*0b60*/  SHFL.IDX PT, R0, R2, RZ, 0x1f ;  /* 0x00001fff02007589 */ /* 0x000ea200000e0000 */
[----:B------:R-:W-:Y:S01]  /*0b70*/  NOP ;  /* 0x0000000000007918 */ /* 0x000fe20000000000 */
[----:B--2---:R-:W-:-:S13]  /*0b80*/  ISETP.NE.AND P0, PT, R0, 0x5, PT ;  /* 0x000000050000780c */ /* 0x004fda0003f05270 */
[----:B------:R-:W-:Y:S05]  /*0b90*/  @P0 BRA `(.L_x_14) ;  /* 0x0000000000440947 */ /* 0x000fea0003800000 */
[----:B-1----:R-:W-:Y:S01]  /*0ba0*/  UMOV UR4, 0x400 ;  /* 0x0000040000047882 */ /* 0x002fe20000000000 */
        /* <DEDUP_REMOVED lines=16> */
.L_x_14:
[----:B------:R-:W2:Y:S01]  /*0cb0*/  SHFL.IDX PT, R0, R2, RZ, 0x1f ;  /* 0x00001fff02007589 */ /* 0x000ea200000e0000 */
[----:B------:R-:W-:Y:S01]  /*0cc0*/  ISETP.NE.OR P1, PT, RZ, UR14, !P1 ;  /* 0x0000000eff007c0c */ /* 0x000fe2000cf25670 */
        /* <DEDUP_REMOVED lines=12> */
[----:B------:R2:W1:Y:S01]  /*0d90*/  SYNCS.EXCH.64 URZ, [UR4+0x120], UR6 ;  /* 0x0001200604ff75b2 */ /* 0x0004620008000100 */
[----:B------:R2:W1:Y:S01]  /*0da0*/  SYNCS.EXCH.64 URZ, [UR4+0x118], UR6 ;  /* 0x0001180604ff75b2 */ /* 0x0004620008000100 */
[----:B------:R2:W1:Y:S02]  /*0db0*/  SYNCS.EXCH.64 URZ, [UR4+0x128], UR6 ;  /* 0x0001280604ff75b2 */ /* 0x0004640008000100 */
[----:B--2---:R-:W-:Y:S01]  /*0dc0*/  NOP ;  /* 0x0000000000007918 */ /* 0x004fe20000000000 */
.L_x_15:
[----:B------:R-:W-:Y:S01]  /*0dd0*/  VOTEU.ALL UP0, P1 ;  /* 0x0000000000ff7886 */ /* 0x000fe20000800000 */
[----:B-1----:R-:W-:Y:S01]  /*0de0*/  UMOV UR6, 0x20 ;  /* 0x0000002000067882 */ /* 0x002fe20000000000 */
[----:B------:R-:W1:Y:S01]  /*0df0*/  LDCU UR8, c[0x0][0x36c] ;  /* 0x00006d80ff0877ac */ /* 0x000e620008000800 */
[----:B------:R-:W-:Y:S01]  /*0e00*/  NOP ;  /* 0x0000000000007918 */ /* 0x000fe20000000000 */
[----:B------:R-:W-:Y:S01]  /*0e10*/  LOP3.LUT R14, R6, 0x1f, RZ, 0xc0, !PT ;  /* 0x0000001f060e7812 */ /* 0x000fe200078ec0ff */
[----:B------:R-:W-:Y:S01]  /*0e20*/  @!UP0 UMOV UR4, 0x400 ;  /* 0x0000040000048882 */ /* 0x000fe20000000000 */
[----:B------:R-:W-:-:S04]  /*0e30*/  @!UP0 UIADD3 UR6, UPT, UPT, -UR6, 0x100000, URZ ;  /* 0x0010000006068890 */ /* 0x000fc8000fffe1ff */
[----:B------:R-:W-:Y:S02]  /*0e40*/  @!UP0 USHF.L.U32 UR7, UR6, 0xb, URZ ;  /* 0x0000000b06078899 */ /* 0x000fe400080006ff */
[----:B------:R-:W-:Y:S02]  /*0e50*/  @!UP0 USHF.L.U32 UR6, UR6, 0x1, URZ ;  /* 0x0000000106068899 */ /* 0x000fe400080006ff */
[----:B------:R-:W-:Y:S01]  /*0e60*/  @!UP0 ULEA UR4, UR5, UR4, 0x18 ;  /* 0x0000000405048291 */ /* 0x000fe2000f8ec0ff */
[----:B------:R-:W-:Y:S01]  /*0e70*/  VOTEU.ALL UP0, P1 ;  /* 0x0000000000ff7886 */ /* 0x000fe20000800000 */
[----:B------:R-:W-:Y:S02]  /*0e80*/  UISETP.NE.AND UP5, UPT, UR14, URZ, UPT ;  /* 0x000000ff0e00728c */ /* 0x000fe4000bfa5270 */
[----:B-1----:R-:W-:Y:S01]  /*0e90*/  UISETP.EQ.U32.AND UP6, UPT, UR8, 0x1, UPT ;  /* 0x000000010800788c */ /* 0x002fe2000bfc2070 */
[----:B------:R-:W1:Y:S07]  /*0ea0*/  FENCE.VIEW.ASYNC.S ;  /* 0x00000000000073c6 */ /* 0x000e6e0000000000 */
[----:B-1----:R1:W2:Y:S01]  /*0eb0*/  @!UP0 SYNCS.EXCH.64 URZ, [UR4+0x130], UR6 ;  /* 0x0001300604ff85b2 */ /* 0x0022a20008000100 */
[----:B------:R-:W-:Y:S05]  /*0ec0*/  BRA.U !UP6, `(.L_x_16) ;  /* 0x000000010e087547 */ /* 0x000fea000b800000 */
[----:B--23--:R-:W-:Y:S01]  /*0ed0*/  UCGABAR_ARV ;  /* 0x00000000000079c7 */ /* 0x00cfe20008000000 */
[----:B------:R-:W-:Y:S05]  /*0ee0*/  BRA `(.L_x_17) ;  /* 0x0000000000047947 */ /* 0x000fea0003800000 */
.L_x_16:
[----:B--23--:R-:W-:Y:S01]  /*0ef0*/  NOP ;  /* 0x0000000000007918 */ /* 0x00cfe20000000000 */
.L_x_17:
[----:B------:R-:W2:Y:S01]  /*0f00*/  S2UR UR28, SR_CTAID.X ;  /* 0x00000000001c79c3 */ /* 0x000ea20000002500 */
[----:B------:R-:W-:-:S05]  /*0f10*/  CS2R.32 R3, SR_CgaSize ;  /* 0x0000000000037805 */ /* 0x000fca0000008a00 */
[----:B------:R-:W-:-:S05]  /*0f20*/  IMAD R3, R3, -0xa0, RZ ;  /* 0xffffff6003037824 */ /* 0x000fca00078e02ff */
[----:B-1----:R-:W-:-:S14]  /*0f30*/  R2UR UR6, R3 ;  /* 0x00000000030672ca */ /* 0x002fdc00000e0000 */
[----:B------:R-:W1:Y:S01]  /*0f40*/  LDCU UR6, c[0x0][UR6+0x2b0] ;  /* 0x00005600060677ac */ /* 0x000e620008000800 */
[----:B------:R-:W-:Y:S02]  /*0f50*/  PRMT R7, RZ, 0x7610, R7 ;  /* 0x00007610ff077816 */ /* 0x000fe40000000007 */
[----:B------:R-:W-:Y:S02]  /*0f60*/  PRMT R8, RZ, 0x7610, R8 ;  /* 0x00007610ff087816 */ /* 0x000fe40000000008 */
[----:B------:R-:W-:-:S05]  /*0f70*/  CS2R.32 R3, SR_CgaSize ;  /* 0x0000000000037805 */ /* 0x000fca0000008a00 */
[----:B------:R-:W-:-:S05]  /*0f80*/  IMAD R3, R3, -0xa0, RZ ;  /* 0xffffff6003037824 */ /* 0x000fca00078e02ff */
[----:B------:R-:W-:-:S14]  /*0f90*/  R2UR UR4, R3 ;  /* 0x00000000030472ca */ /* 0x000fdc00000e0000 */
[----:B------:R-:W3:Y:S01]  /*0fa0*/  LDCU UR4, c[0x0][UR4+0x2b4] ;  /* 0x00005680040477ac */ /* 0x000ee20008000800 */
[----:B------:R-:W4:Y:S01]  /*0fb0*/  S2UR UR8, SR_CTAID.Y ;  /* 0x00000000000879c3 */ /* 0x000f220000002600 */
[----:B------:R-:W3:Y:S01]  /*0fc0*/  LDCU UR24, c[0x0][0xb24] ;  /* 0x00016480ff1877ac */ /* 0x000ee20008000800 */
[----:B------:R-:W-:-:S05]  /*0fd0*/  CS2R.32 R3, SR_CgaSize ;  /* 0x0000000000037805 */ /* 0x000fca0000008a00 */
[----:B------:R-:W-:-:S05]  /*0fe0*/  IMAD R3, R3, -0xa0, RZ ;  /* 0xffffff6003037824 */ /* 0x000fca00078e02ff */
[----:B------:R-:W-:-:S14]  /*0ff0*/  R2UR UR56, R3 ;  /* 0x00000000033872ca */ /* 0x000fdc00000e0000 */
[----:B------:R-:W4:Y:S01]  /*1000*/  LDCU UR56, c[0x0][UR56+0x2a0] ;  /* 0x00005400383877ac */ /* 0x000f220008000800 */
[----:B------:R-:W1:Y:S01]  /*1010*/  S2UR UR36, SR_CTAID.Z ;  /* 0x00000000002479c3 */ /* 0x000e620000002700 */
[----:B------:R-:W-:-:S05]  /*1020*/  CS2R.32 R3, SR_CgaSize ;  /* 0x0000000000037805 */ /* 0x000fca0000008a00 */
[----:B------:R-:W-:-:S05]  /*1030*/  IMAD R3, R3, -0xa0, RZ ;  /* 0xffffff6003037824 */ /* 0x000fca00078e02ff */
[----:B------:R-:W-:-:S14]  /*1040*/  R2UR UR57, R3 ;  /* 0x00000000033972ca */ /* 0x000fdc00000e0000 */
[----:B------:R-:W4:Y:S01]  /*1050*/  LDCU UR57, c[0x0][UR57+0x2a4] ;  /* 0x00005480393977ac */ /* 0x000f220008000800 */
[----:B------:R-:W4:Y:S01]  /*1060*/  LDCU UR15, c[0x0][0xb24] ;  /* 0x00016480ff0f77ac */ /* 0x000f220008000800 */
[----:B--2---:R-:W-:Y:S01]  /*1070*/  I2FP.F32.U32 R0, UR28 ;  /* 0x0000001c00007c45 */ /* 0x004fe20008201000 */
[----:B------:R-:W2:Y:S04]  /*1080*/  LDCU UR26, c[0x0][0xb30] ;  /* 0x00016600ff1a77ac */ /* 0x000ea80008000800 */
[----:B-1----:R-:W-:Y:S01]  /*1090*/  FMUL R0, R0, UR6 ;  /* 0x0000000600007c20 */ /* 0x002fe20008400000 */
[----:B---3--:R-:W-:Y:S01]  /*10a0*/  UISETP.GE.AND UP1, UPT, UR24, 0x1, UPT ;  /* 0x000000011800788c */ /* 0x008fe2000bf26270 */
[----:B----4-:R-:W-:Y:S02]  /*10b0*/  I2FP.F32.U32 R3, UR8 ;  /* 0x0000000800037c45 */ /* 0x010fe40008201000 */
[----:B------:R1:W3:Y:S01]  /*10c0*/  F2I.U32.TRUNC.NTZ R2, R0 ;  /* 0x0000000000027305 */ /* 0x0002e2000020f000 */
[----:B------:R-:W-:Y:S01]  /*10d0*/  UMOV UR47, UR8 ;  /* 0x00000008002f7c82 */ /* 0x000fe20008000000 */
[----:B------:R-:W-:Y:S01]  /*10e0*/  UMOV UR46, UR28 ;  /* 0x0000001c002e7c82 */ /* 0x000fe20008000000 */
[----:B-1----:R-:W-:Y:S01]  /*10f0*/  FMUL R0, R3, UR4 ;  /* 0x0000000403007c20 */ /* 0x002fe20008400000 */
[----:B---3--:R-:W-:-:S05]  /*1100*/  R2UR UR4, R2 ;  /* 0x00000000020472ca */ /* 0x008fca00000e0000 */
[----:B------:R-:W1:Y:S08]  /*1110*/  F2I.U32.TRUNC.NTZ R0, R0 ;  /* 0x0000000000007305 */ /* 0x000e70000020f000 */
[----:B------:R-:W-:-:S04]  /*1120*/  UIADD3 UR6, UPT, UPT, -UR4, URZ, URZ ;  /* 0x000000ff04067290 */ /* 0x000fc8000fffe1ff */
[----:B------:R-:W-:Y:S01]  /*1130*/  UIMAD UR56, UR56, UR6, UR28 ;  /* 0x00000006383872a4 */ /* 0x000fe2000f8e021c */
[----:B-1----:R-:W-:-:S13]  /*1140*/  R2UR UR7, R0 ;  /* 0x00000000000772ca */ /* 0x002fda00000e0000 */
[----:B------:R-:W-:-:S04]  /*1150*/  UIADD3 UR4, UPT, UPT, -UR7, URZ, URZ ;  /* 0x000000ff07047290 */ /* 0x000fc8000fffe1ff */
[----:B------:R-:W-:Y:S01]  /*1160*/  UIMAD UR57, UR57, UR4, UR8 ;  /* 0x00000004393972a4 */ /* 0x000fe2000f8e0208 */
[----:B--2---:R-:W-:Y:S11]  /*1170*/  BRA.U UP5, `(.L_x_18) ;  /* 0x0000000105307547 */ /* 0x004ff6000b800000 */
[----:B------:R-:W-:Y:S02]  /*1180*/  UISETP.NE.AND UP0, UPT, UR57, URZ, UPT ;  /* 0x000000ff3900728c */ /* 0x000fe4000bf05270 */
[----:B------:R-:W-:Y:S02]  /*1190*/  ULOP3.LUT UR4, UR56, 0xfffffffe, URZ, 0xc0, !UPT ;  /* 0xfffffffe38047892 */ /* 0x000fe4000f8ec0ff */
[----:B------:R-:W-:Y:S01]  /*11a0*/  UISETP.LT.U32.OR UP0, UPT, UR56, 0x2, !UP0 ;  /* 0x000000023800788c */ /* 0x000fe2000c701470 */
[----:B------:R-:W-:-:S03]  /*11b0*/  UMOV UR8, 0x3 ;  /* 0x0000000300087882 */ /* 0x000fc60000000000 */
[----:B------:R-:W-:Y:S02]  /*11c0*/  USEL UR7, URZ, 0x1, !UP0 ;  /* 0x00000001ff077887 */ /* 0x000fe4000c000000 */
[----:B------:R-:W-:Y:S02]  /*11d0*/  USEL UR6, URZ, 0x2, !UP0 ;  /* 0x00000002ff067887 */ /* 0x000fe4000c000000 */
[----:B------:R-:W-:Y:S02]  /*11e0*/  USHF.L.U32 UR4, UR8, UR4, URZ ;  /* 0x0000000408047299 */ /* 0x000fe400080006ff */
[----:B------:R-:W-:-:S04]  /*11f0*/  UIADD3 UR6, UPT, UPT, UR7, UR6, URZ ;  /* 0x0000000607067290 */ /* 0x000fc8000fffe0ff */
[----:B------:R-:W-:Y:S02]  /*1200*/  IMAD.U32 R0, RZ, RZ, UR4 ;  /* 0x00000004ff007e24 */ /* 0x000fe4000f8e00ff */
[----:B------:R-:W-:-:S03]  /*1210*/  IMAD.U32 R2, RZ, RZ, UR6 ;  /* 0x00000006ff027e24 */ /* 0x000fc6000f8e00ff */
[----:B------:R-:W-:Y:S02]  /*1220*/  PRMT R8, R0, 0x7610, R8 ;  /* 0x0000761000087816 */ /* 0x000fe40000000008 */
[----:B------:R-:W-:Y:S02]  /*1230*/  PRMT R7, R2, 0x7610, R7 ;  /* 0x0000761002077816 */ /* 0x000fe40000000007 */
.L_x_18:
[----:B------:R-:W-:Y:S05]  /*1240*/  BRA.U !UP1, `(.L_x_19) ;  /* 0x0000000109d07547 */ /* 0x000fea000b800000 */
[----:B------:R-:W1:Y:S01]  /*1250*/  LDCU.128 UR20, c[0x0][0xb10] ;  /* 0x00016200ff1477ac */ /* 0x000e620008000c00 */
[----:B------:R-:W2:Y:S01]  /*1260*/  LDCU UR7, c[0x0][0x370] ;  /* 0x00006e00ff0777ac */ /* 0x000ea20008000800 */
[----:B------:R-:W3:Y:S01]  /*1270*/  LDCU UR8, c[0x0][0x374] ;  /* 0x00006e80ff0877ac */ /* 0x000ee20008000800 */
[----:B------:R-:W4:Y:S01]  /*1280*/  LDCU UR25, c[0x0][0xb0c] ;  /* 0x00016180ff1977ac */ /* 0x000f220008000800 */
[----:B------:R-:W4:Y:S01]  /*1290*/  LDCU UR9, c[0x0][0xb20] ;  /* 0x00016400ff0977ac */ /* 0x000f220008000800 */
[----:B-1----:R-:W-:Y:S01]  /*12a0*/  UIMAD.WIDE.U32 UR12, UR28, UR20, URZ ;  /* 0x000000141c0c72a5 */ /* 0x002fe2000f8e00ff */
[----:B------:R-:W1:Y:S01]  /*12b0*/  LDCU.64 UR10, c[0x0][0xb28] ;  /* 0x00016500ff0a77ac */ /* 0x000e620008000a00 */
[----:B------:R-:W-:-:S05]  /*12c0*/  UISETP.NE.AND UP3, UPT, UR22, 0x1, UPT ;  /* 0x000000011600788c */ /* 0x000fca000bf65270 */
[----:B------:R-:W-:Y:S01]  /*12d0*/  UMOV UR12, UR13 ;  /* 0x0000000d000c7c82 */ /* 0x000fe20008000000 */
[----:B--2---:R-:W-:Y:S02]  /*12e0*/  UIMAD.WIDE.U32 UR16, UR7, UR20, URZ ;  /* 0x00000014071072a5 */ /* 0x004fe4000f8e00ff */
[----:B------:R-:W-:Y:S02]  /*12f0*/  USHF.R.U32.HI UR6, URZ, UR21, UR12 ;  /* 0x00000015ff067299 */ /* 0x000fe4000801160c */
[----:B---3--:R-:W-:Y:S02]  /*1300*/  UIMAD.WIDE.U32 UR12, UR8, UR23, URZ ;  /* 0x00000017080c72a5 */ /* 0x008fe4000f8e00ff */
[----:B----4-:R-:W-:Y:S01]  /*1310*/  UISETP.NE.AND UP0, UPT, UR25, 0x1, UPT ;  /* 0x000000011900788c */ /* 0x010fe2000bf05270 */
[----:B------:R-:W-:Y:S01]  /*1320*/  UMOV UR16, UR17 ;  /* 0x0000001100107c82 */ /* 0x000fe20008000000 */
[----:B------:R-:W-:-:S03]  /*1330*/  UISETP.NE.AND UP1, UPT, UR24, 0x1, UPT ;  /* 0x000000011800788c */ /* 0x000fc6000bf25270 */
[----:B------:R-:W-:Y:S01]  /*1340*/  UMOV UR12, UR13 ;  /* 0x0000000d000c7c82 */ /* 0x000fe20008000000 */
[----:B------:R-:W-:Y:S02]  /*1350*/  USEL UR6, UR28, UR6, !UP0 ;  /* 0x000000061c067287 */ /* 0x000fe4000c000000 */
[----:B------:R-:W-:Y:S02]  /*1360*/  @UP3 USHF.R.U32.HI UR8, URZ, UR9, UR12 ;  /* 0x00000009ff083299 */ /* 0x000fe4000801160c */
[----:B------:R-:W-:Y:S02]  /*1370*/  UIADD3 UR46, UPT, UPT, -UR6, URZ, URZ ;  /* 0x000000ff062e7290 */ /* 0x000fe4000fffe1ff */
[----:B------:R-:W-:Y:S02]  /*1380*/  @UP0 USHF.R.U32.HI UR7, URZ, UR21, UR16 ;  /* 0x00000015ff070299 */ /* 0x000fe40008011610 */
[----:B------:R-:W-:Y:S02]  /*1390*/  UIMAD.WIDE.U32 UR16, UR47, UR23, URZ ;  /* 0x000000172f1072a5 */ /* 0x000fe4000f8e00ff */
[----:B-1----:R-:W-:-:S02]  /*13a0*/  UIMAD.WIDE.U32 UR12, UR8, UR10, URZ ;  /* 0x0000000a080c72a5 */ /* 0x002fc4000f8e00ff */
[----:B------:R-:W-:Y:S02]  /*13b0*/  UIMAD.WIDE.U32 UR18, UR7, UR10, URZ ;  /* 0x0000000a071272a5 */ /* 0x000fe4000f8e00ff */
[----:B------:R-:W-:Y:S01]  /*13c0*/  UIMAD UR46, UR25, UR46, UR28 ;  /* 0x0000002e192e72a4 */ /* 0x000fe2000f8e021c */
[----:B------:R-:W-:Y:S02]  /*13d0*/  UMOV UR4, UR17 ;  /* 0x0000001100047c82 */ /* 0x000fe40008000000 */
[----:B------:R-:W-:Y:S01]  /*13e0*/  UMOV UR12, UR13 ;  /* 0x0000000d000c7c82 */ /* 0x000fe20008000000 */
[----:B------:R-:W-:Y:S02]  /*13f0*/  USHF.R.U32.HI UR4, URZ, UR9, UR4 ;  /* 0x00000009ff047299 */ /* 0x000fe40008011604 */
[----:B------:R-:W-:Y:S01]  /*1400*/  @UP1 USHF.R.U32.HI UR8, URZ, UR11, UR12 ;  /* 0x0000000bff081299 */ /* 0x000fe2000801160c */
[----:B------:R-:W-:Y:S01]  /*1410*/  UMOV UR18, UR19 ;  /* 0x0000001300127c82 */ /* 0x000fe20008000000 */
[----:B------:R-:W-:-:S02]  /*1420*/  USEL UR4, UR47, UR4, !UP3 ;  /* 0x000000042f047287 */ /* 0x000fc4000d800000 */
[----:B------:R-:W-:Y:S02]  /*1430*/  @UP1 USHF.R.U32.HI UR7, URZ, UR11, UR18 ;  /* 0x0000000bff071299 */ /* 0x000fe40008011612 */
[----:B------:R-:W-:Y:S02]  /*1440*/  UIMAD UR8, UR8, UR24, URZ ;  /* 0x00000018080872a4 */ /* 0x000fe4000f8e02ff */
[----:B------:R-:W-:Y:S02]  /*1450*/  UIMAD UR12, UR7, UR24, URZ ;  /* 0x00000018070c72a4 */ /* 0x000fe4000f8e02ff */
[----:B------:R-:W-:Y:S02]  /*1460*/  UISETP.GE.AND UP0, UPT, UR4, UR8, UPT ;  /* 0x000000080400728c */ /* 0x000fe4000bf06270 */
[----:B------:R-:W-:Y:S02]  /*1470*/  UIMAD.WIDE.U32 UR8, UR4, UR10, URZ ;  /* 0x0000000a040872a5 */ /* 0x000fe4000f8e00ff */
[----:B------:R-:W-:-:S02]  /*1480*/  UISETP.GE.OR UP0, UPT, UR6, UR12, UP0 ;  /* 0x0000000c0600728c */ /* 0x000fc40008706670 */
[----:B------:R-:W-:Y:S02]  /*1490*/  UIMAD.WIDE.U32 UR12, UR6, UR10, URZ ;  /* 0x0000000a060c72a5 */ /* 0x000fe4000f8e00ff */
[----:B------:R-:W-:Y:S02]  /*14a0*/  USHF.R.U32.HI UR9, URZ, UR11, UR9 ;  /* 0x0000000bff097299 */ /* 0x000fe40008011609 */
[----:B------:R-:W-:Y:S02]  /*14b0*/  UIADD3 UR10, UPT, UPT, -UR4, URZ, URZ ;  /* 0x000000ff040a7290 */ /* 0x000fe4000fffe1ff */
[----:B------:R-:W-:Y:S02]  /*14c0*/  USEL UR9, UR4, UR9, !UP1 ;  /* 0x0000000904097287 */ /* 0x000fe4000c800000 */
[----:B------:R-:W-:Y:S01]  /*14d0*/  UIMAD UR47, UR22, UR10, UR47 ;  /* 0x0000000a162f72a4 */ /* 0x000fe2000f8e022f */
[----:B------:R-:W-:Y:S01]  /*14e0*/  @!UP0 UMOV UR8, UR13 ;  /* 0x0000000d00088c82 */ /* 0x000fe20008000000 */
[----:B------:R-:W-:-:S02]  /*14f0*/  UIADD3 UR10, UPT, UPT, -UR9, URZ, URZ ;  /* 0x000000ff090a7290 */ /* 0x000fc4000fffe1ff */
[----:B------:R-:W-:Y:S02]  /*1500*/  @!UP0 USHF.R.U32.HI UR8, URZ, UR11, UR8 ;  /* 0x0000000bff088299 */ /* 0x000fe40008011608 */
[----:B------:R-:W-:Y:S02]  /*1510*/  UIMAD UR10, UR24, UR10, UR4 ;  /* 0x0000000a180a72a4 */ /* 0x000fe4000f8e0204 */
[----:B------:R-:W-:-:S04]  /*1520*/  @!UP0 USEL UR8, UR6, UR8, !UP1 ;  /* 0x0000000806088287 */ /* 0x000fc8000c800000 */
[----:B------:R-:W-:Y:S02]  /*1530*/  @!UP0 UIMAD UR7, UR10, UR7, UR8 ;  /* 0x000000070a0782a4 */ /* 0x000fe4000f8e0208 */
[----:B------:R-:W-:-:S04]  /*1540*/  @!UP0 UIADD3 UR9, UPT, UPT, UR9, -UR8, URZ ;  /* 0x8000000809098290 */ /* 0x000fc8000fffe0ff */
[----:B------:R-:W-:-:S03]  /*1550*/  @!UP0 UIMAD UR4, UR9, UR24, UR6 ;  /* 0x00000018090482a4 */ /* 0x000fc6000f8e0206 */
[----:B------:R-:W-:Y:S01]  /*1560*/  @!UP0 UMOV UR6, UR7 ;  /* 0x0000000700068c82 */ /* 0x000fe20008000000 */
[----:B------:R-:W-:Y:S02]  /*1570*/  UIMAD UR47, UR4, UR22, UR47 ;  /* 0x00000016042f72a4 */ /* 0x000fe4000f8e022f */
[----:B------:R-:W-:-:S12]  /*1580*/  UIMAD UR46, UR6, UR25, UR46 ;  /* 0x00000019062e72a4 */ /* 0x000fd8000f8e022e */
.L_x_19:
[----:B------:R-:W-:Y:S02]  /*1590*/  UISETP.NE.AND UP1, UPT, UR26, 0x1, UPT ;  /* 0x000000011a00788c */ /* 0x000fe4000bf25270 */
[----:B------:R-:W-:-:S07]  /*15a0*/  UISETP.NE.AND UP0, UPT, UR14, 0x2, UPT ;  /* 0x000000020e00788c */ /* 0x000fce000bf05270 */
[----:B------:R-:W-:Y:S05]  /*15b0*/  BRA.U UP1, `(.L_x_20) ;  /* 0x0000000101447547 */ /* 0x000fea000b800000 */
[----:B------:R-:W1:Y:S01]  /*15c0*/  LDCU.128 UR8, c[0x0][0xb10] ;  /* 0x00016200ff0877ac */ /* 0x000e620008000c00 */
[----:B------:R-:W2:Y:S01]  /*15d0*/  LDCU UR16, c[0x0][0xb0c] ;  /* 0x00016180ff1077ac */ /* 0x000ea20008000800 */
[----:B------:R-:W3:Y:S01]  /*15e0*/  LDCU UR17, c[0x0][0xb20] ;  /* 0x00016400ff1177ac */ /* 0x000ee20008000800 */
[----:B-1----:R-:W-:Y:S02]  /*15f0*/  UIMAD.WIDE.U32 UR6, UR46, UR8, URZ ;  /* 0x000000082e0672a5 */ /* 0x002fe4000f8e00ff */
[----:B------:R-:W-:Y:S02]  /*1600*/  UIMAD.WIDE.U32 UR12, UR47, UR11, URZ ;  /* 0x0000000b2f0c72a5 */ /* 0x000fe4000f8e00ff */
[----:B--2---:R-:W-:-:S03]  /*1610*/  UISETP.NE.AND UP1, UPT, UR16, 0x1, UPT ;  /* 0x000000011000788c */ /* 0x004fc6000bf25270 */
[----:B------:R-:W-:Y:S02]  /*1620*/  UMOV UR6, UR7 ;  /* 0x0000000700067c82 */ /* 0x000fe40008000000 */
[----:B------:R-:W-:Y:S01]  /*1630*/  USHF.R.U32.HI UR6, URZ, UR9, UR6 ;  /* 0x00000009ff067299 */ /* 0x000fe20008011606 */
[----:B------:R-:W-:-:S03]  /*1640*/  UMOV UR4, UR13 ;  /* 0x0000000d00047c82 */ /* 0x000fc60008000000 */
[----:B------:R-:W-:Y:S02]  /*1650*/  USEL UR6, UR46, UR6, !UP1 ;  /* 0x000000062e067287 */ /* 0x000fe4000c800000 */
[----:B------:R-:W-:Y:S02]  /*1660*/  UISETP.NE.AND UP1, UPT, UR10, 0x1, UPT ;  /* 0x000000010a00788c */ /* 0x000fe4000bf25270 */
[----:B---3--:R-:W-:-:S04]  /*1670*/  USHF.R.U32.HI UR4, URZ, UR17, UR4 ;  /* 0x00000011ff047299 */ /* 0x008fc80008011604 */
[----:B------:R-:W-:-:S04]  /*1680*/  USEL UR4, UR47, UR4, !UP1 ;  /* 0x000000042f047287 */ /* 0x000fc8000c800000 */
[----:B------:R-:W-:Y:S02]  /*1690*/  UIADD3 UR7, UPT, UPT, -UR4, UR6, URZ ;  /* 0x0000000604077290 */ /* 0x000fe4000fffe1ff */
[----:B------:R-:W-:Y:S02]  /*16a0*/  UIADD3 UR4, UPT, UPT, UR4, -UR6, URZ ;  /* 0x8000000604047290 */ /* 0x000fe4000fffe0ff */
[----:B------:R-:W-:Y:S02]  /*16b0*/  UIMAD UR47, UR7, UR10, UR47 ;  /* 0x0000000a072f72a4 */ /* 0x000fe4000f8e022f */
[----:B------:R-:W-:-:S12]  /*16c0*/  UIMAD UR46, UR4, UR16, UR46 ;  /* 0x00000010042e72a4 */ /* 0x000fd8000f8e022e */
.L_x_20:
[----:B------:R-:W-:Y:S05]  /*16d0*/  BRA.U !UP6, `(.L_x_21) ;  /* 0x000000010e0c7547 */ /* 0x000fea000b800000 */
[----:B------:R-:W-:Y:S01]  /*16e0*/  UCGABAR_WAIT ;  /* 0x0000000000007dc7 */ /* 0x000fe20008000000 */
[----:B------:R-:W-:Y:S01]  /*16f0*/  CCTL.IVALL ;  /* 0x00000000ff00798f */ /* 0x000fe20002000000 */
[----:B------:R-:W-:Y:S05]  /*1700*/  BRA `(.L_x_22) ;  /* 0x0000000000047947 */ /* 0x000fea0003800000 */
.L_x_21:
[----:B------:R-:W-:Y:S06]  /*1710*/  BAR.SYNC.DEFER_BLOCKING 0x0 ;  /* 0x0000000000007b1d */ /* 0x000fec0000010000 */
.L_x_22:
[----:B------:R-:W-:Y:S05]  /*1720*/  BRA.U UP0, `(.L_x_23) ;  /* 0x0000001500d87547 */ /* 0x000fea000b800000 */
[----:B------:R-:W1:Y:S01]  /*1730*/  LDCU UR7, c[0x0][0x38c] ;  /* 0x00007180ff0777ac */ /* 0x000e620008000800 */
[----:B------:R-:W-:Y:S01]  /*1740*/  PLOP3.LUT P1, PT, PT, PT, UP4, 0x80, 0x8 ;  /* 0x000000000008781c */ /* 0x000fe20003f2f048 */
[----:B------:R-:W-:Y:S01]  /*1750*/  HFMA2 R12, -RZ, RZ, 0, 0 ;  /* 0x00000000ff0c7431 */ /* 0x000fe200000001ff */
[----:B------:R-:W-:Y:S01]  /*1760*/  ISETP.NE.AND P2, PT, R14, RZ, P3 ;  /* 0x000000ff0e00720c */ /* 0x000fe20001f45270 */
[----:B------:R-:W-:Y:S01]  /*1770*/  IMAD.MOV.U32 R0, RZ, RZ, 0x1 ;  /* 0x00000001ff007424 */ /* 0x000fe200078e00ff */
[----:B------:R-:W-:Y:S01]  /*1780*/  PLOP3.LUT P1, PT, P1, PT, PT, 0x8, 0x80 ;  /* 0x000000000080781c */ /* 0x000fe20000f2e170 */
[----:B------:R-:W-:Y:S01]  /*1790*/  IMAD.MOV.U32 R9, RZ, RZ, RZ ;  /* 0x000000ffff097224 */ /* 0x000fe200078e00ff */
[----:B------:R-:W-:Y:S01]  /*17a0*/  MOV R11, 0x1 ;  /* 0x00000001000b7802 */ /* 0x000fe20000000f00 */
[----:B------:R-:W-:Y:S01]  /*17b0*/  IMAD.MOV.U32 R10, RZ, RZ, RZ ;  /* 0x000000ffff0a7224 */ /* 0x000fe200078e00ff */
[----:B------:R-:W2:Y:S01]  /*17c0*/  LDCU UR39, c[0x0][0x370] ;  /* 0x00006e00ff2777ac */ /* 0x000ea20008000800 */
[----:B------:R-:W-:Y:S01]  /*17d0*/  ULOP3.LUT UR48, UR28, 0x1, URZ, 0xc0, !UPT ;  /* 0x000000011c307892 */ /* 0x000fe2000f8ec0ff */
[----:B------:R-:W3:Y:S01]  /*17e0*/  LDCU.64 UR26, c[0x0][0x348] ;  /* 0x00006900ff1a77ac */ /* 0x000ee20008000a00 */
[----:B-1----:R-:W-:-:S02]  /*17f0*/  UIADD3 UR6, UPT, UPT, UR7, 0x3f, URZ ;  /* 0x0000003f07067890 */ /* 0x002fc4000fffe0ff */
[----:B------:R-:W-:Y:S02]  /*1800*/  UIADD3 UR44, UPT, UPT, UR7, 0x7e, URZ ;  /* 0x0000007e072c7890 */ /* 0x000fe4000fffe0ff */
[----:B------:R-:W-:Y:S02]  /*1810*/  USHF.R.S32.HI UR4, URZ, 0x1f, UR6 ;  /* 0x0000001fff047899 */ /* 0x000fe40008011406 */
[----:B------:R-:W-:Y:S02]  /*1820*/  USHF.L.U32 UR45, UR28, 0x7, URZ ;  /* 0x000000071c2d7899 */ /* 0x000fe400080006ff */
[----:B------:R-:W-:Y:S02]  /*1830*/  ULEA.HI UR4, UR4, UR6, URZ, 0x6 ;  /* 0x0000000604047291 */ /* 0x000fe4000f8f30ff */
[----:B------:R-:W-:Y:S02]  /*1840*/  UIADD3 UR6, UPT, UPT, UR7, -0x1, URZ ;  /* 0xffffffff07067890 */ /* 0x000fe4000fffe0ff */
[----:B------:R-:W-:-:S02]  /*1850*/  USHF.R.S32.HI UR41, URZ, 0x6, UR4 ;  /* 0x00000006ff297899 */ /* 0x000fc40008011404 */
[----:B------:R-:W-:Y:S02]  /*1860*/  UISETP.GE.U32.AND UP1, UPT, UR6, -0x7f, UPT ;  /* 0xffffff810600788c */ /* 0x000fe4000bf26070 */
[----:B------:R-:W-:Y:S01]  /*1870*/  UISETP.LT.U32.AND UP0, UPT, UR41, 0xb, UPT ;  /* 0x0000000b2900788c */ /* 0x000fe2000bf01070 */
[----:B------:R-:W1:Y:S03]  /*1880*/  LDCU UR38, c[0x0][0x374] ;  /* 0x00006e80ff2677ac */ /* 0x000e660008000800 */
[----:B------:R-:W-:Y:S02]  /*1890*/  USEL UR40, UR41, 0xb, UP0 ;  /* 0x0000000b29287887 */ /* 0x000fe40008000000 */
[----:B------:R-:W-:Y:S02]  /*18a0*/  UISETP.NE.AND UP0, UPT, UR14, URZ, UPT ;  /* 0x000000ff0e00728c */ /* 0x000fe4000bf05270 */
[----:B------:R-:W-:-:S02]  /*18b0*/  UIADD3 UR4, UPT, UPT, UR40, -0x1, URZ ;  /* 0xffffffff28047890 */ /* 0x000fc4000fffe0ff */
[----:B------:R-:W-:Y:S02]  /*18c0*/  @UP1 UIADD3 UR4, UPT, UPT, UR40, URZ, URZ ;  /* 0x000000ff28041290 */ /* 0x000fe4000fffe0ff */
[----:B------:R-:W-:Y:S02]  /*18d0*/  USEL UR21, UR50, 0x2, UP0 ;  /* 0x0000000232157887 */ /* 0x000fe40008000000 */
[----:B------:R-:W-:Y:S02]  /*18e0*/  UIADD3 UR43, UPT, UPT, UR41, -UR40, URZ ;  /* 0x80000028292b7290 */ /* 0x000fe4000fffe0ff */
[----:B------:R-:W-:Y:S02]  /*18f0*/  UIADD3 UR30, UPT, UPT, UR4, 0x1, URZ ;  /* 0x00000001041e7890 */ /* 0x000fe4000fffe0ff */
[----:B------:R-:W-:Y:S01]  /*1900*/  UIADD3 UR42, UPT, UPT, -UR4, URZ, URZ ;  /* 0x000000ff042a7290 */ /* 0x000fe2000fffe1ff */
[----:B-123--:R-:W-:-:S11]  /*1910*/  UMOV UR7, URZ ;  /* 0x000000ff00077c82 */ /* 0x00efd60008000000 */
.L_x_43:
[----:B------:R-:W-:Y:S01]  /*1920*/  UISETP.NE.AND UP0, UPT, UR5, URZ, UPT ;  /* 0x000000ff0500728c */ /* 0x000fe2000bf05270 */
[----:B------:R-:W1:Y:S08]  /*1930*/  S2UR UR5, SR_CgaCtaId ;  /* 0x00000000000579c3 */ /* 0x000e700000008800 */
[----:B------:R-:W-:Y:S05]  /*1940*/  BRA.U UP0, `(.L_x_24) ;  /* 0x0000000100347547 */ /* 0x000fea000b800000 */
[----:B------:R-:W2:Y:S01]  /*1950*/  S2R R2, SR_CgaCtaId ;  /* 0x0000000000027919 */ /* 0x000ea20000008800 */
[----:B------:R-:W-:-:S04]  /*1960*/  MOV R3, 0x400 ;  /* 0x0000040000037802 */ /* 0x000fc80000000f00 */
[----:B--2---:R-:W-:Y:S02]  /*1970*/  LEA R2, R2, R3, 0x18 ;  /* 0x0000000302027211 */ /* 0x004fe400078ec0ff */
[----:B------:R-:W-:-:S03]  /*1980*/  SHF.L.U32 R3, R11, 0x1f, RZ ;  /* 0x0000001f0b037819 */ /* 0x000fc600000006ff */
[----:B------:R-:W-:-:S04]  /*1990*/  IMAD R2, R10, 0x8, R2 ;  /* 0x000000080a027824 */ /* 0x000fc800078e0202 */
[----:B------:R-:W2:Y:S02]  /*19a0*/  SYNCS.PHASECHK.TRANS64.TRYWAIT P0, [R2+URZ+0x120], R3 ;  /* 0x00012003020075a7 */ /* 0x000ea400080011ff */
[----:B--2---:R-:W-:Y:S05]  /*19b0*/  @!P0 BRA `(.L_x_25) ;  /* 0x000000a800488947 */ /* 0x004fea0003800000 */
.L_x_124:
[----:B------:R2:W-:Y:S02]  /*19c0*/  SYNCS.ARRIVE.TRANS64.A1T0 RZ, [R2+URZ+0x110], RZ ;  /* 0x000110ff02ff79a7 */ /* 0x0005e400081000ff */
[----:B--2---:R-:W-:-:S05]  /*19d0*/  VIADD R2, R10, 0x1 ;  /* 0x000000010a027836 */ /* 0x004fca0000000000 */
[----:B------:R-:W-:-:S04]  /*19e0*/  ISETP.NE.AND P0, PT, R2, 0x2, PT ;  /* 0x000000020200780c */ /* 0x000fc80003f05270 */
[----:B------:R-:W-:Y:S02]  /*19f0*/  SEL R3, RZ, 0x1, P0 ;  /* 0x00000001ff037807 */ /* 0x000fe40000000000 */
[----:B------:R-:W-:Y:S02]  /*1a00*/  SEL R10, R2, RZ, P0 ;  /* 0x000000ff020a7207 */ /* 0x000fe40000000000 */
[----:B------:R-:W-:-:S07]  /*1a10*/  LOP3.LUT R11, R11, R3, RZ, 0x3c, !PT ;  /* 0x000000030b0b7212 */ /* 0x000fce00078e3cff */
.L_x_24:
[----:B------:R-:W-:Y:S01]  /*1a20*/  UMOV UR4, 0x400 ;  /* 0x0000040000047882 */ /* 0x000fe20000000000 */
[----:B------:R-:W-:Y:S01]  /*1a30*/  SHF.L.U32 R2, R0, 0x1f, RZ ;  /* 0x0000001f00027819 */ /* 0x000fe200000006ff */
[----:B-1----:R-:W-:Y:S02]  /*1a40*/  ULEA UR4, UR5, UR4, 0x18 ;  /* 0x0000000405047291 */ /* 0x002fe4000f8ec0ff */
[----:B------:R-:W-:Y:S02]  /*1a50*/  UISETP.GE.U32.AND UP0, UPT, UR44, 0x7f, UPT ;  /* 0x0000007f2c00788c */ /* 0x000fe4000bf06070 */
[----:B------:R-:W-:Y:S02]  /*1a60*/  ULEA UR6, UR7, UR4, 0x3 ;  /* 0x0000000407067291 */ /* 0x000fe4000f8e18ff */
[----:B------:R-:W-:Y:S01]  /*1a70*/  ULEA UR11, UR47, UR48, 0x1 ;  /* 0x000000302f0b7291 */ /* 0x000fe2000f8e08ff */
[----:B------:R-:W-:-:S03]  /*1a80*/  UMOV UR13, URZ ;  /* 0x000000ff000d7c82 */ /* 0x000fc60008000000 */
[----:B------:R-:W-:-:S03]  /*1a90*/  UIMAD UR11, UR11, 0x70, URZ ;  /* 0x000000700b0b78a4 */ /* 0x000fc6000f8e02ff */
[----:B------:R1:W2:Y:S01]  /*1aa0*/  SYNCS.PHASECHK.TRANS64.TRYWAIT P0, [UR6+0x58], R2 ;  /* 0x00005802ff0075a7 */ /* 0x0002a20008001106 */
[----:B------:R-:W-:-:S04]  /*1ab0*/  ULEA.HI UR6, UR46, UR46, URZ, 0x1 ;  /* 0x0000002e2e067291 */ /* 0x000fc8000f8f08ff */
[----:B------:R-:W-:-:S04]  /*1ac0*/  USHF.L.U32 UR6, UR6, 0x7, URZ ;  /* 0x0000000706067899 */ /* 0x000fc800080006ff */
[----:B------:R-:W-:-:S04]  /*1ad0*/  ULOP3.LUT UR35, UR6, 0xffffff00, URZ, 0xc0, !UPT ;  /* 0xffffff0006237892 */ /* 0x000fc8000f8ec0ff */
[----:B------:R-:W-:Y:S01]  /*1ae0*/  ULOP3.LUT UR35, UR35, 0x80, UR45, 0xf8, !UPT ;  /* 0x0000008023237892 */ /* 0x000fe2000f8ef82d */
[----:B------:R-:W-:Y:S11]  /*1af0*/  BRA.U !UP0, `(.L_x_26) ;  /* 0x0000000108c07547 */ /* 0x000ff6000b800000 */
[----:B------:R-:W-:Y:S01]  /*1b00*/  UMOV UR14, UR42 ;  /* 0x0000002a000e7c82 */ /* 0x000fe20008000000 */
[----:B------:R-:W-:Y:S01]  /*1b10*/  UMOV UR6, UR7 ;  /* 0x0000000700067c82 */ /* 0x000fe20008000000 */
[----:B------:R-:W-:-:S05]  /*1b20*/  UMOV UR34, URZ ;  /* 0x000000ff00227c82 */ /* 0x000fca0008000000 */
.L_x_32:
[----:B--2---:R-:W-:Y:S01]  /*1b30*/  @P3 MOV R3, 0x7800 ;  /* 0x0000780000033802 */ /* 0x004fe20000000f00 */
[----:B------:R-:W-:Y:S01]  /*1b40*/  ULEA UR33, UR6, UR4, 0x3 ;  /* 0x0000000406217291 */ /* 0x000fe2000f8e18ff */
[----:B--234-:R-:W-:Y:S11]  /*1b50*/  @P0 BRA `(.L_x_27) ;  /* 0x00000000000c0947 */ /* 0x01cff60003800000 */
[----:B-1----:R-:W-:Y:S04]  /*1b60*/  SHF.L.U32 R2, R0, 0x1f, RZ ;  /* 0x0000001f00027819 */ /* 0x002fe800000006ff */
[----:B------:R-:W1:Y:S02]  /*1b70*/  SYNCS.PHASECHK.TRANS64.TRYWAIT P0, [UR33+0x58], R2 ;  /* 0x00005802ff0075a7 */ /* 0x000e640008001121 */
[----:B-1----:R-:W-:Y:S05]  /*1b80*/  @!P0 BRA `(.L_x_28) ;  /* 0x000000a400e88947 */ /* 0x002fea0003800000 */
.L_x_27:
[----:B------:R2:W-:Y:S01]  /*1b90*/  @P3 SYNCS.ARRIVE.TRANS64 RZ, [UR33], R3 ;  /* 0x00000003ffff39a7 */ /* 0x0005e20008000021 */
[----:B------:R-:W-:Y:S02]  /*1ba0*/  ULOP3.LUT UR7, UR21, 0x2, URZ, 0xfc, !UPT ;  /* 0x0000000215077892 */ /* 0x000fe4000f8efcff */
[----:B------:R-:W-:Y:S02]  /*1bb0*/  UIADD3 UR14, UPT, UPT, UR14, 0x1, URZ ;  /* 0x000000010e0e7890 */ /* 0x000fe4000fffe0ff */
[----:B------:R-:W-:Y:S02]  /*1bc0*/  UISETP.NE.AND UP0, UPT, UR7, 0x2, UPT ;  /* 0x000000020700788c */ /* 0x000fe4000bf05270 */
[----:B------:R-:W-:Y:S07]  /*1bd0*/  UISETP.NE.AND UP2, UPT, UR14, 0x1, UPT ;  /* 0x000000010e00788c */ /* 0x000fee000bf45270 */
[----:B------:R-:W-:Y:S05]  /*1be0*/  BRA.U UP0, `(.L_x_29) ;  /* 0x0000000100047547 */ /* 0x000fea000b800000 */
[----:B------:R-:W-:Y:S05]  /*1bf0*/  BPT.TRAP 0x1 ;  /* 0x000000040000795c */ /* 0x000fea0000300000 */
.L_x_29:
[----:B------:R-:W-:Y:S04]  /*1c00*/  BSSY.RECONVERGENT B0, `(.L_x_30) ;  /* 0x0000003000007945 */ /* 0x000fe80003800200 */
[----:B------:R-:W-:Y:S05]  /*1c10*/  @!P2 BRA `(.L_x_31) ;  /* 0x000000000004a947 */ /* 0x000fea0003800000 */
[----:B------:R-:W-:Y:S05]  /*1c20*/  BPT.TRAP 0x1 ;  /* 0x000000040000795c */ /* 0x000fea0000300000 */
.L_x_31:
[----:B------:R-:W-:Y:S05]  /*1c30*/  BSYNC.RECONVERGENT B0 ;  /* 0x0000000000007941 */ /* 0x000fea0003800200 */
.L_x_30:
[----:B------:R-:W-:Y:S02]  /*1c40*/  UIADD3 UR7, UPT, UPT, UR6, 0x1, URZ ;  /* 0x0000000106077890 */ /* 0x000fe4000fffe0ff */
[----:B------:R-:W-:Y:S02]  /*1c50*/  UIADD3 UR18, UP1, UPT, UR26, 0x80, URZ ;  /* 0x000000801a127890 */ /* 0x000fe4000ff3e0ff */
[----:B------:R-:W-:Y:S02]  /*1c60*/  UISETP.NE.AND UP0, UPT, UR7, 0xb, UPT ;  /* 0x0000000b0700788c */ /* 0x000fe4000bf05270 */
[----:B------:R-:W-:Y:S02]  /*1c70*/  ULEA UR32, UR6, UR4, 0xd ;  /* 0x0000000406207291 */ /* 0x000fe4000f8e68ff */
[----:B------:R-:W-:Y:S02]  /*1c80*/  USEL UR9, URZ, 0x1, UP0 ;  /* 0x00000001ff097887 */ /* 0x000fe40008000000 */
[----:B------:R-:W-:Y:S02]  /*1c90*/  USEL UR7, UR7, URZ, UP0 ;  /* 0x000000ff07077287 */ /* 0x000fe40008000000 */
[----:B------:R-:W-:Y:S02]  /*1ca0*/  ULOP3.LUT UR33, UR33, 0xfefffff8, URZ, 0xc0, !UPT ;  /* 0xfefffff821217892 */ /* 0x000fe4000f8ec0ff */
[----:B------:R-:W-:Y:S01]  /*1cb0*/  ULEA UR8, UR7, UR4, 0x3 ;  /* 0x0000000407087291 */ /* 0x000fe2000f8e18ff */
[----:B------:R-:W-:Y:S01]  /*1cc0*/  LOP3.LUT R0, R0, UR9, RZ, 0x3c, !PT ;  /* 0x0000000900007c12 */ /* 0x000fe2000f8e3cff */
[----:B------:R-:W-:Y:S02]  /*1cd0*/  UIADD3.X UR19, UPT, UPT, URZ, UR27, URZ, UP1, !UPT ;  /* 0x0000001bff137290 */ /* 0x000fe40008ffe4ff */
[----:B------:R-:W-:Y:S01]  /*1ce0*/  UIADD3 UR32, UPT, UPT, UR32, 0xe300, URZ ;  /* 0x0000e30020207890 */ /* 0x000fe2000fffe0ff */
[----:B-1----:R-:W-:Y:S01]  /*1cf0*/  SHF.L.U32 R2, R0, 0x1f, RZ ;  /* 0x0000001f00027819 */ /* 0x002fe200000006ff */
[----:B------:R-:W-:Y:S01]  /*1d00*/  UIADD3 UR16, UP0, UPT, UR26, 0x180, URZ ;  /* 0x000001801a107890 */ /* 0x000fe2000ff1e0ff */
[----:B------:R-:W-:Y:S02]  /*1d10*/  UMOV UR22, 0x0 ;  /* 0x0000000000167882 */ /* 0x000fe40000000000 */
[----:B------:R3:W4:Y:S01]  /*1d20*/  SYNCS.PHASECHK.TRANS64.TRYWAIT P0, [UR8+0x58], R2 ;  /* 0x00005802ff0075a7 */ /* 0x0007220008001108 */
[----:B------:R-:W-:Y:S01]  /*1d30*/  UMOV UR23, 0x10000000 ;  /* 0x1000000000177882 */ /* 0x000fe20000000000 */
[----:B------:R-:W-:Y:S02]  /*1d40*/  UIADD3.X UR17, UPT, UPT, URZ, UR27, URZ, UP0, !UPT ;  /* 0x0000001bff117290 */ /* 0x000fe400087fe4ff */
[----:B------:R1:W-:Y:S01]  /*1d50*/  UTMALDG.3D.2CTA [UR32], [UR18], desc[UR22] ;  /* 0x00001620120075b4 */ /* 0x0003e20008211000 */
[----:B------:R-:W-:Y:S01]  /*1d60*/  UIMAD UR8, UR6, 0x1c00, UR4 ;  /* 0x00001c00060878a4 */ /* 0x000fe2000f8e0204 */
[----:B------:R-:W-:Y:S01]  /*1d70*/  UMOV UR10, UR34 ;  /* 0x00000022000a7c82 */ /* 0x000fe20008000000 */
[----:B------:R-:W-:Y:S02]  /*1d80*/  UMOV UR12, UR36 ;  /* 0x00000024000c7c82 */ /* 0x000fe40008000000 */
[----:B------:R-:W-:Y:S01]  /*1d90*/  UIADD3 UR8, UPT, UPT, UR8, 0x24300, URZ ;  /* 0x0002430008087890 */ /* 0x000fe2000fffe0ff */
[----:B------:R-:W-:Y:S01]  /*1da0*/  UMOV UR9, UR33 ;  /* 0x0000002100097c82 */ /* 0x000fe20008000000 */
[----:B------:R-:W-:Y:S01]  /*1db0*/  UMOV UR13, UR30 ;  /* 0x0000001e000d7c82 */ /* 0x000fe20008000000 */
[----:B------:R-:W-:Y:S06]  /*1dc0*/  UMOV UR6, UR7 ;  /* 0x0000000700067c82 */ /* 0x000fec0008000000 */
[----:B------:R3:W-:Y:S01]  /*1dd0*/  UTMALDG.3D.2CTA [UR8], [UR16], desc[UR22] ;  /* 0x00001608100075b4 */ /* 0x0007e20008211000 */
[----:B-1----:R-:W-:Y:S01]  /*1de0*/  UIADD3 UR34, UPT, UPT, UR34, 0x40, URZ ;  /* 0x0000004022227890 */ /* 0x002fe2000fffe0ff */
[----:B------:R-:W-:Y:S11]  /*1df0*/  BRA.U UP2, `(.L_x_32) ;  /* 0xfffffffd024c7547 */ /* 0x000ff6000b83ffff */
.L_x_26:
[----:B------:R-:W-:Y:S01]  /*1e00*/  ULEA UR6, UR7, UR4, 0x3 ;  /* 0x0000000407067291 */ /* 0x000fe2000f8e18ff */
[----:B-1-3--:R-:W-:Y:S01]  /*1e10*/  SHF.L.U32 R2, R0, 0x1f, RZ ;  /* 0x0000001f00027819 */ /* 0x00afe200000006ff */
[----:B------:R-:W-:Y:S01]  /*1e20*/  @!P1 SYNCS.ARRIVE.TRANS64.A1T0 RZ, [UR4+0xc8], RZ ;  /* 0x0000c8ffffff99a7 */ /* 0x000fe20008100004 */
[----:B------:R-:W-:-:S06]  /*1e30*/  UISETP.GT.AND UP0, UPT, UR41, UR40, UPT ;  /* 0x000000282900728c */ /* 0x000fcc000bf04270 */
[----:B--2-4-:R1:W2:Y:S03]  /*1e40*/  SYNCS.PHASECHK.TRANS64.TRYWAIT P0, [UR6+0x58], R2 ;  /* 0x00005802ff0075a7 */ /* 0x0142a60008001106 */
[----:B------:R-:W-:Y:S05]  /*1e50*/  BRA.U !UP0, `(.L_x_33) ;  /* 0x0000000108c07547 */ /* 0x000fea000b800000 */
[----:B------:R-:W-:Y:S01]  /*1e60*/  UIADD3 UR14, UPT, UPT, UR43, UR13, URZ ;  /* 0x0000000d2b0e7290 */ /* 0x000fe2000fffe0ff */
[----:B------:R-:W-:-:S11]  /*1e70*/  UMOV UR6, UR7 ;  /* 0x0000000700067c82 */ /* 0x000fd60008000000 */
.L_x_39:
[----:B--2---:R-:W-:Y:S01]  /*1e80*/  @P3 MOV R3, 0x7800 ;  /* 0x0000780000033802 */ /* 0x004fe20000000f00 */
[----:B------:R-:W-:Y:S01]  /*1e90*/  ULEA UR17, UR6, UR4, 0x3 ;  /* 0x0000000406117291 */ /* 0x000fe2000f8e18ff */
[----:B--2-4-:R-:W-:Y:S11]  /*1ea0*/  @P0 BRA `(.L_x_34) ;  /* 0x00000000000c0947 */ /* 0x014ff60003800000 */
[----:B-1----:R-:W-:Y:S04]  /*1eb0*/  SHF.L.U32 R2, R0, 0x1f, RZ ;  /* 0x0000001f00027819 */ /* 0x002fe800000006ff */
[----:B------:R-:W1:Y:S02]  /*1ec0*/  SYNCS.PHASECHK.TRANS64.TRYWAIT P0, [UR17+0x58], R2 ;  /* 0x00005802ff0075a7 */ /* 0x000e640008001111 */
[----:B-1----:R-:W-:Y:S05]  /*1ed0*/  @!P0 BRA `(.L_x_35) ;  /* 0x000000a4002c8947 */ /* 0x002fea0003800000 */
.L_x_34:
[----:B------:R2:W-:Y:S01]  /*1ee0*/  @P3 SYNCS.ARRIVE.TRANS64 RZ, [UR17], R3 ;  /* 0x00000003ffff39a7 */ /* 0x0005e20008000011 */
[----:B------:R-:W-:Y:S04]  /*1ef0*/  ULOP3.LUT UR7, UR21, 0x2, URZ, 0xfc, !UPT ;  /* 0x0000000215077892 */ /* 0x000fe8000f8efcff */
[----:B------:R-:W-:Y:S09]  /*1f00*/  UISETP.NE.AND UP0, UPT, UR7, 0x2, UPT ;  /* 0x000000020700788c */ /* 0x000ff2000bf05270 */
[----:B------:R-:W-:Y:S05]  /*1f10*/  BRA.U UP0, `(.L_x_36) ;  /* 0x0000000100047547 */ /* 0x000fea000b800000 */
[----:B------:R-:W-:Y:S05]  /*1f20*/  BPT.TRAP 0x1 ;  /* 0x000000040000795c */ /* 0x000fea0000300000 */
.L_x_36:
[----:B------:R-:W-:Y:S04]  /*1f30*/  BSSY.RECONVERGENT B0, `(.L_x_37) ;  /* 0x0000003000007945 */ /* 0x000fe80003800200 */
[----:B------:R-:W-:Y:S05]  /*1f40*/  @!P2 BRA `(.L_x_38) ;  /* 0x000000000004a947 */ /* 0x000fea0003800000 */
[----:B------:R-:W-:Y:S05]  /*1f50*/  BPT.TRAP 0x1 ;  /* 0x000000040000795c */ /* 0x000fea0000300000 */
.L_x_38:
[----:B------:R-:W-:Y:S05]  /*1f60*/  BSYNC.RECONVERGENT B0 ;  /* 0x0000000000007941 */ /* 0x000fea0003800200 */
.L_x_37:
[----:B------:R-:W-:Y:S02]  /*1f70*/  UIADD3 UR7, UPT, UPT, UR6, 0x1, URZ ;  /* 0x0000000106077890 */ /* 0x000fe4000fffe0ff */
[----:B------:R-:W-:Y:S02]  /*1f80*/  ULEA UR16, UR6, UR4, 0xd ;  /* 0x0000000406107291 */ /* 0x000fe4000f8e68ff */
[----:B------:R-:W-:Y:S02]  /*1f90*/  UISETP.NE.AND UP0, UPT, UR7, 0xb, UPT ;  /* 0x0000000b0700788c */ /* 0x000fe4000bf05270 */
[----:B------:R-:W-:Y:S02]  /*1fa0*/  UIADD3 UR24, UP1, UPT, UR26, 0x80, URZ ;  /* 0x000000801a187890 */ /* 0x000fe4000ff3e0ff */
[----:B------:R-:W-:Y:S02]  /*1fb0*/  USEL UR9, URZ, 0x1, UP0 ;  /* 0x00000001ff097887 */ /* 0x000fe40008000000 */
[----:B------:R-:W-:Y:S02]  /*1fc0*/  USEL UR7, UR7, URZ, UP0 ;  /* 0x000000ff07077287 */ /* 0x000fe40008000000 */
[----:B------:R-:W-:Y:S02]  /*1fd0*/  ULOP3.LUT UR17, UR17, 0xfefffff8, URZ, 0xc0, !UPT ;  /* 0xfefffff811117892 */ /* 0x000fe4000f8ec0ff */
[----:B------:R-:W-:Y:S01]  /*1fe0*/  ULEA UR8, UR7, UR4, 0x3 ;  /* 0x0000000407087291 */ /* 0x000fe2000f8e18ff */
[----:B------:R-:W-:Y:S01]  /*1ff0*/  LOP3.LUT R0, R0, UR9, RZ, 0x3c, !PT ;  /* 0x0000000900007c12 */ /* 0x000fe2000f8e3cff */
[----:B------:R-:W-:Y:S02]  /*2000*/  USHF.L.U32 UR18, UR13, 0x6, URZ ;  /* 0x000000060d127899 */ /* 0x000fe400080006ff */
[----:B------:R-:W-:Y:S01]  /*2010*/  UIADD3 UR16, UPT, UPT, UR16, 0xe300, URZ ;  /* 0x0000e30010107890 */ /* 0x000fe2000fffe0ff */
[----:B-1----:R-:W-:Y:S01]  /*2020*/  SHF.L.U32 R2, R0, 0x1f, RZ ;  /* 0x0000001f00027819 */ /* 0x002fe200000006ff */
[----:B------:R-:W-:Y:S02]  /*2030*/  UIADD3.X UR25, UPT, UPT, URZ, UR27, URZ, UP1, !UPT ;  /* 0x0000001bff197290 */ /* 0x000fe40008ffe4ff */
[----:B------:R-:W-:Y:S01]  /*2040*/  UIADD3 UR22, UP0, UPT, UR26, 0x180, URZ ;  /* 0x000001801a167890 */ /* 0x000fe2000ff1e0ff */
[----:B------:R3:W4:Y:S01]  /*2050*/  SYNCS.PHASECHK.TRANS64.TRYWAIT P0, [UR8+0x58], R2 ;  /* 0x00005802ff0075a7 */ /* 0x0007220008001108 */
[----:B------:R-:W-:Y:S02]  /*2060*/  UIMAD UR8, UR6, 0x1c00, UR4 ;  /* 0x00001c00060878a4 */ /* 0x000fe4000f8e0204 */
[----:B------:R-:W-:Y:S01]  /*2070*/  UIADD3.X UR23, UPT, UPT, URZ, UR27, URZ, UP0, !UPT ;  /* 0x0000001bff177290 */ /* 0x000fe200087fe4ff */
[----:B------:R-:W-:Y:S01]  /*2080*/  UMOV UR28, 0x0 ;  /* 0x00000000001c7882 */ /* 0x000fe20000000000 */
[----:B------:R-:W-:Y:S01]  /*2090*/  UMOV UR29, 0x10000000 ;  /* 0x10000000001d7882 */ /* 0x000fe20000000000 */
[----:B------:R-:W-:Y:S01]  /*20a0*/  UMOV UR19, UR35 ;  /* 0x0000002300137c82 */ /* 0x000fe20008000000 */
[----:B------:R-:W-:Y:S01]  /*20b0*/  UMOV UR20, UR36 ;  /* 0x0000002400147c82 */ /* 0x000fe20008000000 */
[----:B------:R-:W-:Y:S01]  /*20c0*/  UIADD3 UR8, UPT, UPT, UR8, 0x24300, URZ ;  /* 0x0002430008087890 */ /* 0x000fe2000fffe0ff */
[----:B------:R3:W-:Y:S01]  /*20d0*/  UTMALDG.3D.2CTA [UR16], [UR24], desc[UR28] ;  /* 0x00001c10180075b4 */ /* 0x0007e20008211000 */
[----:B------:R-:W-:Y:S01]  /*20e0*/  UIADD3 UR13, UPT, UPT, UR13, 0x1, URZ ;  /* 0x000000010d0d7890 */ /* 0x000fe2000fffe0ff */
[----:B------:R-:W-:Y:S01]  /*20f0*/  UMOV UR12, UR36 ;  /* 0x00000024000c7c82 */ /* 0x000fe20008000000 */
[----:B------:R-:W-:Y:S01]  /*2100*/  UMOV UR9, UR17 ;  /* 0x0000001100097c82 */ /* 0x000fe20008000000 */
[----:B------:R-:W-:Y:S01]  /*2110*/  UMOV UR10, UR18 ;  /* 0x00000012000a7c82 */ /* 0x000fe20008000000 */
[----:B------:R-:W-:Y:S03]  /*2120*/  UISETP.NE.AND UP0, UPT, UR13, UR14, UPT ;  /* 0x0000000e0d00728c */ /* 0x000fe6000bf05270 */
[----:B------:R3:W-:Y:S01]  /*2130*/  UTMALDG.3D.2CTA [UR8], [UR22], desc[UR28] ;  /* 0x00001c08160075b4 */ /* 0x0007e20008211000 */
[----:B------:R-:W-:Y:S05]  /*2140*/  UMOV UR6, UR7 ;  /* 0x0000000700067c82 */ /* 0x000fea0008000000 */
[----:B---3--:R-:W-:Y:S05]  /*2150*/  BRA.U UP0, `(.L_x_39) ;  /* 0xfffffffd00487547 */ /* 0x008fea000b83ffff */
.L_x_33:
[C---:B--2---:R-:W-:Y:S01]  /*2160*/  LEA R3, R9.reuse, UR4, 0x3 ;  /* 0x0000000409037c11 */ /* 0x044fe2000f8e18ff */
[----:B------:R-:W-:Y:S01]  /*2170*/  NOP ;  /* 0x0000000000007918 */ /* 0x000fe20000000000 */
[----:B-1----:R-:W-:Y:S02]  /*2180*/  SHF.L.U32 R2, R12, 0x1f, RZ ;  /* 0x0000001f0c027819 */ /* 0x002fe400000006ff */
[----:B------:R-:W-:Y:S02]  /*2190*/  LEA R4, R9, UR4, 0x4 ;  /* 0x0000000409047c11 */ /* 0x000fe4000f8e20ff */
[----:B----4-:R-:W1:Y:S02]  /*21a0*/  SYNCS.PHASECHK.TRANS64.TRYWAIT P0, [R3+URZ+0xd0], R2 ;  /* 0x0000d002030075a7 */ /* 0x010e6400080011ff */
[----:B-1----:R-:W-:Y:S05]  /*21b0*/  @!P0 BRA `(.L_x_40) ;  /* 0x000000a0008c8947 */ /* 0x002fea0003800000 */
.L_x_127:
[----:B------:R-:W2:Y:S01]  /*21c0*/  LDS.128 R4, [R4+0x140] ;  /* 0x0001400004047984 */ /* 0x000ea20000000c00 */
[----:B------:R-:W-:Y:S01]  /*21d0*/  UISETP.GE.AND UP0, UPT, UR15, 0x1, UPT ;  /* 0x000000010f00788c */ /* 0x000fe2000bf06270 */
[----:B------:R-:W-:Y:S01]  /*21e0*/  @!PT LDS RZ, [RZ] ;  /* 0x00000000fffff984 */ /* 0x000fe20000000800 */
[----:B------:R-:W-:Y:S01]  /*21f0*/  @!PT LDS RZ, [RZ] ;  /* 0x00000000fffff984 */ /* 0x000fe20000000800 */
[----:B------:R-:W-:Y:S01]  /*2200*/  @!PT LDS RZ, [RZ] ;  /* 0x00000000fffff984 */ /* 0x000fe20000000800 */
[----:B------:R-:W-:Y:S01]  /*2210*/  @!PT LDS RZ, [RZ] ;  /* 0x00000000fffff984 */ /* 0x000fe20000000800 */
[----:B------:R3:W-:Y:S06]  /*2220*/  MEMBAR.ALL.CTA ;  /* 0x0000000000007992 */ /* 0x0007ec0000008000 */
[----:B---3--:R-:W3:Y:S01]  /*2230*/  FENCE.VIEW.ASYNC.S ;  /* 0x00000000000073c6 */ /* 0x008ee20000000000 */
[----:B--2---:R-:W-:-:S13]  /*2240*/  LOP3.LUT P0, RZ, R6, 0x1, RZ, 0xc0, !PT ;  /* 0x0000000106ff7812 */ /* 0x004fda000780c0ff */
[----:B---3--:R-:W-:Y:S01]  /*2250*/  VOTEU.ANY UP1, P0 ;  /* 0x0000000000ff7886 */ /* 0x008fe20000020100 */
[----:B------:R-:W-:-:S13]  /*2260*/  PLOP3.LUT P0, PT, PT, PT, UP1, 0x80, 0x8 ;  /* 0x000000000008781c */ /* 0x000fda0003f0f018 */
[----:B-1----:R-:W-:Y:S02]  /*2270*/  @P0 LOP3.LUT R2, R5, 0xffff, RZ, 0xc0, !PT ;  /* 0x0000ffff05020812 */ /* 0x002fe400078ec0ff */
[----:B------:R-:W-:Y:S02]  /*2280*/  @P0 MOV R8, R4 ;  /* 0x0000000400080202 */ /* 0x000fe40000000f00 */
[----:B------:R-:W-:Y:S01]  /*2290*/  @P0 R2UR UR8, R2 ;  /* 0x00000000020802ca */ /* 0x000fe200000e0000 */
[----:B------:R-:W-:Y:S01]  /*22a0*/  VIADD R2, R3, 0xe0 ;  /* 0x000000e003027836 */ /* 0x000fe20000000000 */
[----:B------:R-:W-:Y:S02]  /*22b0*/  @P0 SHF.R.U32.HI R4, RZ, 0x10, R5 ;  /* 0x00000010ff040819 */ /* 0x000fe40000011605 */
[----:B------:R-:W-:Y:S02]  /*22c0*/  @P0 R2UR UR9, R8 ;  /* 0x00000000080902ca */ /* 0x000fe400000e0000 */
[----:B------:R-:W-:-:S02]  /*22d0*/  PRMT R2, RZ, 0x654, R2 ;  /* 0x00000654ff027816 */ /* 0x000fc40000000002 */
[----:B------:R-:W-:Y:S02]  /*22e0*/  @P0 R2UR UR6, R4 ;  /* 0x00000000040602ca */ /* 0x000fe400000e0000 */
[----:B------:R1:W-:Y:S03]  /*22f0*/  SYNCS.ARRIVE.TRANS64.RED.A1T0 RZ, [R2+URZ], RZ ;  /* 0x000000ff02ff79a7 */ /* 0x0003e600081004ff */
[----:B------:R-:W-:-:S04]  /*2300*/  @UP1 UMOV UR31, UR8 ;  /* 0x00000008001f1c82 */ /* 0x000fc80008000000 */
[----:B------:R-:W-:-:S04]  /*2310*/  @UP1 UMOV UR37, UR9 ;  /* 0x0000000900251c82 */ /* 0x000fc80008000000 */
[----:B------:R-:W-:Y:S01]  /*2320*/  @UP1 UMOV UR36, UR6 ;  /* 0x0000000600241c82 */ /* 0x000fe20008000000 */
[----:B------:R-:W-:Y:S05]  /*2330*/  BRA.U !UP0, `(.L_x_41) ;  /* 0x0000000108d47547 */ /* 0x000fea000b800000 */
[----:B------:R-:W2:Y:S01]  /*2340*/  LDCU.128 UR16, c[0x0][0xb10] ;  /* 0x00016200ff1077ac */ /* 0x000ea20008000c00 */
[----:B------:R-:W3:Y:S01]  /*2350*/  LDCU UR14, c[0x0][0xb20] ;  /* 0x00016400ff0e77ac */ /* 0x000ee20008000800 */
[----:B------:R-:W4:Y:S01]  /*2360*/  LDCU UR20, c[0x0][0xb0c] ;  /* 0x00016180ff1477ac */ /* 0x000f220008000800 */
[----:B------:R-:W1:Y:S01]  /*2370*/  LDCU.64 UR10, c[0x0][0xb28] ;  /* 0x00016500ff0a77ac */ /* 0x000e620008000a00 */
[----:B------:R-:W-:Y:S02]  /*2380*/  UISETP.NE.AND UP3, UPT, UR15, 0x1, UPT ;  /* 0x000000010f00788c */ /* 0x000fe4000bf65270 */
[----:B--2---:R-:W-:Y:S02]  /*2390*/  UIMAD.WIDE.U32 UR12, UR38, UR19, URZ ;  /* 0x00000013260c72a5 */ /* 0x004fe4000f8e00ff */
[----:B------:R-:W-:Y:S02]  /*23a0*/  UIMAD.WIDE.U32 UR8, UR39, UR16, URZ ;  /* 0x00000010270872a5 */ /* 0x000fe4000f8e00ff */
[----:B------:R-:W-:-:S02]  /*23b0*/  UISETP.NE.AND UP0, UPT, UR18, 0x1, UPT ;  /* 0x000000011200788c */ /* 0x000fc4000bf05270 */
[----:B------:R-:W-:Y:S01]  /*23c0*/  UIMAD.WIDE.U32 UR24, UR31, UR19, URZ ;  /* 0x000000131f1872a5 */ /* 0x000fe2000f8e00ff */
[----:B------:R-:W-:Y:S02]  /*23d0*/  UMOV UR12, UR13 ;  /* 0x0000000d000c7c82 */ /* 0x000fe40008000000 */
[----:B------:R-:W-:Y:S01]  /*23e0*/  UMOV UR8, UR9 ;  /* 0x0000000900087c82 */ /* 0x000fe20008000000 */
[----:B---3--:R-:W-:Y:S02]  /*23f0*/  USHF.R.U32.HI UR12, URZ, UR14, UR12 ;  /* 0x0000000eff0c7299 */ /* 0x008fe4000801160c */
[----:B------:R-:W-:Y:S02]  /*2400*/  USHF.R.U32.HI UR9, URZ, UR17, UR8 ;  /* 0x00000011ff097299 */ /* 0x000fe40008011608 */
[----:B----4-:R-:W-:Y:S02]  /*2410*/  UISETP.NE.AND UP2, UPT, UR20, 0x1, UPT ;  /* 0x000000011400788c */ /* 0x010fe4000bf45270 */
[----:B------:R-:W-:-:S02]  /*2420*/  USEL UR8, UR38, UR12, !UP0 ;  /* 0x0000000c26087287 */ /* 0x000fc4000c000000 */
[----:B------:R-:W-:Y:S02]  /*2430*/  USEL UR9, UR39, UR9, !UP2 ;  /* 0x0000000927097287 */ /* 0x000fe4000d000000 */
[----:B-1----:R-:W-:Y:S01]  /*2440*/  UIMAD.WIDE.U32 UR12, UR8, UR10, URZ ;  /* 0x0000000a080c72a5 */ /* 0x002fe2000f8e00ff */
[----:B------:R-:W-:Y:S01]  /*2450*/  UMOV UR6, UR25 ;  /* 0x0000001900067c82 */ /* 0x000fe20008000000 */
[----:B------:R-:W-:Y:S02]  /*2460*/  UIMAD.WIDE.U32 UR22, UR37, UR16, URZ ;  /* 0x00000010251672a5 */ /* 0x000fe4000f8e00ff */
[----:B------:R-:W-:-:S03]  /*2470*/  UIMAD.WIDE.U32 UR24, UR9, UR10, URZ ;  /* 0x0000000a091872a5 */ /* 0x000fc6000f8e00ff */
[----:B------:R-:W-:Y:S01]  /*2480*/  UMOV UR12, UR13 ;  /* 0x0000000d000c7c82 */ /* 0x000fe20008000000 */
[----:B------:R-:W-:Y:S02]  /*2490*/  USHF.R.U32.HI UR6, URZ, UR14, UR6 ;  /* 0x0000000eff067299 */ /* 0x000fe40008011606 */
[----:B------:R-:W-:Y:S01]  /*24a0*/  @UP3 USHF.R.U32.HI UR8, URZ, UR11, UR12 ;  /* 0x0000000bff083299 */ /* 0x000fe2000801160c */
[----:B------:R-:W-:Y:S01]  /*24b0*/  UMOV UR22, UR23 ;  /* 0x0000001700167c82 */ /* 0x000fe20008000000 */
[----:B------:R-:W-:Y:S01]  /*24c0*/  UMOV UR24, UR25 ;  /* 0x0000001900187c82 */ /* 0x000fe20008000000 */
[----:B------:R-:W-:Y:S02]  /*24d0*/  USHF.R.U32.HI UR17, URZ, UR17, UR22 ;  /* 0x00000011ff117299 */ /* 0x000fe40008011616 */
[----:B------:R-:W-:Y:S02]  /*24e0*/  USEL UR6, UR31, UR6, !UP0 ;  /* 0x000000061f067287 */ /* 0x000fe4000c000000 */
[----:B------:R-:W-:-:S02]  /*24f0*/  @UP3 USHF.R.U32.HI UR9, URZ, UR11, UR24 ;  /* 0x0000000bff093299 */ /* 0x000fc40008011618 */
[----:B------:R-:W-:Y:S02]  /*2500*/  UIMAD UR12, UR15, UR8, URZ ;  /* 0x000000080f0c72a4 */ /* 0x000fe4000f8e02ff */
[----:B------:R-:W-:Y:S02]  /*2510*/  USEL UR8, UR37, UR17, !UP2 ;  /* 0x0000001125087287 */ /* 0x000fe4000d000000 */
[----:B------:R-:W-:Y:S02]  /*2520*/  UIMAD UR14, UR15, UR9, URZ ;  /* 0x000000090f0e72a4 */ /* 0x000fe4000f8e02ff */
[----:B------:R-:W-:Y:S02]  /*2530*/  UISETP.GE.AND UP0, UPT, UR6, UR12, UPT ;  /* 0x0000000c0600728c */ /* 0x000fe4000bf06270 */
[----:B------:R-:W-:Y:S02]  /*2540*/  UIMAD.WIDE.U32 UR12, UR6, UR10, URZ ;  /* 0x0000000a060c72a5 */ /* 0x000fe4000f8e00ff */
[----:B------:R-:W-:-:S02]  /*2550*/  UISETP.GE.OR UP0, UPT, UR8, UR14, UP0 ;  /* 0x0000000e0800728c */ /* 0x000fc40008706670 */
[----:B------:R-:W-:Y:S02]  /*2560*/  UIMAD.WIDE.U32 UR16, UR8, UR10, URZ ;  /* 0x0000000a081072a5 */ /* 0x000fe4000f8e00ff */
[----:B------:R-:W-:Y:S01]  /*2570*/  UIADD3 UR14, UPT, UPT, -UR8, URZ, URZ ;  /* 0x000000ff080e7290 */ /* 0x000fe2000fffe1ff */
[----:B------:R-:W-:Y:S01]  /*2580*/  UMOV UR12, UR13 ;  /* 0x0000000d000c7c82 */ /* 0x000fe20008000000 */
[----:B------:R-:W-:Y:S02]  /*2590*/  UIADD3 UR13, UPT, UPT, -UR6, URZ, URZ ;  /* 0x000000ff060d7290 */ /* 0x000fe4000fffe1ff */
[----:B------:R-:W-:-:S03]  /*25a0*/  USHF.R.U32.HI UR12, URZ, UR11, UR12 ;  /* 0x0000000bff0c7299 */ /* 0x000fc6000801160c */
[----:B------:R-:W-:Y:S01]  /*25b0*/  @!UP0 UMOV UR10, UR17 ;  /* 0x00000011000a8c82 */ /* 0x000fe20008000000 */
[----:B------:R-:W-:Y:S02]  /*25c0*/  UIMAD UR13, UR18, UR13, UR31 ;  /* 0x0000000d120d72a4 */ /* 0x000fe4000f8e021f */
[----:B------:R-:W-:Y:S02]  /*25d0*/  USEL UR12, UR6, UR12, !UP3 ;  /* 0x0000000c060c7287 */ /* 0x000fe4000d800000 */
[----:B------:R-:W-:Y:S02]  /*25e0*/  @!UP0 USHF.R.U32.HI UR10, URZ, UR11, UR10 ;  /* 0x0000000bff0a8299 */ /* 0x000fe4000801160a */
[----:B------:R-:W-:Y:S02]  /*25f0*/  UIADD3 UR11, UPT, UPT, -UR12, URZ, URZ ;  /* 0x000000ff0c0b7290 */ /* 0x000fe4000fffe1ff */
[----:B------:R-:W-:Y:S02]  /*2600*/  @!UP0 USEL UR10, UR8, UR10, !UP3 ;  /* 0x0000000a080a8287 */ /* 0x000fe4000d800000 */
[----:B------:R-:W-:-:S02]  /*2610*/  UIMAD UR11, UR15, UR11, UR6 ;  /* 0x0000000b0f0b72a4 */ /* 0x000fc4000f8e0206 */
[----:B------:R-:W-:Y:S02]  /*2620*/  @!UP0 UIADD3 UR12, UPT, UPT, UR12, -UR10, URZ ;  /* 0x8000000a0c0c8290 */ /* 0x000fe4000fffe0ff */
[----:B------:R-:W-:Y:S02]  /*2630*/  @!UP0 UIMAD UR10, UR11, UR9, UR10 ;  /* 0x000000090b0a82a4 */ /* 0x000fe4000f8e020a */
[----:B------:R-:W-:Y:S02]  /*2640*/  @!UP0 UIMAD UR6, UR15, UR12, UR8 ;  /* 0x0000000c0f0682a4 */ /* 0x000fe4000f8e0208 */
[----:B------:R-:W-:Y:S02]  /*2650*/  UIMAD UR9, UR20, UR14, UR37 ;  /* 0x0000000e140972a4 */ /* 0x000fe4000f8e0225 */
[----:B------:R-:W-:Y:S01]  /*2660*/  UIMAD UR31, UR6, UR18, UR13 ;  /* 0x00000012061f72a4 */ /* 0x000fe2000f8e020d */
[----:B------:R-:W-:Y:S02]  /*2670*/  @!UP0 UMOV UR8, UR10 ;  /* 0x0000000a00088c82 */ /* 0x000fe40008000000 */
[----:B------:R-:W-:-:S12]  /*2680*/  UIMAD UR37, UR8, UR20, UR9 ;  /* 0x00000014082572a4 */ /* 0x000fd8000f8e0209 */
.L_x_41:
[----:B------:R-:W2:Y:S02]  /*2690*/  LDCU UR6, c[0x0][0xb30] ;  /* 0x00016600ff0677ac */ /* 0x000ea40008000800 */
[----:B--2---:R-:W-:-:S09]  /*26a0*/  UISETP.NE.AND UP0, UPT, UR6, 0x1, UPT ;  /* 0x000000010600788c */ /* 0x004fd2000bf05270 */
[----:B------:R-:W-:Y:S05]  /*26b0*/  BRA.U UP0, `(.L_x_42) ;  /* 0x0000000100447547 */ /* 0x000fea000b800000 */
[----:B------:R-:W2:Y:S01]  /*26c0*/  LDCU.128 UR16, c[0x0][0xb10] ;  /* 0x00016200ff1077ac */ /* 0x000ea20008000c00 */
[----:B------:R-:W3:Y:S01]  /*26d0*/  LDCU UR12, c[0x0][0xb0c] ;  /* 0x00016180ff0c77ac */ /* 0x000ee20008000800 */
[----:B------:R-:W4:Y:S01]  /*26e0*/  LDCU UR13, c[0x0][0xb20] ;  /* 0x00016400ff0d77ac */ /* 0x000f220008000800 */
[----:B--2---:R-:W-:Y:S02]  /*26f0*/  UIMAD.WIDE.U32 UR10, UR37, UR16, URZ ;  /* 0x00000010250a72a5 */ /* 0x004fe4000f8e00ff */
[----:B------:R-:W-:Y:S02]  /*2700*/  UIMAD.WIDE.U32 UR8, UR31, UR19, URZ ;  /* 0x000000131f0872a5 */ /* 0x000fe4000f8e00ff */
[----:B---3--:R-:W-:Y:S02]  /*2710*/  UISETP.NE.AND UP2, UPT, UR12, 0x1, UPT ;  /* 0x000000010c00788c */ /* 0x008fe4000bf45270 */
[----:B------:R-:W-:Y:S01]  /*2720*/  UISETP.NE.AND UP0, UPT, UR18, 0x1, UPT ;  /* 0x000000011200788c */ /* 0x000fe2000bf05270 */
[----:B------:R-:W-:-:S02]  /*2730*/  UMOV UR10, UR11 ;  /* 0x0000000b000a7c82 */ /* 0x000fc40008000000 */
[----:B------:R-:W-:Y:S01]  /*2740*/  UMOV UR6, UR9 ;  /* 0x0000000900067c82 */ /* 0x000fe20008000000 */
[----:B------:R-:W-:Y:S02]  /*2750*/  USHF.R.U32.HI UR17, URZ, UR17, UR10 ;  /* 0x00000011ff117299 */ /* 0x000fe4000801160a */
[----:B----4-:R-:W-:Y:S02]  /*2760*/  USHF.R.U32.HI UR6, URZ, UR13, UR6 ;  /* 0x0000000dff067299 */ /* 0x010fe40008011606 */
[----:B------:R-:W-:Y:S02]  /*2770*/  USEL UR8, UR37, UR17, !UP2 ;  /* 0x0000001125087287 */ /* 0x000fe4000d000000 */
[----:B------:R-:W-:-:S04]  /*2780*/  USEL UR6, UR31, UR6, !UP0 ;  /* 0x000000061f067287 */ /* 0x000fc8000c000000 */
[----:B------:R-:W-:Y:S02]  /*2790*/  UIADD3 UR9, UPT, UPT, UR8, -UR6, URZ ;  /* 0x8000000608097290 */ /* 0x000fe4000fffe0ff */
[----:B------:R-:W-:Y:S02]  /*27a0*/  UIADD3 UR6, UPT, UPT, -UR8, UR6, URZ ;  /* 0x0000000608067290 */ /* 0x000fe4000fffe1ff */
[----:B------:R-:W-:Y:S02]  /*27b0*/  UIMAD UR31, UR9, UR18, UR31 ;  /* 0x00000012091f72a4 */ /* 0x000fe4000f8e021f */
[----:B------:R-:W-:-:S12]  /*27c0*/  UIMAD UR37, UR6, UR12, UR37 ;  /* 0x0000000c062572a4 */ /* 0x000fd8000f8e0225 */
.L_x_42:
[----:B-1----:R-:W-:Y:S01]  /*27d0*/  VIADD R2, R9, 0x1 ;  /* 0x0000000109027836 */ /* 0x002fe20000000000 */
[----:B------:R-:W-:Y:S01]  /*27e0*/  PLOP3.LUT P1, PT, PT, PT, PT, 0x80, 0x8 ;  /* 0x000000000008781c */ /* 0x000fe20003f2f070 */
[----:B------:R-:W-:Y:S02]  /*27f0*/  UIADD3 UR46, UPT, UPT, UR37, UR56, URZ ;  /* 0x00000038252e7290 */ /* 0x000fe4000fffe0ff */
[----:B------:R-:W-:Y:S01]  /*2800*/  UIADD3 UR47, UPT, UPT, UR31, UR57, URZ ;  /* 0x000000391f2f7290 */ /* 0x000fe2000fffe0ff */
[----:B------:R-:W-:-:S04]  /*2810*/  ISETP.NE.AND P0, PT, R2, 0x2, PT ;  /* 0x000000020200780c */ /* 0x000fc80003f05270 */
[----:B------:R-:W-:Y:S02]  /*2820*/  SEL R3, RZ, 0x1, P0 ;  /* 0x00000001ff037807 */ /* 0x000fe40000000000 */
[----:B------:R-:W-:Y:S02]  /*2830*/  SEL R9, R2, RZ, P0 ;  /* 0x000000ff02097207 */ /* 0x000fe40000000000 */
[----:B------:R-:W-:Y:S01]  /*2840*/  LOP3.LUT R12, R12, R3, RZ, 0x3c, !PT ;  /* 0x000000030c0c7212 */ /* 0x000fe200078e3cff */
[----:B------:R-:W-:Y:S06]  /*2850*/  BRA.U UP1, `(.L_x_43) ;  /* 0xfffffff101307547 */ /* 0x000fec000b83ffff */
[----:B------:R-:W-:Y:S01]  /*2860*/  UIADD3 UR8, UPT, UPT, UR4, 0x58, URZ ;  /* 0x0000005804087890 */ /* 0x000fe2000fffe0ff */
[----:B------:R-:W-:-:S03]  /*2870*/  SHF.L.U32 R2, R0, 0x1f, RZ ;  /* 0x0000001f00027819 */ /* 0x000fc600000006ff */
[----:B------:R-:W-:-:S09]  /*2880*/  ULEA UR4, UR7, UR8, 0x3 ;  /* 0x0000000807047291 */ /* 0x000fd2000f8e18ff */
[----:B------:R-:W1:Y:S02]  /*2890*/  SYNCS.PHASECHK.TRANS64.TRYWAIT P0, [UR4], R2 ;  /* 0x00000002ff0075a7 */ /* 0x000e640008001104 */
[----:B-1----:R-:W-:Y:S05]  /*28a0*/  @!P0 BRA `(.L_x_44) ;  /* 0x0000009800e48947 */ /* 0x002fea0003800000 */
.L_x_129:
[----:B------:R-:W-:-:S04]  /*28b0*/  UIADD3 UR4, UPT, UPT, UR7, 0x1, URZ ;  /* 0x0000000107047890 */ /* 0x000fc8000fffe0ff */
[----:B------:R-:W-:-:S04]  /*28c0*/  UISETP.NE.AND UP0, UPT, UR4, 0xb, UPT ;  /* 0x0000000b0400788c */ /* 0x000fc8000bf05270 */
[----:B------:R-:W-:Y:S02]  /*28d0*/  USEL UR6, URZ, 0x1, UP0 ;  /* 0x00000001ff067887 */ /* 0x000fe40008000000 */
[----:B------:R-:W-:-:S04]  /*28e0*/  USEL UR4, UR4, URZ, UP0 ;  /* 0x000000ff04047287 */ /* 0x000fc80008000000 */
[----:B------:R-:W-:Y:S01]  /*28f0*/  ULEA UR5, UR4, UR8, 0x3 ;  /* 0x0000000804057291 */ /* 0x000fe2000f8e18ff */
[----:B------:R-:W-:-:S04]  /*2900*/  LOP3.LUT R0, R0, UR6, RZ, 0x3c, !PT ;  /* 0x0000000600007c12 */ /* 0x000fc8000f8e3cff */
[----:B-1----:R-:W-:-:S04]  /*2910*/  SHF.L.U32 R2, R0, 0x1f, RZ ;  /* 0x0000001f00027819 */ /* 0x002fc800000006ff */
[----:B------:R-:W1:Y:S02]  /*2920*/  SYNCS.PHASECHK.TRANS64.TRYWAIT P0, [UR5], R2 ;  /* 0x00000002ff0075a7 */ /* 0x000e640008001105 */
[----:B-1----:R-:W-:Y:S05]  /*2930*/  @!P0 BRA `(.L_x_45) ;  /* 0x0000009800d88947 */ /* 0x002fea0003800000 */
.L_x_131:
        /* <DEDUP_REMOVED lines=9> */
.L_x_133:
        /* <DEDUP_REMOVED lines=9> */
.L_x_135:
        /* <DEDUP_REMOVED lines=9> */
.L_x_137:
        /* <DEDUP_REMOVED lines=9> */
.L_x_139:
        /* <DEDUP_REMOVED lines=9> */
.L_x_141:
        /* <DEDUP_REMOVED lines=9> */
.L_x_143:
        /* <DEDUP_REMOVED lines=9> */
.L_x_145:
        /* <DEDUP_REMOVED lines=9> */
.L_x_147:
[----:B------:R-:W-:-:S04]  /*2dc0*/  UIADD3 UR4, UPT, UPT, UR4, 0x1, URZ ;  /* 0x0000000104047890 */ /* 0x000fc8000fffe0ff */
[----:B------:R-:W-:-:S04]  /*2dd0*/  UISETP.NE.AND UP0, UPT, UR4, 0xb, UPT ;  /* 0x0000000b0400788c */ /* 0x000fc8000bf05270 */
[----:B------:R-:W-:Y:S02]  /*2de0*/  USEL UR5, URZ, 0x1, UP0 ;  /* 0x00000001ff057887 */ /* 0x000fe40008000000 */
[----:B------:R-:W-:-:S04]  /*2df0*/  USEL UR4, UR4, URZ, UP0 ;  /* 0x000000ff04047287 */ /* 0x000fc80008000000 */
[----:B------:R-:W-:Y:S01]  /*2e00*/  ULEA UR4, UR4, UR8, 0x3 ;  /* 0x0000000804047291 */ /* 0x000fe2000f8e18ff */
[----:B-1----:R-:W-:-:S04]  /*2e10*/  LOP3.LUT R2, R0, UR5, RZ, 0x3c, !PT ;  /* 0x0000000500027c12 */ /* 0x002fc8000f8e3cff */
[----:B------:R-:W-:Y:S01]  /*2e20*/  SHF.L.U32 R2, R2, 0x1f, RZ ;  /* 0x0000001f02027819 */ /* 0x000fe200000006ff */
[----:B------:R-:W-:-:S07]  /*2e30*/  IMAD.U32 R0, RZ, RZ, UR4 ;  /* 0x00000004ff007e24 */ /* 0x000fce000f8e00ff */
.L_x_54:
[----:B-1----:R1:W2:Y:S02]  /*2e40*/  SYNCS.PHASECHK.TRANS64.TRYWAIT P0, [R0+URZ], R2 ;  /* 0x00000002000075a7 */ /* 0x0022a400080011ff */
[----:B--2---:R-:W-:Y:S05]  /*2e50*/  @!P0 NANOSLEEP.SYNCS 0x989680 ;  /* 0x009896800000895d */ /* 0x004fea0003900000 */
[----:B------:R-:W2:Y:S02]  /*2e60*/  @!P0 SYNCS.PHASECHK.TRANS64 P0, [R0+URZ], R2 ;  /* 0x00000002000085a7 */ /* 0x000ea400080010ff */
[----:B--2---:R-:W-:Y:S05]  /*2e70*/  @P0 EXIT ;  /* 0x000000000000094d */ /* 0x004fea0003800000 */
[----:B------:R-:W-:Y:S05]  /*2e80*/  BRA `(.L_x_54) ;  /* 0xfffffffc00ec7947 */ /* 0x000fea000383ffff */
.L_x_23:
[----:B------:R-:W-:-:S04]  /*2e90*/  UISETP.NE.AND UP0, UPT, UR5, URZ, UPT ;  /* 0x000000ff0500728c */ /* 0x000fc8000bf05270 */
[----:B------:R-:W-:-:S09]  /*2ea0*/  UISETP.NE.OR UP0, UPT, UR14, 0x1, UP0 ;  /* 0x000000010e00788c */ /* 0x000fd20008705670 */
[----:B------:R-:W-:Y:S05]  /*2eb0*/  BRA.U UP0, `(.L_x_55) ;  /* 0x0000000500507547 */ /* 0x000fea000b800000 */
[----:B------:R-:W-:Y:S01]  /*2ec0*/  HFMA2 R9, -RZ, RZ, 0, 0 ;  /* 0x00000000ff097431 */ /* 0x000fe200000001ff */
[----:B------:R-:W-:Y:S01]  /*2ed0*/  UMOV UR6, 0x400 ;  /* 0x0000040000067882 */ /* 0x000fe20000000000 */
[----:B------:R-:W-:Y:S01]  /*2ee0*/  ISETP.GE.U32.AND P2, PT, R14, 0x2, PT ;  /* 0x000000020e00780c */ /* 0x000fe20003f46070 */
[----:B------:R-:W-:Y:S01]  /*2ef0*/  IMAD.MOV.U32 R10, RZ, RZ, 0x1 ;  /* 0x00000001ff0a7424 */ /* 0x000fe200078e00ff */
[----:B------:R-:W-:Y:S01]  /*2f00*/  MOV R4, RZ ;  /* 0x000000ff00047202 */ /* 0x000fe20000000f00 */
[----:B------:R-:W-:Y:S01]  /*2f10*/  IMAD.MOV.U32 R12, RZ, RZ, RZ ;  /* 0x000000ffff0c7224 */ /* 0x000fe200078e00ff */
[----:B------:R-:W-:Y:S01]  /*2f20*/  ULEA UR6, UR5, UR6, 0x18 ;  /* 0x0000000605067291 */ /* 0x000fe2000f8ec0ff */
[----:B------:R-:W-:Y:S02]  /*2f30*/  IMAD.MOV.U32 R11, RZ, RZ, RZ ;  /* 0x000000ffff0b7224 */ /* 0x000fe400078e00ff */
[----:B------:R-:W-:-:S09]  /*2f40*/  UMOV UR5, URZ ;  /* 0x000000ff00057c82 */ /* 0x000fd20008000000 */
.L_x_59:
[----:B------:R-:W-:Y:S02]  /*2f50*/  LEA R0, R4, UR6, 0x3 ;  /* 0x0000000604007c11 */ /* 0x000fe4000f8e18ff */
[----:B------:R-:W-:-:S03]  /*2f60*/  SHF.L.U32 R2, R11, 0x1f, RZ ;  /* 0x0000001f0b027819 */ /* 0x000fc600000006ff */
[----:B------:R-:W-:Y:S01]  /*2f70*/  VIADD R3, R0, 0x120 ;  /* 0x0000012000037836 */ /* 0x000fe20000000000 */
[----:B------:R-:W1:Y:S02]  /*2f80*/  SYNCS.PHASECHK.TRANS64.TRYWAIT P0, [R0+URZ+0x110], R2 ;  /* 0x00011002000075a7 */ /* 0x000e6400080011ff */
[----:B-1----:R-:W-:Y:S05]  /*2f90*/  @!P0 BRA `(.L_x_56) ;  /* 0x0000009800188947 */ /* 0x002fea0003800000 */
.L_x_148:
[----:B------:R-:W-:Y:S01]  /*2fa0*/  ULEA UR4, UR5, UR6, 0x3 ;  /* 0x0000000605047291 */ /* 0x000fe2000f8e18ff */
[----:B-1----:R-:W-:Y:S01]  /*2fb0*/  PRMT R0, RZ, 0x654, R3 ;  /* 0x00000654ff007816 */ /* 0x002fe20000000003 */
[----:B------:R-:W-:Y:S01]  /*2fc0*/  @!P2 IMAD.MOV.U32 R5, RZ, RZ, 0x10 ;  /* 0x00000010ff05a424 */ /* 0x000fe200078e00ff */
[----:B------:R-:W-:Y:S01]  /*2fd0*/  SHF.L.U32 R2, R10, 0x1f, RZ ;  /* 0x0000001f0a027819 */ /* 0x000fe200000006ff */
[----:B------:R-:W-:Y:S01]  /*2fe0*/  UIADD3 UR7, UPT, UPT, UR4, 0xd0, URZ ;  /* 0x000000d004077890 */ /* 0x000fe2000fffe0ff */
[----:B------:R1:W-:Y:S04]  /*2ff0*/  SYNCS.ARRIVE.TRANS64.RED.A1T0 RZ, [R0+URZ], RZ ;  /* 0x000000ff00ff79a7 */ /* 0x0003e800081004ff */
[----:B------:R-:W2:Y:S01]  /*3000*/  SYNCS.PHASECHK.TRANS64.TRYWAIT P0, [UR4+0xe0], R2 ;  /* 0x0000e002ff0075a7 */ /* 0x000ea20008001104 */
[----:B-1----:R-:W-:-:S05]  /*3010*/  IMAD.U32 R0, RZ, RZ, UR7 ;  /* 0x00000007ff007e24 */ /* 0x002fca000f8e00ff */
[----:B------:R-:W-:Y:S01]  /*3020*/  PRMT R0, R14, 0x654, R0 ;  /* 0x000006540e007816 */ /* 0x000fe20000000000 */
[----:B--2---:R-:W-:Y:S06]  /*3030*/  @!P0 BRA `(.L_x_57) ;  /* 0x0000009800048947 */ /* 0x004fec0003800000 */
.L_x_150:
[----:B------:R-:W-:Y:S01]  /*3040*/  ULEA UR8, UR5, UR6, 0x4 ;  /* 0x0000000605087291 */ /* 0x000fe2000f8e20ff */
[----:B------:R-:W-:Y:S01]  /*3050*/  SEL R13, R0, R13, !P2 ;  /* 0x0000000d000d7207 */ /* 0x000fe20005000000 */
[----:B------:R-:W-:Y:S01]  /*3060*/  UIADD3 UR9, UPT, UPT, UR4, 0xd0, URZ ;  /* 0x000000d004097890 */ /* 0x000fe2000fffe0ff */
[----:B------:R-:W-:Y:S01]  /*3070*/  LEA R0, R9, UR6, 0x3 ;  /* 0x0000000609007c11 */ /* 0x000fe2000f8e18ff */
[----:B------:R-:W-:Y:S01]  /*3080*/  UIADD3 UR8, UPT, UPT, UR8, 0x140, URZ ;  /* 0x0000014008087890 */ /* 0x000fe2000fffe0ff */
[----:B-1----:R-:W-:Y:S01]  /*3090*/  SHF.L.U32 R2, R12, 0x1f, RZ ;  /* 0x0000001f0c027819 */ /* 0x002fe200000006ff */
[----:B------:R1:W-:Y:S01]  /*30a0*/  @!P2 SYNCS.ARRIVE.TRANS64.RED RZ, [R13+URZ], R5 ;  /* 0x000000050dffa9a7 */ /* 0x0003e200080004ff */
[----:B------:R-:W-:Y:S01]  /*30b0*/  UIADD3 UR4, UPT, UPT, UR5, 0x1, URZ ;  /* 0x0000000105047890 */ /* 0x000fe2000fffe0ff */
[----:B------:R-:W-:-:S03]  /*30c0*/  VIADD R8, R4, 0x1 ;  /* 0x0000000104087836 */ /* 0x000fc60000000000 */
[----:B------:R-:W-:Y:S02]  /*30d0*/  UISETP.NE.AND UP0, UPT, UR4, 0x2, UPT ;  /* 0x000000020400788c */ /* 0x000fe4000bf05270 */
[----:B------:R-:W-:Y:S06]  /*30e0*/  UGETNEXTWORKID.BROADCAST [UR8], [UR9] ;  /* 0x00000000080073ca */ /* 0x000fec0008000100 */
[----:B------:R-:W-:Y:S01]  /*30f0*/  USEL UR7, URZ, 0x1, UP0 ;  /* 0x00000001ff077887 */ /* 0x000fe20008000000 */
[----:B------:R-:W-:Y:S01]  /*3100*/  ISETP.NE.AND P0, PT, R8, 0x2, PT ;  /* 0x000000020800780c */ /* 0x000fe20003f05270 */
[----:B------:R-:W-:Y:S01]  /*3110*/  USEL UR5, UR4, URZ, UP0 ;  /* 0x000000ff04057287 */ /* 0x000fe20008000000 */
[----:B------:R-:W2:Y:S03]  /*3120*/  SYNCS.PHASECHK.TRANS64.TRYWAIT P1, [R0+URZ+0xd0], R2 ;  /* 0x0000d002000075a7 */ /* 0x000ea600080211ff */
[----:B------:R-:W-:Y:S01]  /*3130*/  LOP3.LUT R10, R10, UR7, RZ, 0x3c, !PT ;  /* 0x000000070a0a7c12 */ /* 0x000fe2000f8e3cff */
[----:B-12---:R-:W-:Y:S07]  /*3140*/  @!P1 BRA `(.L_x_58) ;  /* 0x0000009400d89947 */ /* 0x006fee0003800000 */
.L_x_151:
[----:B-1----:R-:W-:Y:S01]  /*3150*/  LEA R2, R9, UR6, 0x4 ;  /* 0x0000000609027c11 */ /* 0x002fe2000f8e20ff */
[----:B------:R-:W-:-:S04]  /*3160*/  VIADD R0, R0, 0xe0 ;  /* 0x000000e000007836 */ /* 0x000fc80000000000 */
[----:B------:R1:W2:Y:S01]  /*3170*/  LDS.128 R4, [R2+0x140] ;  /* 0x0001400002047984 */ /* 0x0002a20000000c00 */
[----:B------:R-:W-:Y:S01]  /*3180*/  PRMT R0, RZ, 0x654, R0 ;  /* 0x00000654ff007816 */ /* 0x000fe20000000000 */
[----:B------:R-:W-:Y:S01]  /*3190*/  @!PT LDS RZ, [RZ] ;  /* 0x00000000fffff984 */ /* 0x000fe20000000800 */
[----:B------:R-:W-:Y:S01]  /*31a0*/  @!PT LDS RZ, [RZ] ;  /* 0x00000000fffff984 */ /* 0x000fe20000000800 */
[----:B------:R-:W-:Y:S01]  /*31b0*/  @!PT LDS RZ, [RZ] ;  /* 0x00000000fffff984 */ /* 0x000fe20000000800 */
[----:B------:R-:W-:Y:S01]  /*31c0*/  @!PT LDS RZ, [RZ] ;  /* 0x00000000fffff984 */ /* 0x000fe20000000800 */
[----:B------:R3:W-:Y:S06]  /*31d0*/  MEMBAR.ALL.CTA ;  /* 0x0000000000007992 */ /* 0x0007ec0000008000 */
[----:B---3--:R-:W3:Y:S01]  /*31e0*/  FENCE.VIEW.ASYNC.S ;  /* 0x00000000000073c6 */ /* 0x008ee20000000000 */
[----:B-1----:R-:W-:-:S04]  /*31f0*/  SEL R2, RZ, 0x1, P0 ;  /* 0x00000001ff027807 */ /* 0x002fc80000000000 */
[----:B------:R-:W-:Y:S01]  /*3200*/  LOP3.LUT R11, R11, R2, RZ, 0x3c, !PT ;  /* 0x000000020b0b7212 */ /* 0x000fe200078e3cff */
[----:B---3--:R1:W-:Y:S01]  /*3210*/  SYNCS.ARRIVE.TRANS64.RED.A1T0 RZ, [R0+URZ], RZ ;  /* 0x000000ff00ff79a7 */ /* 0x0083e200081004ff */
[----:B--2---:R-:W-:Y:S02]  /*3220*/  LOP3.LUT P3, RZ, R6, 0x1, RZ, 0xc0, !PT ;  /* 0x0000000106ff7812 */ /* 0x004fe4000786c0ff */
[----:B------:R-:W-:Y:S01]  /*3230*/  SEL R4, R8, RZ, P0 ;  /* 0x000000ff08047207 */ /* 0x000fe20000000000 */
[----:B-1----:R-:W-:-:S05]  /*3240*/  VIADD R0, R9, 0x1 ;  /* 0x0000000109007836 */ /* 0x002fca0000000000 */
[----:B------:R-:W-:-:S04]  /*3250*/  ISETP.NE.AND P1, PT, R0, 0x2, PT ;  /* 0x000000020000780c */ /* 0x000fc80003f25270 */
[----:B------:R-:W-:Y:S02]  /*3260*/  SEL R3, RZ, 0x1, P1 ;  /* 0x00000001ff037807 */ /* 0x000fe40000800000 */
[----:B------:R-:W-:Y:S02]  /*3270*/  SEL R9, R0, RZ, P1 ;  /* 0x000000ff00097207 */ /* 0x000fe40000800000 */
[----:B------:R-:W-:Y:S01]  /*3280*/  LOP3.LUT R12, R12, R3, RZ, 0x3c, !PT ;  /* 0x000000030c0c7212 */ /* 0x000fe200078e3cff */
[----:B------:R-:W-:Y:S06]  /*3290*/  @P3 BRA `(.L_x_59) ;  /* 0xfffffffc002c3947 */ /* 0x000fec000383ffff */
[----:B------:R-:W-:Y:S01]  /*32a0*/  ULEA UR4, UR5, UR6, 0x3 ;  /* 0x0000000605047291 */ /* 0x000fe2000f8e18ff */
[----:B------:R-:W-:-:S08]  /*32b0*/  SHF.L.U32 R0, R10, 0x1f, RZ ;  /* 0x0000001f0a007819 */ /* 0x000fd000000006ff */
[----:B------:R-:W1:Y:S02]  /*32c0*/  SYNCS.PHASECHK.TRANS64 P0, [UR4+0xe0], R0 ;  /* 0x0000e000ff0075a7 */ /* 0x000e640008001004 */
[----:B-1----:R-:W-:Y:S05]  /*32d0*/  @P0 BRA `(.L_x_60) ;  /* 0x0000000000080947 */ /* 0x002fea0003800000 */
[----:B------:R-:W1:Y:S02]  /*32e0*/  SYNCS.PHASECHK.TRANS64.TRYWAIT P0, [UR4+0xe0], R0 ;  /* 0x0000e000ff0075a7 */ /* 0x000e640008001104 */
[----:B-1----:R-:W-:Y:S05]  /*32f0*/  @!P0 BRA `(.L_x_61) ;  /* 0x0000009400808947 */ /* 0x002fea0003800000 */
.L_x_60:
[----:B------:R-:W-:-:S04]  /*3300*/  UIADD3 UR7, UPT, UPT, UR5, 0x1, URZ ;  /* 0x0000000105077890 */ /* 0x000fc8000fffe0ff */
[----:B------:R-:W-:-:S04]  /*3310*/  UISETP.NE.AND UP0, UPT, UR7, 0x2, UPT ;  /* 0x000000020700788c */ /* 0x000fc8000bf05270 */
[----:B------:R-:W-:Y:S02]  /*3320*/  USEL UR8, URZ, 0x1, UP0 ;  /* 0x00000001ff087887 */ /* 0x000fe40008000000 */
[----:B------:R-:W-:-:S04]  /*3330*/  USEL UR7, UR7, URZ, UP0 ;  /* 0x000000ff07077287 */ /* 0x000fc80008000000 */
[----:B------:R-:W-:Y:S01]  /*3340*/  ULEA UR7, UR7, UR6, 0x3 ;  /* 0x0000000607077291 */ /* 0x000fe2000f8e18ff */
[----:B-1----:R-:W-:-:S04]  /*3350*/  LOP3.LUT R2, R10, UR8, RZ, 0x3c, !PT ;  /* 0x000000080a027c12 */ /* 0x002fc8000f8e3cff */
[----:B------:R-:W-:-:S04]  /*3360*/  SHF.L.U32 R0, R2, 0x1f, RZ ;  /* 0x0000001f02007819 */ /* 0x000fc800000006ff */
[----:B------:R-:W1:Y:S02]  /*3370*/  SYNCS.PHASECHK.TRANS64 P0, [UR7+0xe0], R0 ;  /* 0x0000e000ff0075a7 */ /* 0x000e640008001007 */
[----:B-1----:R-:W-:Y:S05]  /*3380*/  @P0 EXIT ;  /* 0x000000000000094d */ /* 0x002fea0003800000 */
[----:B------:R-:W-:Y:S02]  /*3390*/  SHF.L.U32 R2, R2, 0x1f, RZ ;  /* 0x0000001f02027819 */ /* 0x000fe400000006ff */
[----:B------:R-:W-:-:S07]  /*33a0*/  MOV R0, UR7 ;  /* 0x0000000700007c02 */ /* 0x000fce0008000f00 */
.L_x_62:
[----:B-1----:R1:W2:Y:S02]  /*33b0*/  SYNCS.PHASECHK.TRANS64.TRYWAIT P0, [R0+URZ+0xe0], R2 ;  /* 0x0000e002000075a7 */ /* 0x0022a400080011ff */
[----:B--2---:R-:W-:Y:S05]  /*33c0*/  @!P0 NANOSLEEP.SYNCS 0x989680 ;  /* 0x009896800000895d */ /* 0x004fea0003900000 */
[----:B------:R-:W2:Y:S02]  /*33d0*/  @!P0 SYNCS.PHASECHK.TRANS64 P0, [R0+URZ+0xe0], R2 ;  /* 0x0000e002000085a7 */ /* 0x000ea400080010ff */
[----:B--2---:R-:W-:Y:S05]  /*33e0*/  @P0 EXIT ;  /* 0x000000000000094d */ /* 0x004fea0003800000 */
[----:B------:R-:W-:Y:S05]  /*33f0*/  BRA `(.L_x_62) ;  /* 0xfffffffc00ec7947 */ /* 0x000fea000383ffff */
.L_x_55:
[----:B------:R-:W-:Y:S05]  /*3400*/  BRA.U UP5, `(.L_x_63) ;  /* 0x00000011055c7547 */ /* 0x000fea000b800000 */
[----:B------:R-:W-:Y:S01]  /*3410*/  UMOV UR6, 0x40 ;  /* 0x0000004000067882 */ /* 0x000fe20000000000 */
[----:B------:R-:W-:Y:S01]  /*3420*/  NOP ;  /* 0x0000000000007918 */ /* 0x000fe20000000000 */
[----:B------:R-:W-:Y:S01]  /*3430*/  ULEA UR6, UR5, UR6, 0x18 ;  /* 0x0000000605067291 */ /* 0x000fe2000f8ec0ff */
[----:B------:R-:W-:Y:S02]  /*3440*/  UMOV UR4, 0x400 ;  /* 0x0000040000047882 */ /* 0x000fe40000000000 */
[----:B------:R-:W-:-:S06]  /*3450*/  ULEA UR5, UR5, UR4, 0x18 ;  /* 0x0000000405057291 */ /* 0x000fcc000f8ec0ff */
[----:B------:R-:W1:Y:S02]  /*3460*/  LDS.U8 R0, [UR6+0x1c] ;  /* 0x00001c06ff007984 */ /* 0x000e640008000000 */
[----:B-1----:R-:W-:-:S13]  /*3470*/  ISETP.NE.AND P0, PT, R0, RZ, PT ;  /* 0x000000ff0000720c */ /* 0x002fda0003f05270 */
[----:B------:R-:W-:Y:S05]  /*3480*/  @P0 BRA `(.L_x_64) ;  /* 0x0000000400080947 */ /* 0x000fea0003800000 */
[----:B------:R-:W-:Y:S02]  /*3490*/  UISETP.NE.U32.AND UP1, UPT, UR34, 0x1, UPT ;  /* 0x000000012200788c */ /* 0x000fe4000bf25070 */
[----:B------:R-:W-:-:S07]  /*34a0*/  UIADD3 UR7, UPT, UPT, UR6, 0x8, URZ ;  /* 0x0000000806077890 */ /* 0x000fce000fffe0ff */
[----:B------:R-:W-:Y:S05]  /*34b0*/  BRA.U !UP1, `(.L_x_65) ;  /* 0x00000001099c7547 */ /* 0x000fea000b800000 */
[----:B------:R-:W-:Y:S01]  /*34c0*/  ELECT P0, URZ, PT ;  /* 0x0000000000ff782f */ /* 0x000fe20003800000 */
[----:B------:R-:W-:-:S12]  /*34d0*/  BSSY B0, `(.L_x_65) ;  /* 0x0000025000007945 */ /* 0x000fd80003800000 */
[----:B------:R-:W-:Y:S05]  /*34e0*/  @!P0 BRA `(.L_x_66) ;  /* 0x00000000008c8947 */ /* 0x000fea0003800000 */
[----:B------:R-:W-:-:S05]  /*34f0*/  UMOV UR4, 0x10 ;  /* 0x0000001000047882 */ /* 0x000fca0000000000 */
[----:B------:R-:W-:Y:S04]  /*3500*/  DEPBAR.LE SB1, 0x36 ;  /* 0x00009d800000791a */ /* 0x000fe80000000000 */
[----:B------:R-:W1:Y:S02]  /*3510*/  UTCATOMSWS.2CTA.FIND_AND_SET.ALIGN UP0, UR4, UR4 ;  /* 0x00000004000475e3 */ /* 0x000e640008200800 */
[----:B-1----:R-:W-:Y:S01]  /*3520*/  MOV R0, UR4 ;  /* 0x0000000400007c02 */ /* 0x002fe20008000f00 */
[----:B------:R-:W-:Y:S06]  /*3530*/  BRA.U UP0, `(.L_x_67) ;  /* 0x0000000100187547 */ /* 0x000fec000b800000 */
.L_x_68:
[----:B------:R-:W-:Y:S05]  /*3540*/  NANOSLEEP 0x64 ;  /* 0x000000640000795d */ /* 0x000fea0003800000 */
[----:B------:R-:W-:-:S05]  /*3550*/  UMOV UR4, 0x10 ;  /* 0x0000001000047882 */ /* 0x000fca0000000000 */
[----:B------:R-:W-:Y:S04]  /*3560*/  DEPBAR.LE SB1, 0x36 ;  /* 0x00009d800000791a */ /* 0x000fe80000000000 */
[----:B------:R-:W1:Y:S02]  /*3570*/  UTCATOMSWS.2CTA.FIND_AND_SET.ALIGN UP0, UR4, UR4 ;  /* 0x00000004000475e3 */ /* 0x000e640008200800 */
[----:B-1----:R-:W-:Y:S01]  /*3580*/  MOV R0, UR4 ;  /* 0x0000000400007c02 */ /* 0x002fe20008000f00 */
[----:B------:R-:W-:Y:S05]  /*3590*/  BRA.U !UP0, `(.L_x_68) ;  /* 0xfffffffd08e87547 */ /* 0x000fea000b83ffff */
.L_x_67:
[----:B------:R-:W1:Y:S01]  /*35a0*/  LDS R2, [UR6+0x10] ;  /* 0x00001006ff027984 */ /* 0x000e620008000800 */
[----:B------:R-:W-:Y:S01]  /*35b0*/  IMAD.U32 R3, RZ, RZ, UR5 ;  /* 0x00000005ff037e24 */ /* 0x000fe2000f8e00ff */
[----:B------:R-:W-:-:S03]  /*35c0*/  MOV R4, UR33 ;  /* 0x0000002100047c02 */ /* 0x000fc60008000f00 */
[----:B------:R-:W-:Y:S01]  /*35d0*/  VIADD R3, R3, 0x160 ;  /* 0x0000016003037836 */ /* 0x000fe20000000000 */
[----:B-1----:R-:W-:-:S04]  /*35e0*/  SHF.L.U32 R2, R2, 0x1f, RZ ;  /* 0x0000001f02027819 */ /* 0x002fc800000006ff */
[----:B------:R-:W1:Y:S02]  /*35f0*/  SYNCS.PHASECHK.TRANS64.TRYWAIT P0, [UR6+0x8], R2 ;  /* 0x00000802ff0075a7 */ /* 0x000e640008001106 */
[----:B-1----:R-:W-:Y:S05]  /*3600*/  @P0 BRA `(.L_x_69) ;  /* 0x0000000000080947 */ /* 0x002fea0003800000 */
[----:B------:R-:W1:Y:S02]  /*3610*/  SYNCS.PHASECHK.TRANS64.TRYWAIT P0, [UR6+0x8], R2 ;  /* 0x00000802ff0075a7 */ /* 0x000e640008001106 */
[----:B-1----:R-:W-:Y:S05]  /*3620*/  @!P0 BRA `(.L_x_70) ;  /* 0x0000009000cc8947 */ /* 0x002fea0003800000 */
.L_x_69:
[----:B------:R-:W-:Y:S01]  /*3630*/  HFMA2 R9, -RZ, RZ, 0, 5.9604644775390625e-08 ;  /* 0x00000001ff097431 */ /* 0x000fe200000001ff */
[----:B------:R-:W-:Y:S01]  /*3640*/  UPRMT UR4, UR33, 0x654, UR7 ;  /* 0x0000065421047896 */ /* 0x000fe20008000007 */
[----:B------:R-:W-:Y:S01]  /*3650*/  PRMT R4, R4, 0x654, R3 ;  /* 0x0000065404047816 */ /* 0x000fe20000000003 */
[----:B------:R-:W-:Y:S02]  /*3660*/  IMAD.MOV.U32 R3, RZ, RZ, 0xffff ;  /* 0x0000ffffff037424 */ /* 0x000fe400078e00ff */
[----:B------:R-:W-:Y:S02]  /*3670*/  IMAD.MOV.U32 R10, RZ, RZ, 0x4 ;  /* 0x00000004ff0a7424 */ /* 0x000fe400078e00ff */
[----:B------:R-:W-:Y:S01]  /*3680*/  IMAD.SHL.U32 R6, R0, 0x20, RZ ;  /* 0x0000002000067824 */ /* 0x000fe200078e00ff */
[----:B-1----:R-:W-:Y:S02]  /*3690*/  MOV R5, UR4 ;  /* 0x0000000400057c02 */ /* 0x002fe40008000f00 */
[-C--:B------:R-:W-:Y:S01]  /*36a0*/  SHF.L.U32 R3, R3, R0.reuse, RZ ;  /* 0x0000000003037219 */ /* 0x080fe200000006ff */
[----:B------:R1:W-:Y:S01]  /*36b0*/  SYNCS.ARRIVE.TRANS64.RED RZ, [UR4], R10 ;  /* 0x0000000affff79a7 */ /* 0x0003e20008000404 */
[----:B------:R-:W-:Y:S01]  /*36c0*/  SHF.L.U32 R2, R9, R0, RZ ;  /* 0x0000000009027219 */ /* 0x000fe200000006ff */
[----:B------:R1:W-:Y:S04]  /*36d0*/  STS [UR5+0x160], R6 ;  /* 0x00016006ff007988 */ /* 0x0003e80008000805 */
[----:B------:R1:W-:Y:S04]  /*36e0*/  STAS [R4.64], R0 ;  /* 0x0000000004007dbd */ /* 0x0003e8000c0008ff */
[----:B------:R1:W-:Y:S04]  /*36f0*/  ATOMS.OR RZ, [UR6+0x14], R3 ;  /* 0x00001403ffff798c */ /* 0x0003e8000b000006 */
[----:B------:R1:W-:Y:S04]  /*3700*/  ATOMS.OR RZ, [UR6+0x18], R2 ;  /* 0x00001802ffff798c */ /* 0x0003e8000b000006 */
[----:B------:R1:W-:Y:S02]  /*3710*/  ATOMS.XOR RZ, [UR6+0x10], R9 ;  /* 0x00001009ffff798c */ /* 0x0003e4000b800006 */
.L_x_66:
[----:B------:R-:W-:Y:S05]  /*3720*/  BSYNC B0 ;  /* 0x0000000000007941 */ /* 0x000fea0003800000 */
.L_x_65:
[----:B------:R-:W-:Y:S05]  /*3730*/  BRA.U UP1, `(.L_x_71) ;  /* 0x00000001016c7547 */ /* 0x000fea000b800000 */
[----:B------:R-:W-:-:S03]  /*3740*/  UMOV UR4, 0xffffffff ;  /* 0xffffffff00047882 */ /* 0x000fc60000000000 */
[----:B------:R-:W-:Y:S05]  /*3750*/  BRA.DIV UR4, `(.L_x_72) ;  /* 0x0000009204987947 */ /* 0x000fea000b800000 */
[----:B------:R-:W-:-:S13]  /*3760*/  ELECT P0, URZ, PT ;  /* 0x0000000000ff782f */ /* 0x000fda0003800000 */
.L_x_155:
[----:B------:R-:W-:Y:S05]  /*3770*/  @!P0 BRA `(.L_x_71) ;  /* 0x00000000005c8947 */ /* 0x000fea0003800000 */
[----:B-1----:R-:W1:Y:S02]  /*3780*/  LDS R0, [UR6+0x10] ;  /* 0x00001006ff007984 */ /* 0x002e640008000800 */
[----:B-1----:R-:W-:-:S04]  /*3790*/  SHF.L.U32 R0, R0, 0x1f, RZ ;  /* 0x0000001f00007819 */ /* 0x002fc800000006ff */
[----:B------:R-:W1:Y:S02]  /*37a0*/  SYNCS.PHASECHK.TRANS64.TRYWAIT P0, [UR6+0x8], R0 ;  /* 0x00000800ff0075a7 */ /* 0x000e640008001106 */
[----:B-1----:R-:W-:Y:S05]  /*37b0*/  @P0 BRA `(.L_x_73) ;  /* 0x0000000000080947 */ /* 0x002fea0003800000 */
[----:B------:R-:W1:Y:S02]  /*37c0*/  SYNCS.PHASECHK.TRANS64.TRYWAIT P0, [UR6+0x8], R0 ;  /* 0x00000800ff0075a7 */ /* 0x000e640008001106 */
[----:B-1----:R-:W-:Y:S05]  /*37d0*/  @!P0 BRA `(.L_x_74) ;  /* 0x00000090009c8947 */ /* 0x002fea0003800000 */
.L_x_73:
[----:B-1----:R-:W1:Y:S01]  /*37e0*/  LDS R0, [UR5+0x160] ;  /* 0x00016005ff007984 */ /* 0x002e620008000800 */
[----:B------:R-:W-:Y:S02]  /*37f0*/  HFMA2 R4, -RZ, RZ, 0, 5.9604644775390625e-08 ;  /* 0x00000001ff047431 */ /* 0x000fe400000001ff */
[----:B------:R-:W-:Y:S01]  /*3800*/  IMAD.MOV.U32 R2, RZ, RZ, 0xffff ;  /* 0x0000ffffff027424 */ /* 0x000fe200078e00ff */
[----:B------:R-:W-:Y:S01]  /*3810*/  UPRMT UR4, UR33, 0x654, UR7 ;  /* 0x0000065421047896 */ /* 0x000fe20008000007 */
[----:B-1----:R-:W-:-:S03]  /*3820*/  IMAD.SHL.U32 R3, R0, 0x20, RZ ;  /* 0x0000002000037824 */ /* 0x002fc600078e00ff */
[-C--:B------:R-:W-:Y:S02]  /*3830*/  SHF.L.U32 R2, R2, R0.reuse, RZ ;  /* 0x0000000002027219 */ /* 0x080fe400000006ff */
[----:B------:R-:W-:Y:S01]  /*3840*/  SHF.L.U32 R0, R4, R0, RZ ;  /* 0x0000000004007219 */ /* 0x000fe200000006ff */
[----:B------:R2:W-:Y:S04]  /*3850*/  STS [UR5+0x160], R3 ;  /* 0x00016003ff007988 */ /* 0x0005e80008000805 */
[----:B------:R2:W-:Y:S04]  /*3860*/  ATOMS.OR RZ, [UR6+0x14], R2 ;  /* 0x00001402ffff798c */ /* 0x0005e8000b000006 */
[----:B------:R2:W-:Y:S01]  /*3870*/  ATOMS.OR RZ, [UR6+0x18], R0 ;  /* 0x00001800ffff798c */ /* 0x0005e2000b000006 */
[----:B------:R-:W-:Y:S03]  /*3880*/  SYNCS.ARRIVE.TRANS64.RED.A1T0 RZ, [UR4], RZ ;  /* 0x000000ffffff79a7 */ /* 0x000fe60008100404 */
[----:B------:R2:W-:Y:S01]  /*3890*/  ATOMS.XOR RZ, [UR6+0x10], R4 ;  /* 0x00001004ffff798c */ /* 0x0005e2000b800006 */
[----:B------:R-:W-:Y:S05]  /*38a0*/  BRA `(.L_x_71) ;  /* 0x0000000000107947 */ /* 0x000fea0003800000 */
.L_x_64:
[----:B------:R-:W-:Y:S02]  /*38b0*/  MOV R0, 0xffffffff ;  /* 0xffffffff00007802 */ /* 0x000fe40000000f00 */
[----:B------:R-:W-:-:S03]  /*38c0*/  MOV R2, 0x38f0 ;  /* 0x000038f000027802 */ /* 0x000fc60000000f00 */
[----:B------:R1:W-:Y:S04]  /*38d0*/  STS [UR5+0x160], R0 ;  /* 0x00016000ff007988 */ /* 0x0003e80008000805 */
[----:B-1---5:R-:W-:Y:S05]  /*38e0*/  CALL.REL.NOINC `($__internal_1_$__cuda_sm10x_tcgen05_guardrail_trap_phase_invalid_during_alloc) ;  /* 0x0000009400787944 */ /* 0x022fea0003c00000 */
.L_x_71:
[----:B------:R-:W-:Y:S05]  /*38f0*/  WARPSYNC.ALL ;  /* 0x0000000000007948 */ /* 0x000fea0003800000 */
[----:B------:R-:W3:Y:S01]  /*3900*/  S2UR UR4, SR_CgaCtaId ;  /* 0x00000000000479c3 */ /* 0x000ee20000008800 */
[----:B------:R-:W-:Y:S01]  /*3910*/  UMOV UR18, 0x400 ;  /* 0x0000040000127882 */ /* 0x000fe20000000000 */
[----:B------:R-:W-:-:S06]  /*3920*/  NOP ;  /* 0x0000000000007918 */ /* 0x000fcc0000000000 */
[----:B------:R-:W-:Y:S06]  /*3930*/  BAR.ARV 0x6, 0xa0 ;  /* 0x0182800000007b1d */ /* 0x000fec0000002000 */
[----:B------:R-:W4:Y:S01]  /*3940*/  LDCU UR6, c[0x0][0x38c] ;  /* 0x00007180ff0677ac */ /* 0x000f220008000800 */
[----:B-12---:R-:W-:Y:S01]  /*3950*/  LOP3.LUT R2, R7, 0xffff, RZ, 0xc0, !PT ;  /* 0x0000ffff07027812 */ /* 0x006fe200078ec0ff */
[----:B------:R-:W-:Y:S01]  /*3960*/  IMAD.MOV.U32 R6, RZ, RZ, 0x1 ;  /* 0x00000001ff067424 */ /* 0x000fe200078e00ff */
[----:B------:R-:W-:Y:S01]  /*3970*/  LOP3.LUT R0, R8, 0xffff, RZ, 0xc0, !PT ;  /* 0x0000ffff08007812 */ /* 0x000fe200078ec0ff */
[----:B------:R-:W-:Y:S01]  /*3980*/  IMAD.MOV.U32 R7, RZ, RZ, RZ ;  /* 0x000000ffff077224 */ /* 0x000fe200078e00ff */
[----:B------:R-:W-:Y:S01]  /*3990*/  R2UR UR21, R2 ;  /* 0x00000000021572ca */ /* 0x000fe200000e0000 */
[----:B------:R-:W-:Y:S01]  /*39a0*/  IMAD.MOV.U32 R2, RZ, RZ, RZ ;  /* 0x000000ffff027224 */ /* 0x000fe200078e00ff */
[----:B------:R-:W-:Y:S01]  /*39b0*/  R2UR UR31, R0 ;  /* 0x00000000001f72ca */ /* 0x000fe200000e0000 */
[----:B------:R-:W-:Y:S01]  /*39c0*/  IMAD.MOV.U32 R0, RZ, RZ, RZ ;  /* 0x000000ffff007224 */ /* 0x000fe200078e00ff */
[----:B------:R-:W-:Y:S01]  /*39d0*/  UMOV UR24, URZ ;  /* 0x000000ff00187c82 */ /* 0x000fe20008000000 */
[----:B---3--:R-:W-:Y:S01]  /*39e0*/  ULEA UR18, UR4, UR18, 0x18 ;  /* 0x0000001204127291 */ /* 0x008fe2000f8ec0ff */
[----:B------:R-:W-:Y:S01]  /*39f0*/  UMOV UR15, URZ ;  /* 0x000000ff000f7c82 */ /* 0x000fe20008000000 */
[----:B------:R-:W-:-:S02]  /*3a00*/  UMOV UR14, URZ ;  /* 0x000000ff000e7c82 */ /* 0x000fc40008000000 */
[----:B------:R-:W-:Y:S02]  /*3a10*/  UIADD3 UR5, UPT, UPT, UR18, 0xe300, URZ ;  /* 0x0000e30012057890 */ /* 0x000fe4000fffe0ff */
[----:B------:R-:W-:Y:S02]  /*3a20*/  UIADD3 UR4, UPT, UPT, UR18, 0x24300, URZ ;  /* 0x0002430012047890 */ /* 0x000fe4000fffe0ff */
[----:B----4-:R-:W-:Y:S01]  /*3a30*/  UIADD3 UR6, UPT, UPT, UR6, 0x3f, URZ ;  /* 0x0000003f06067890 */ /* 0x010fe2000fffe0ff */
[----:B------:R-:W1:Y:S01]  /*3a40*/  LDS R3, [UR18+0x160] ;  /* 0x00016012ff037984 */ /* 0x000e620008000800 */
[----:B------:R-:W-:Y:S02]  /*3a50*/  USHF.R.U32.HI UR5, URZ, 0x4, UR5 ;  /* 0x00000004ff057899 */ /* 0x000fe40008011605 */
[----:B------:R-:W-:Y:S02]  /*3a60*/  USHF.R.S32.HI UR25, URZ, 0x1f, UR6 ;  /* 0x0000001fff197899 */ /* 0x000fe40008011406 */
[----:B------:R-:W-:-:S02]  /*3a70*/  USHF.R.U32.HI UR4, URZ, 0x4, UR4 ;  /* 0x00000004ff047899 */ /* 0x000fc40008011604 */
[----:B------:R-:W-:Y:S02]  /*3a80*/  ULEA.HI UR25, UR25, UR6, URZ, 0x6 ;  /* 0x0000000619197291 */ /* 0x000fe4000f8f30ff */
[----:B------:R-:W-:Y:S02]  /*3a90*/  ULOP3.LUT UR5, UR5, 0x3fff, URZ, 0xc0, !UPT ;  /* 0x00003fff05057892 */ /* 0x000fe4000f8ec0ff */
[----:B------:R-:W-:Y:S02]  /*3aa0*/  USHF.R.S32.HI UR25, URZ, 0x6, UR25 ;  /* 0x00000006ff197899 */ /* 0x000fe40008011419 */
[----:B------:R-:W-:Y:S02]  /*3ab0*/  ULOP3.LUT UR4, UR4, 0x3fff, URZ, 0xc0, !UPT ;  /* 0x00003fff04047892 */ /* 0x000fe4000f8ec0ff */
[----:B------:R-:W-:Y:S02]  /*3ac0*/  UISETP.LT.AND UP0, UPT, UR25, 0x1, UPT ;  /* 0x000000011900788c */ /* 0x000fe4000bf01270 */
[----:B------:R-:W-:-:S02]  /*3ad0*/  ULOP3.LUT UR22, UR5, 0x10000, URZ, 0xfc, !UPT ;  /* 0x0001000005167892 */ /* 0x000fc4000f8efcff */
[----:B------:R-:W-:Y:S02]  /*3ae0*/  ULOP3.LUT UR4, UR4, 0x10000, URZ, 0xfc, !UPT ;  /* 0x0001000004047892 */ /* 0x000fe4000f8efcff */
[----:B------:R-:W-:Y:S02]  /*3af0*/  USEL UR30, UR25, 0x1, !UP0 ;  /* 0x00000001191e7887 */ /* 0x000fe4000c000000 */
[----:B------:R-:W-:Y:S01]  /*3b00*/  UISETP.NE.AND UP3, UPT, UR34, URZ, UPT ;  /* 0x000000ff2200728c */ /* 0x000fe2000bf65270 */
[----:B------:R-:W-:Y:S01]  /*3b10*/  UMOV UR28, 0x0 ;  /* 0x00000000001c7882 */ /* 0x000fe20000000000 */
[----:B------:R-:W-:Y:S01]  /*3b20*/  UMOV UR29, 0x10380010 ;  /* 0x10380010001d7882 */ /* 0x000fe20000000000 */
[----:B------:R-:W-:Y:S01]  /*3b30*/  UMOV UR26, 0x0 ;  /* 0x00000000001a7882 */ /* 0x000fe20000000000 */
[----:B------:R-:W-:Y:S01]  /*3b40*/  UMOV UR27, 0x10380010 ;  /* 0x10380010001b7882 */ /* 0x000fe20000000000 */
[----:B-1----:R-:W-:-:S15]  /*3b50*/  R2UR UR32, R3 ;  /* 0x00000000032072ca */ /* 0x002fde00000e0000 */
.L_x_82:
[C---:B------:R-:W-:Y:S02]  /*3b60*/  LEA R3, R2.reuse, UR18, 0x3 ;  /* 0x0000001202037c11 */ /* 0x040fe4000f8e18ff */
[----:B------:R-:W-:Y:S02]  /*3b70*/  SHF.L.U32 R4, R7, 0x1f, RZ ;  /* 0x0000001f07047819 */ /* 0x000fe400000006ff */
[----:B------:R-:W-:Y:S02]  /*3b80*/  LEA R5, R2, UR18, 0x4 ;  /* 0x0000001202057c11 */ /* 0x000fe4000f8e20ff */
[----:B------:R-:W1:Y:S02]  /*3b90*/  SYNCS.PHASECHK.TRANS64.TRYWAIT P0, [R3+URZ+0xd0], R4 ;  /* 0x0000d004030075a7 */ /* 0x000e6400080011ff */
[----:B-1----:R-:W-:Y:S05]  /*3ba0*/  @!P0 BRA `(.L_x_75) ;  /* 0x0000008c00c08947 */ /* 0x002fea0003800000 */
.L_x_156:
[----:B------:R2:W3:Y:S01]  /*3bb0*/  LDS.128 R8, [R5+0x140] ;  /* 0x0001400005087984 */ /* 0x0004e20000000c00 */
[----:B-1----:R-:W-:Y:S01]  /*3bc0*/  VIADD R3, R3, 0xe0 ;  /* 0x000000e003037836 */ /* 0x002fe20000000000 */
[----:B------:R-:W-:Y:S01]  /*3bd0*/  IADD3 R4, PT, PT, R2, 0x1, RZ ;  /* 0x0000000102047810 */ /* 0x000fe20007ffe0ff */
[----:B------:R-:W-:Y:S01]  /*3be0*/  @!PT LDS RZ, [RZ] ;  /* 0x00000000fffff984 */ /* 0x000fe20000000800 */
[----:B------:R-:W-:Y:S01]  /*3bf0*/  @!PT LDS RZ, [RZ] ;  /* 0x00000000fffff984 */ /* 0x000fe20000000800 */
[----:B------:R-:W-:Y:S01]  /*3c00*/  @!PT LDS RZ, [RZ] ;  /* 0x00000000fffff984 */ /* 0x000fe20000000800 */
[----:B------:R-:W-:Y:S01]  /*3c10*/  @!PT LDS RZ, [RZ] ;  /* 0x00000000fffff984 */ /* 0x000fe20000000800 */
[----:B------:R1:W-:Y:S06]  /*3c20*/  MEMBAR.ALL.CTA ;  /* 0x0000000000007992 */ /* 0x0003ec0000008000 */
[----:B-1----:R-:W1:Y:S01]  /*3c30*/  FENCE.VIEW.ASYNC.S ;  /* 0x00000000000073c6 */ /* 0x002e620000000000 */
[----:B------:R-:W-:-:S04]  /*3c40*/  PRMT R3, RZ, 0x654, R3 ;  /* 0x00000654ff037816 */ /* 0x000fc80000000003 */
[----:B-1----:R2:W-:Y:S01]  /*3c50*/  SYNCS.ARRIVE.TRANS64.RED.A1T0 RZ, [R3+URZ], RZ ;  /* 0x000000ff03ff79a7 */ /* 0x0025e200081004ff */
[----:B------:R-:W-:Y:S05]  /*3c60*/  BRA.U UP3, `(.L_x_76) ;  /* 0x0000000103e07547 */ /* 0x000fea000b800000 */
[----:B------:R-:W1:Y:S01]  /*3c70*/  LDCU UR5, c[0x0][0x38c] ;  /* 0x00007180ff0577ac */ /* 0x000e620008000800 */
[----:B------:R-:W-:Y:S02]  /*3c80*/  PLOP3.LUT P1, PT, PT, PT, PT, 0x80, 0x8 ;  /* 0x000000000008781c */ /* 0x000fe40003f2f070 */
[----:B------:R-:W-:Y:S01]  /*3c90*/  SHF.L.U32 R2, R6, 0x1f, RZ ;  /* 0x0000001f06027819 */ /* 0x000fe200000006ff */
[----:B------:R-:W-:Y:S02]  /*3ca0*/  ULEA UR23, UR24, UR18, 0x3 ;  /* 0x0000001218177291 */ /* 0x000fe4000f8e18ff */
[----:B------:R-:W-:Y:S02]  /*3cb0*/  UIMAD UR19, UR24, 0xe0, UR32 ;  /* 0x000000e0181378a4 */ /* 0x000fe4000f8e0220 */
[----:B-1----:R-:W-:-:S06]  /*3cc0*/  UISETP.GE.AND UP0, UPT, UR5, 0x1, UPT ;  /* 0x000000010500788c */ /* 0x002fcc000bf06270 */
[----:B------:R-:W-:-:S05]  /*3cd0*/  PLOP3.LUT P0, PT, PT, PT, UP0, 0x80, 0x8 ;  /* 0x000000000008781c */ /* 0x000fca0003f0f008 */
[----:B------:R-:W-:-:S08]  /*3ce0*/  @UP0 ULEA UR5, UR15, UR18, 0x3 ;  /* 0x000000120f050291 */ /* 0x000fd0000f8e18ff */
[----:B--2---:R-:W-:-:S04]  /*3cf0*/  @P0 SHF.L.U32 R3, R0, 0x1f, RZ ;  /* 0x0000001f00030819 */ /* 0x004fc800000006ff */
[----:B------:R1:W2:Y:S01]  /*3d00*/  @P0 SYNCS.PHASECHK.TRANS64.TRYWAIT P1, [UR5], R3 ;  /* 0x00000003ff0005a7 */ /* 0x0002a20008021105 */
[----:B------:R-:W4:Y:S02]  /*3d10*/  SYNCS.PHASECHK.TRANS64.TRYWAIT P0, [UR23+0x100], R2 ;  /* 0x00010002ff0075a7 */ /* 0x000f240008001117 */
[----:B-12-4-:R-:W-:Y:S05]  /*3d20*/  @!P0 BRA `(.L_x_77) ;  /* 0x0000008c00748947 */ /* 0x016fea0003800000 */
.L_x_158:
[----:B------:R-:W-:Y:S01]  /*3d30*/  UMOV UR20, UR14 ;  /* 0x0000000e00147c82 */ /* 0x000fe20008000000 */
[----:B------:R-:W-:Y:S05]  /*3d40*/  BRA.U !UP0, `(.L_x_78) ;  /* 0x0000000108987547 */ /* 0x000fea000b800000 */
[----:B------:R-:W-:Y:S02]  /*3d50*/  UIADD3 UR20, UPT, UPT, UR30, UR14, URZ ;  /* 0x0000000e1e147290 */ /* 0x000fe4000fffe0ff */
[----:B------:R-:W-:Y:S01]  /*3d60*/  UPLOP3.LUT UP2, UPT, UPT, UPT, UPT, 0x40, 0x4 ;  /* 0x000000000004789c */ /* 0x000fe20003f4e870 */
[----:B------:R-:W-:Y:S01]  /*3d70*/  UMOV UR16, UR25 ;  /* 0x0000001900107c82 */ /* 0x000fe20008000000 */
[----:B------:R-:W-:-:S09]  /*3d80*/  UMOV UR5, UR15 ;  /* 0x0000000f00057c82 */ /* 0x000fd20008000000 */
.L_x_81:
[----:B--2---:R-:W-:Y:S01]  /*3d90*/  ULEA UR7, UR5, UR18, 0x3 ;  /* 0x0000001205077291 */ /* 0x004fe2000f8e18ff */
[----:B----4-:R-:W-:Y:S11]  /*3da0*/  @P1 BRA `(.L_x_79) ;  /* 0x00000000000c1947 */ /* 0x010ff60003800000 */
[----:B-1----:R-:W-:Y:S04]  /*3db0*/  SHF.L.U32 R2, R0, 0x1f, RZ ;  /* 0x0000001f00027819 */ /* 0x002fe800000006ff */
[----:B------:R-:W1:Y:S02]  /*3dc0*/  SYNCS.PHASECHK.TRANS64.TRYWAIT P0, [UR7], R2 ;  /* 0x00000002ff0075a7 */ /* 0x000e640008001107 */
[----:B-1----:R-:W-:Y:S05]  /*3dd0*/  @!P0 BRA `(.L_x_80) ;  /* 0x0000008c00608947 */ /* 0x002fea0003800000 */
.L_x_79:
[----:B------:R-:W-:Y:S01]  /*3de0*/  UISETP.NE.AND UP0, UPT, UR16, 0x1, UPT ;  /* 0x000000011000788c */ /* 0x000fe2000bf05270 */
[----:B------:R-:W-:Y:S01]  /*3df0*/  PLOP3.LUT P1, PT, PT, PT, PT, 0x80, 0x8 ;  /* 0x000000000008781c */ /* 0x000fe20003f2f070 */
[----:B------:R-:W-:Y:S02]  /*3e00*/  UIADD3 UR6, UPT, UPT, UR5, 0x1, URZ ;  /* 0x0000000105067890 */ /* 0x000fe4000fffe0ff */
[----:B------:R-:W-:Y:S02]  /*3e10*/  UIADD3 UR17, UPT, UPT, UR7, 0x58, URZ ;  /* 0x0000005807117890 */ /* 0x000fe4000fffe0ff */
[----:B------:R-:W-:Y:S01]  /*3e20*/  UISETP.NE.AND UP1, UPT, UR6, 0xb, UPT ;  /* 0x0000000b0600788c */ /* 0x000fe2000bf25270 */
[----:B------:R-:W-:Y:S01]  /*3e30*/  PLOP3.LUT P0, PT, PT, PT, UP0, 0x80, 0x8 ;  /* 0x000000000008781c */ /* 0x000fe20003f0f008 */
[----:B------:R-:W-:Y:S02]  /*3e40*/  UIADD3 UR14, UPT, UPT, UR14, 0x1, URZ ;  /* 0x000000010e0e7890 */ /* 0x000fe4000fffe0ff */
[----:B------:R-:W-:Y:S02]  /*3e50*/  USEL UR8, URZ, 0x1, UP1 ;  /* 0x00000001ff087887 */ /* 0x000fe40008800000 */
[----:B------:R-:W-:Y:S02]  /*3e60*/  USEL UR15, UR6, URZ, UP1 ;  /* 0x000000ff060f7287 */ /* 0x000fe40008800000 */
[----:B------:R-:W-:Y:S02]  /*3e70*/  UIADD3 UR16, UPT, UPT, UR16, -0x1, URZ ;  /* 0xffffffff10107890 */ /* 0x000fe4000fffe0ff */
[----:B------:R-:W-:Y:S01]  /*3e80*/  @UP0 ULEA UR6, UR15, UR18, 0x3 ;  /* 0x000000120f060291 */ /* 0x000fe2000f8e18ff */
[----:B------:R-:W-:Y:S01]  /*3e90*/  LOP3.LUT R0, R0, UR8, RZ, 0x3c, !PT ;  /* 0x0000000800007c12 */ /* 0x000fe2000f8e3cff */
[----:B------:R-:W-:Y:S01]  /*3ea0*/  ULEA UR8, UR5, UR22, 0x9 ;  /* 0x0000001605087291 */ /* 0x000fe2000f8e48ff */
[----:B------:R-:W-:Y:S02]  /*3eb0*/  UMOV UR7, 0x80004020 ;  /* 0x8000402000077882 */ /* 0x000fe40000000000 */
[----:B-1----:R-:W-:Y:S01]  /*3ec0*/  @P0 SHF.L.U32 R2, R0, 0x1f, RZ ;  /* 0x0000001f00020819 */ /* 0x002fe200000006ff */
[----:B------:R-:W-:Y:S01]  /*3ed0*/  UIADD3 UR10, UPT, UPT, UR8, 0x2, URZ ;  /* 0x00000002080a7890 */ /* 0x000fe2000fffe0ff */
[----:B------:R-:W-:Y:S02]  /*3ee0*/  UMOV UR9, 0x80004020 ;  /* 0x8000402000097882 */ /* 0x000fe40000000000 */
[----:B------:R2:W4:Y:S01]  /*3ef0*/  @P0 SYNCS.PHASECHK.TRANS64.TRYWAIT P1, [UR6], R2 ;  /* 0x00000002ff0005a7 */ /* 0x0005220008021106 */
[----:B------:R-:W-:Y:S02]  /*3f00*/  UIMAD UR6, UR5, 0x1c0, UR4 ;  /* 0x000001c0050678a4 */ /* 0x000fe4000f8e0204 */
[----:B------:R-:W-:Y:S02]  /*3f10*/  UISETP.NE.AND UP0, UPT, UR14, UR20, UPT ;  /* 0x000000140e00728c */ /* 0x000fe4000bf05270 */
[----:B------:R-:W-:Y:S01]  /*3f20*/  UIADD3 UR12, UPT, UPT, UR6, 0x2, URZ ;  /* 0x00000002060c7890 */ /* 0x000fe2000fffe0ff */
[----:B------:R-:W-:Y:S01]  /*3f30*/  UMOV UR13, 0x80004020 ;  /* 0x80004020000d7882 */ /* 0x000fe20000000000 */
[----:B------:R-:W-:Y:S01]  /*3f40*/  UMOV UR11, 0x80004020 ;  /* 0x80004020000b7882 */ /* 0x000fe20000000000 */
[----:B------:R-:W-:Y:S02]  /*3f50*/  UMOV UR5, UR15 ;  /* 0x0000000f00057c82 */ /* 0x000fe40008000000 */
[----:B------:R2:W-:Y:S01]  /*3f60*/  UTCQMMA.2CTA gdesc[UR8], gdesc[UR6], tmem[UR19], tmem[UR28], idesc[UR29], UP2 ;  /* 0x00ff1c06080075ea */ /* 0x0005e20009200313 */
[----:B------:R-:W-:Y:S03]  /*3f70*/  UPLOP3.LUT UP2, UPT, UPT, UPT, UPT, 0x80, 0x8 ;  /* 0x000000000008789c */ /* 0x000fe60003f4f070 */
[----:B------:R2:W-:Y:S01]  /*3f80*/  UTCQMMA.2CTA gdesc[UR10], gdesc[UR12], tmem[UR19], tmem[UR26], idesc[UR27], UPT ;  /* 0x00ff1a0c0a0075ea */ /* 0x0005e2000ba00313 */
[----:B------:R2:W-:Y:S01]  /*3f90*/  UTCBAR.2CTA.MULTICAST [UR17], URZ, UR21 ;  /* 0x000000ff110073e9 */ /* 0x0005e20008200815 */
[----:B------:R-:W-:Y:S06]  /*3fa0*/  BRA.U UP0, `(.L_x_81) ;  /* 0xfffffffd00787547 */ /* 0x000fec000b83ffff */
.L_x_78:
[----:B------:R-:W-:Y:S01]  /*3fb0*/  UIADD3 UR5, UPT, UPT, UR23, 0xf0, URZ ;  /* 0x000000f017057890 */ /* 0x000fe2000fffe0ff */
[----:B------:R-:W-:-:S08]  /*3fc0*/  UMOV UR14, UR20 ;  /* 0x00000014000e7c82 */ /* 0x000fd00008000000 */
[----:B------:R1:W-:Y:S01]  /*3fd0*/  UTCBAR.2CTA.MULTICAST [UR5], URZ, UR31 ;  /* 0x000000ff050073e9 */ /* 0x0003e2000820081f */
[----:B------:R-:W-:Y:S02]  /*3fe0*/  NOP ;  /* 0x0000000000007918 */ /* 0x000fe40000000000 */
.L_x_76:
[----:B-1----:R-:W-:Y:S01]  /*3ff0*/  UIADD3 UR5, UPT, UPT, UR24, 0x1, URZ ;  /* 0x0000000118057890 */ /* 0x002fe2000fffe0ff */
[----:B---3--:R-:W-:Y:S02]  /*4000*/  LOP3.LUT P0, RZ, R10, 0x1, RZ, 0xc0, !PT ;  /* 0x000000010aff7812 */ /* 0x008fe4000780c0ff */
[----:B----4-:R-:W-:Y:S01]  /*4010*/  ISETP.NE.AND P1, PT, R4, 0x2, PT ;  /* 0x000000020400780c */ /* 0x010fe20003f25270 */
[----:B------:R-:W-:-:S03]  /*4020*/  UISETP.NE.AND UP0, UPT, UR5, 0x2, UPT ;  /* 0x000000020500788c */ /* 0x000fc6000bf05270 */
[----:B--2---:R-:W-:Y:S01]  /*4030*/  SEL R2, RZ, 0x1, P1 ;  /* 0x00000001ff027807 */ /* 0x004fe20000800000 */
[----:B------:R-:W-:Y:S02]  /*4040*/  USEL UR6, URZ, 0x1, UP0 ;  /* 0x00000001ff067887 */ /* 0x000fe40008000000 */
[----:B------:R-:W-:Y:S01]  /*4050*/  USEL UR24, UR5, URZ, UP0 ;  /* 0x000000ff05187287 */ /* 0x000fe20008000000 */
[----:B------:R-:W-:Y:S02]  /*4060*/  LOP3.LUT R7, R7, R2, RZ, 0x3c, !PT ;  /* 0x0000000207077212 */ /* 0x000fe400078e3cff */
[----:B------:R-:W-:Y:S02]  /*4070*/  SEL R2, R4, RZ, P1 ;  /* 0x000000ff04027207 */ /* 0x000fe40000800000 */
[----:B------:R-:W-:Y:S01]  /*4080*/  LOP3.LUT R6, R6, UR6, RZ, 0x3c, !PT ;  /* 0x0000000606067c12 */ /* 0x000fe2000f8e3cff */
[----:B------:R-:W-:Y:S06]  /*4090*/  @P0 BRA `(.L_x_82) ;  /* 0xfffffff800b00947 */ /* 0x000fec000383ffff */
[----:B------:R-:W1:Y:S01]  /*40a0*/  S2UR UR8, SR_CgaCtaId ;  /* 0x00000000000879c3 */ /* 0x000e620000008800 */
[----:B------:R-:W-:Y:S01]  /*40b0*/  ELECT P0, URZ, PT ;  /* 0x0000000000ff782f */ /* 0x000fe20003800000 */
[----:B------:R-:W-:Y:S01]  /*40c0*/  HFMA2 R0, -RZ, RZ, 0, 5.9604644775390625e-08 ;  /* 0x00000001ff007431 */ /* 0x000fe200000001ff */
[----:B------:R-:W-:-:S05]  /*40d0*/  UMOV UR4, 0x40 ;  /* 0x0000004000047882 */ /* 0x000fca0000000000 */
[----:B------:R-:W-:Y:S01]  /*40e0*/  UVIRTCOUNT.DEALLOC.SMPOOL 0x80 ;  /* 0x000000800000784c */ /* 0x000fe20000000000 */
[----:B------:R-:W-:Y:S02]  /*40f0*/  UISETP.NE.AND UP0, UPT, UR34, URZ, UPT ;  /* 0x000000ff2200728c */ /* 0x000fe4000bf05270 */
[----:B-1----:R-:W-:-:S09]  /*4100*/  ULEA UR8, UR8, UR4, 0x18 ;  /* 0x0000000408087291 */ /* 0x002fd2000f8ec0ff */
[----:B------:R1:W-:Y:S01]  /*4110*/  @P0 STS.U8 [UR8+0x1c], R0 ;  /* 0x00001c00ff000988 */ /* 0x0003e20008000008 */
[----:B------:R-:W-:Y:S05]  /*4120*/  BRA.U UP0, `(.L_x_83) ;  /* 0x0000000100587547 */ /* 0x000fea000b800000 */
[----:B------:R-:W-:Y:S01]  /*4130*/  UIADD3 UR5, UPT, UPT, UR18, 0x100, URZ ;  /* 0x0000010012057890 */ /* 0x000fe2000fffe0ff */
[----:B-1----:R-:W-:-:S03]  /*4140*/  SHF.L.U32 R0, R6, 0x1f, RZ ;  /* 0x0000001f06007819 */ /* 0x002fc600000006ff */
[----:B------:R-:W-:-:S09]  /*4150*/  ULEA UR4, UR24, UR5, 0x3 ;  /* 0x0000000518047291 */ /* 0x000fd2000f8e18ff */
[----:B------:R-:W1:Y:S02]  /*4160*/  SYNCS.PHASECHK.TRANS64.TRYWAIT P0, [UR4], R0 ;  /* 0x00000000ff0075a7 */ /* 0x000e640008001104 */
[----:B-1----:R-:W-:Y:S05]  /*4170*/  @!P0 BRA `(.L_x_84) ;  /* 0x0000008800908947 */ /* 0x002fea0003800000 */
.L_x_161:
[----:B------:R-:W-:-:S04]  /*4180*/  UIADD3 UR4, UPT, UPT, UR24, 0x1, URZ ;  /* 0x0000000118047890 */ /* 0x000fc8000fffe0ff */
[----:B------:R-:W-:-:S04]  /*4190*/  UISETP.NE.AND UP1, UPT, UR4, 0x2, UPT ;  /* 0x000000020400788c */ /* 0x000fc8000bf25270 */
[----:B------:R-:W-:Y:S02]  /*41a0*/  USEL UR6, URZ, 0x1, UP1 ;  /* 0x00000001ff067887 */ /* 0x000fe40008800000 */
[----:B------:R-:W-:-:S04]  /*41b0*/  USEL UR4, UR4, URZ, UP1 ;  /* 0x000000ff04047287 */ /* 0x000fc80008800000 */
[----:B------:R-:W-:Y:S01]  /*41c0*/  ULEA UR4, UR4, UR5, 0x3 ;  /* 0x0000000504047291 */ /* 0x000fe2000f8e18ff */
[----:B-1----:R-:W-:-:S04]  /*41d0*/  LOP3.LUT R2, R6, UR6, RZ, 0x3c, !PT ;  /* 0x0000000606027c12 */ /* 0x002fc8000f8e3cff */
[----:B------:R-:W-:Y:S01]  /*41e0*/  SHF.L.U32 R2, R2, 0x1f, RZ ;  /* 0x0000001f02027819 */ /* 0x000fe200000006ff */
[----:B------:R-:W-:-:S04]  /*41f0*/  IMAD.U32 R0, RZ, RZ, UR4 ;  /* 0x00000004ff007e24 */ /* 0x000fc8000f8e00ff */
[----:B------:R1:W2:Y:S03]  /*4200*/  SYNCS.PHASECHK.TRANS64.TRYWAIT P0, [R0+URZ], R2 ;  /* 0x00000002000075a7 */ /* 0x0002a600080011ff */
[----:B--2---:R-:W-:Y:S05]  /*4210*/  @!P0 NANOSLEEP.SYNCS 0x989680 ;  /* 0x009896800000895d */ /* 0x004fea0003900000 */
[----:B------:R-:W2:Y:S02]  /*4220*/  @!P0 SYNCS.PHASECHK.TRANS64 P0, [R0+URZ], R2 ;  /* 0x00000002000085a7 */ /* 0x000ea400080010ff */
[----:B--2---:R-:W-:Y:S05]  /*4230*/  @P0 BRA `(.L_x_85) ;  /* 0x0000000000200947 */ /* 0x004fea0003800000 */
.L_x_86:
[----:B--2---:R2:W3:Y:S02]  /*4240*/  SYNCS.PHASECHK.TRANS64.TRYWAIT P0, [R0+URZ], R2 ;  /* 0x00000002000075a7 */ /* 0x0044e400080011ff */
[----:B---3--:R-:W-:Y:S05]  /*4250*/  @!P0 NANOSLEEP.SYNCS 0x989680 ;  /* 0x009896800000895d */ /* 0x008fea0003900000 */
[----:B------:R-:W3:Y:S02]  /*4260*/  @!P0 SYNCS.PHASECHK.TRANS64 P0, [R0+URZ], R2 ;  /* 0x00000002000085a7 */ /* 0x000ee400080010ff */
[----:B---3--:R-:W-:Y:S05]  /*4270*/  @!P0 BRA `(.L_x_86) ;  /* 0xfffffffc00f08947 */ /* 0x008fea000383ffff */
[----:B------:R-:W-:Y:S05]  /*4280*/  BRA `(.L_x_85) ;  /* 0x00000000000c7947 */ /* 0x000fea0003800000 */
.L_x_83:
[----:B------:R-:W-:-:S04]  /*4290*/  UIADD3 UR4, UPT, UPT, UR18, 0x130, URZ ;  /* 0x0000013012047890 */ /* 0x000fc8000fffe0ff */
[----:B------:R-:W-:-:S09]  /*42a0*/  UPRMT UR4, UR33, 0x654, UR4 ;  /* 0x0000065421047896 */ /* 0x000fd20008000004 */
[----:B------:R-:W-:Y:S03]  /*42b0*/  SYNCS.ARRIVE.TRANS64.RED.A1T0 RZ, [UR4], RZ ;  /* 0x000000ffffff79a7 */ /* 0x000fe60008100404 */
.L_x_85:
[----:B-12---:R-:W-:Y:S01]  /*42c0*/  SHF.L.U32 R2, RZ, 0x1f, RZ ;  /* 0x0000001fff027819 */ /* 0x006fe200000006ff */
[----:B------:R-:W-:Y:S01]  /*42d0*/  UIADD3 UR4, UPT, UPT, UR18, 0x130, URZ ;  /* 0x0000013012047890 */ /* 0x000fe2000fffe0ff */
[----:B------:R-:W-:Y:S02]  /*42e0*/  PLOP3.LUT P0, PT, PT, PT, UP0, 0x80, 0x8 ;  /* 0x000000000008781c */ /* 0x000fe40003f0f008 */
[----:B------:R-:W1:Y:S02]  /*42f0*/  SYNCS.PHASECHK.TRANS64.TRYWAIT P1, [UR18+0x130], R2 ;  /* 0x00013002ff0075a7 */ /* 0x000e640008021112 */
[----:B-1----:R-:W-:Y:S09]  /*4300*/  @!P1 BRA `(.L_x_87) ;  /* 0x0000008800449947 */ /* 0x002ff20003800000 */
.L_x_163:
[----:B------:R-:W-:Y:S01]  /*4310*/  @!UP0 UPRMT UR4, UR33, 0x654, UR4 ;  /* 0x0000065421048896 */ /* 0x000fe20008000004 */
[----:B------:R-:W-:Y:S01]  /*4320*/  UMOV UR5, 0xffff ;  /* 0x0000ffff00057882 */ /* 0x000fe20000000000 */
[----:B------:R-:W-:-:S07]  /*4330*/  UMOV UR6, 0x1 ;  /* 0x0000000100067882 */ /* 0x000fce0000000000 */
[----:B------:R-:W-:Y:S01]  /*4340*/  @!P0 SYNCS.ARRIVE.TRANS64.RED.A1T0 RZ, [UR4], RZ ;  /* 0x000000ffffff89a7 */ /* 0x000fe20008100404 */
[----:B------:R-:W-:Y:S01]  /*4350*/  NOP ;  /* 0x0000000000007918 */ /* 0x000fe20000000000 */
[----:B-1----:R-:W1:Y:S01]  /*4360*/  LDS R0, [UR8+0x14] ;  /* 0x00001408ff007984 */ /* 0x002e620008000800 */
[----:B------:R-:W-:-:S04]  /*4370*/  ULOP3.LUT UR4, UR32, 0xffff, URZ, 0xc0, !UPT ;  /* 0x0000ffff20047892 */ /* 0x000fc8000f8ec0ff */
[----:B------:R-:W-:-:S04]  /*4380*/  USHF.R.U32.HI UR4, URZ, 0x5, UR4 ;  /* 0x00000005ff047899 */ /* 0x000fc80008011604 */
[----:B------:R-:W-:Y:S02]  /*4390*/  USHF.L.U32 UR5, UR5, UR4, URZ ;  /* 0x0000000405057299 */ /* 0x000fe400080006ff */
[----:B------:R-:W-:-:S04]  /*43a0*/  USHF.L.U32 UR4, UR6, UR4, URZ ;  /* 0x0000000406047299 */ /* 0x000fc800080006ff */
[----:B-1----:R-:W-:-:S04]  /*43b0*/  LOP3.LUT R0, R0, UR5, RZ, 0xc0, !PT ;  /* 0x0000000500007c12 */ /* 0x002fc8000f8ec0ff */
[----:B------:R-:W-:-:S13]  /*43c0*/  ISETP.NE.AND P0, PT, R0, UR5, PT ;  /* 0x0000000500007c0c */ /* 0x000fda000bf05270 */
[----:B------:R-:W-:Y:S05]  /*43d0*/  @P0 BRA `(.L_x_88) ;  /* 0x0000000000580947 */ /* 0x000fea0003800000 */
[----:B------:R-:W1:Y:S02]  /*43e0*/  LDS R0, [UR8+0x18] ;  /* 0x00001808ff007984 */ /* 0x000e640008000800 */
[----:B-1----:R-:W-:-:S04]  /*43f0*/  LOP3.LUT R0, R0, UR4, RZ, 0xc0, !PT ;  /* 0x0000000400007c12 */ /* 0x002fc8000f8ec0ff */
[----:B------:R-:W-:-:S13]  /*4400*/  ISETP.NE.AND P0, PT, R0, UR4, PT ;  /* 0x0000000400007c0c */ /* 0x000fda000bf05270 */
[----:B------:R-:W-:Y:S05]  /*4410*/  @P0 BRA `(.L_x_89) ;  /* 0x00000000003c0947 */ /* 0x000fea0003800000 */
[----:B------:R-:W1:Y:S01]  /*4420*/  S2R R2, SR_LANEID ;  /* 0x0000000000027919 */ /* 0x000e620000000000 */
[----:B------:R-:W-:-:S06]  /*4430*/  ULOP3.LUT UR5, URZ, UR5, URZ, 0x33, !UPT ;  /* 0x00000005ff057292 */ /* 0x000fcc000f8e33ff */
[----:B------:R-:W-:-:S04]  /*4440*/  IMAD.U32 R0, RZ, RZ, UR5 ;  /* 0x00000005ff007e24 */ /* 0x000fc8000f8e00ff */
[----:B------:R2:W3:Y:S02]  /*4450*/  REDUX UR7, R0 ;  /* 0x00000000000773c4 */ /* 0x0004e40000000000 */
[----:B------:R4:W-:Y:S01]  /*4460*/  UTCATOMSWS.AND URZ, UR5 ;  /* 0x0000000500ff79e3 */ /* 0x0009e20008000000 */
[----:B--2---:R-:W-:Y:S01]  /*4470*/  LOP3.LUT R0, RZ, UR4, RZ, 0x33, !PT ;  /* 0x00000004ff007c12 */ /* 0x004fe2000f8e33ff */
[----:B------:R-:W-:Y:S02]  /*4480*/  VOTEU.ANY UR4, UPT, PT ;  /* 0x0000000000047886 */ /* 0x000fe400038e0100 */
[----:B------:R-:W-:Y:S02]  /*4490*/  UFLO.U32 UR4, UR4 ;  /* 0x00000004000472bd */ /* 0x000fe400080e0000 */
[----:B------:R-:W2:Y:S04]  /*44a0*/  REDUX UR6, R0 ;  /* 0x00000000000673c4 */ /* 0x000ea80000000000 */
[----:B-1----:R-:W-:-:S02]  /*44b0*/  ISETP.EQ.U32.AND P0, PT, R2, UR4, PT ;  /* 0x0000000402007c0c */ /* 0x002fc4000bf02070 */
[----:B---3--:R-:W-:-:S11]  /*44c0*/  MOV R2, UR7 ;  /* 0x0000000700027c02 */ /* 0x008fd60008000f00 */
[----:B------:R4:W-:Y:S01]  /*44d0*/  @P0 ATOMS.AND RZ, [UR8+0x14], R2 ;  /* 0x00001402ffff098c */ /* 0x0009e2000a800008 */
[----:B--2---:R-:W-:-:S05]  /*44e0*/  IMAD.U32 R0, RZ, RZ, UR6 ;  /* 0x00000006ff007e24 */ /* 0x004fca000f8e00ff */
[----:B------:R4:W-:Y:S01]  /*44f0*/  @P0 ATOMS.AND RZ, [UR8+0x18], R0 ;  /* 0x00001800ffff098c */ /* 0x0009e2000a800008 */
[----:B------:R-:W-:Y:S05]  /*4500*/  BRA `(.L_x_90) ;  /* 0x0000000000147947 */ /* 0x000fea0003800000 */
.L_x_89:
[----:B------:R-:W-:Y:S02]  /*4510*/  MOV R2, 0x4530 ;  /* 0x0000453000027802 */ /* 0x000fe40000000f00 */
[----:B-----5:R-:W-:Y:S05]  /*4520*/  CALL.REL.NOINC `($__internal_0_$__cuda_sm10x_tcgen05_guardrail_trap_col_being_dealloced_not_returned_by_alloc) ;  /* 0x00000088005c7944 */ /* 0x020fea0003c00000 */
[----:B------:R-:W-:Y:S05]  /*4530*/  BRA `(.L_x_90) ;  /* 0x0000000000087947 */ /* 0x000fea0003800000 */
.L_x_88:
[----:B------:R-:W-:Y:S02]  /*4540*/  MOV R2, 0x4560 ;  /* 0x0000456000027802 */ /* 0x000fe40000000f00 */
[----:B-----5:R-:W-:Y:S05]  /*4550*/  CALL.REL.NOINC `($__internal_2_$__cuda_sm10x_tcgen05_guardrail_trap_unallocated_columns_being_dealloced) ;  /* 0x0000008800687944 */ /* 0x020fea0003c00000 */
.L_x_90:
[----:B------:R-:W-:Y:S01]  /*4560*/  NOP ;  /* 0x0000000000007918 */ /* 0x000fe20000000000 */
[----:B----4-:R-:W-:Y:S05]  /*4570*/  EXIT ;  /* 0x000000000000794d */ /* 0x010fea0003800000 */
.L_x_63:
[----:B------:R-:W-:-:S09]  /*4580*/  UISETP.NE.OR UP0, UPT, UR14, 0x3, !UP4 ;  /* 0x000000030e00788c */ /* 0x000fd2000e705670 */
[----:B------:R-:W-:Y:S05]  /*4590*/  BRA.U UP0, `(.L_x_91) ;  /* 0x0000000d00a47547 */ /* 0x000fea000b800000 */
[----:B------:R-:W1:Y:S01]  /*45a0*/  LDCU.64 UR6, c[0x0][0x888] ;  /* 0x00011100ff0677ac */ /* 0x000e620008000a00 */
[----:B------:R-:W-:Y:S02]  /*45b0*/  HFMA2 R10, -RZ, RZ, 0, 0 ;  /* 0x00000000ff0a7431 */ /* 0x000fe400000001ff */
[----:B------:R-:W-:Y:S01]  /*45c0*/  IMAD.MOV.U32 R9, RZ, RZ, 0x1 ;  /* 0x00000001ff097424 */ /* 0x000fe200078e00ff */
[----:B------:R-:W-:Y:S01]  /*45d0*/  MOV R11, 0x7000 ;  /* 0x00007000000b7802 */ /* 0x000fe20000000f00 */
[----:B------:R-:W2:Y:S01]  /*45e0*/  LDCU UR37, c[0x0][0x370] ;  /* 0x00006e00ff2577ac */ /* 0x000ea20008000800 */
[----:B------:R-:W-:Y:S01]  /*45f0*/  IMAD.MOV.U32 R8, RZ, RZ, RZ ;  /* 0x000000ffff087224 */ /* 0x000fe200078e00ff */
[----:B------:R-:W2:Y:S01]  /*4600*/  LDCU.128 UR40, c[0x0][0xb10] ;  /* 0x00016200ff2877ac */ /* 0x000ea20008000c00 */
[----:B------:R-:W3:Y:S01]  /*4610*/  LDCU UR31, c[0x0][0x374] ;  /* 0x00006e80ff1f77ac */ /* 0x000ee20008000800 */
[----:B------:R-:W4:Y:S01]  /*4620*/  LDCU.64 UR38, c[0x0][0x890] ;  /* 0x00011200ff2677ac */ /* 0x000f220008000a00 */
[----:B------:R-:W4:Y:S01]  /*4630*/  LDCU UR21, c[0x0][0xb0c] ;  /* 0x00016180ff1577ac */ /* 0x000f220008000800 */
[----:B------:R-:W4:Y:S01]  /*4640*/  LDCU UR51, c[0x0][0xb20] ;  /* 0x00016400ff3377ac */ /* 0x000f220008000800 */
[----:B------:R-:W4:Y:S01]  /*4650*/  LDCU UR4, c[0x0][0xb30] ;  /* 0x00016600ff0477ac */ /* 0x000f220008000800 */
[----:B-1----:R-:W-:Y:S01]  /*4660*/  UISETP.NE.U32.AND UP0, UPT, UR6, URZ, UPT ;  /* 0x000000ff0600728c */ /* 0x002fe2000bf05070 */
[----:B------:R-:W-:Y:S01]  /*4670*/  UMOV UR29, 0x400 ;  /* 0x00000400001d7882 */ /* 0x000fe20000000000 */
[----:B--2---:R-:W-:-:S02]  /*4680*/  UIMAD.WIDE.U32 UR48, UR37, UR40, URZ ;  /* 0x00000028253072a5 */ /* 0x004fc4000f8e00ff */
[----:B------:R-:W-:Y:S02]  /*4690*/  UISETP.NE.AND.EX UP5, UPT, UR7, URZ, UPT, UP0 ;  /* 0x000000ff0700728c */ /* 0x000fe4000bfa5300 */
[----:B---3--:R-:W-:Y:S02]  /*46a0*/  UIMAD.WIDE.U32 UR6, UR31, UR43, URZ ;  /* 0x0000002b1f0672a5 */ /* 0x008fe4000f8e00ff */
[----:B------:R-:W-:Y:S02]  /*46b0*/  ULEA UR29, UR5, UR29, 0x18 ;  /* 0x0000001d051d7291 */ /* 0x000fe4000f8ec0ff */
[----:B----4-:R-:W-:Y:S02]  /*46c0*/  UISETP.NE.U32.AND UP6, UPT, UR38, URZ, UPT ;  /* 0x000000ff2600728c */ /* 0x010fe4000bfc5070 */
[----:B------:R-:W-:Y:S02]  /*46d0*/  UIADD3 UR44, UPT, UPT, UR29, 0xb0, URZ ;  /* 0x000000b01d2c7890 */ /* 0x000fe4000fffe0ff */
[----:B------:R-:W-:Y:S01]  /*46e0*/  UISETP.NE.AND UP0, UPT, UR15, 0x1, UPT ;  /* 0x000000010f00788c */ /* 0x000fe2000bf05270 */
[----:B------:R-:W-:Y:S01]  /*46f0*/  UMOV UR48, UR49 ;  /* 0x0000003100307c82 */ /* 0x000fe20008000000 */
[----:B------:R-:W-:Y:S01]  /*4700*/  UMOV UR45, UR7 ;  /* 0x00000007002d7c82 */ /* 0x000fe20008000000 */
[----:B------:R-:W-:Y:S01]  /*4710*/  UISETP.NE.AND UP0, UPT, UR21, 0x1, UPT ;  /* 0x000000011500788c */ /* 0x000fe2000bf05270 */
[----:B------:R-:W1:Y:S01]  /*4720*/  LDCU.64 UR52, c[0x0][0x348] ;  /* 0x00006900ff3477ac */ /* 0x000e620008000a00 */
[----:B------:R-:W-:-:S02]  /*4730*/  UPLOP3.LUT UP1, UPT, UPT, UPT, UPT, 0x40, 0x4 ;  /* 0x000000000004789c */ /* 0x000fc40003f2e870 */
[----:B------:R-:W-:Y:S01]  /*4740*/  UISETP.GE.AND UP3, UPT, UR15, 0x1, UPT ;  /* 0x000000010f00788c */ /* 0x000fe2000bf66270 */
[----:B------:R-:W2:Y:S01]  /*4750*/  LDCU.64 UR22, c[0x0][0xb28] ;  /* 0x00016500ff1677ac */ /* 0x000ea20008000a00 */
[----:B------:R-:W-:Y:S02]  /*4760*/  UISETP.NE.AND.EX UP6, UPT, UR39, URZ, UPT, UP6 ;  /* 0x000000ff2700728c */ /* 0x000fe4000bfc5360 */
[----:B------:R-:W-:Y:S02]  /*4770*/  UPRMT UR44, UR5, 0x654, UR44 ;  /* 0x00000654052c7896 */ /* 0x000fe4000800002c */
[----:B------:R-:W-:Y:S02]  /*4780*/  USHF.R.U32.HI UR48, URZ, UR41, UR48 ;  /* 0x00000029ff307299 */ /* 0x000fe40008011630 */
[----:B------:R-:W-:Y:S02]  /*4790*/  USHF.R.U32.HI UR45, URZ, UR51, UR45 ;  /* 0x00000033ff2d7299 */ /* 0x000fe4000801162d */
[----:B------:R-:W-:-:S02]  /*47a0*/  UISETP.NE.AND UP0, UPT, UR42, 0x1, UPT ;  /* 0x000000012a00788c */ /* 0x000fc4000bf05270 */
[----:B------:R-:W-:-:S11]  /*47b0*/  UISETP.NE.AND UP4, UPT, UR4, 0x1, UPT ;  /* 0x000000010400788c */ /* 0x000fd6000bf85270 */
.L_x_99:
[----:B------:R-:W-:Y:S02]  /*47c0*/  LEA R2, R8, UR29, 0x3 ;  /* 0x0000001d08027c11 */ /* 0x000fe4000f8e18ff */
[----:B------:R-:W-:Y:S02]  /*47d0*/  SHF.L.U32 R0, R10, 0x1f, RZ ;  /* 0x0000001f0a007819 */ /* 0x000fe400000006ff */
[----:B------:R-:W-:Y:S02]  /*47e0*/  LEA R4, R8, UR29, 0x4 ;  /* 0x0000001d08047c11 */ /* 0x000fe4000f8e20ff */
[----:B---3--:R-:W3:Y:S02]  /*47f0*/  SYNCS.PHASECHK.TRANS64.TRYWAIT P0, [R2+URZ+0xd0], R0 ;  /* 0x0000d000020075a7 */ /* 0x008ee400080011ff */
[----:B---3--:R-:W-:Y:S05]  /*4800*/  @!P0 BRA `(.L_x_92) ;  /* 0x00000084001c8947 */ /* 0x008fea0003800000 */
.L_x_164:
[----:B------:R-:W4:Y:S01]  /*4810*/  LDS.128 R4, [R4+0x140] ;  /* 0x0001400004047984 */ /* 0x000f220000000c00 */
[----:B------:R-:W-:Y:S01]  /*4820*/  UISETP.GE.AND UP0, UPT, UR15, 0x1, UPT ;  /* 0x000000010f00788c */ /* 0x000fe2000bf06270 */
[----:B------:R-:W-:Y:S01]  /*4830*/  @!PT LDS RZ, [RZ] ;  /* 0x00000000fffff984 */ /* 0x000fe20000000800 */
[----:B------:R-:W-:Y:S01]  /*4840*/  @!PT LDS RZ, [RZ] ;  /* 0x00000000fffff984 */ /* 0x000fe20000000800 */
[----:B------:R-:W-:Y:S01]  /*4850*/  @!PT LDS RZ, [RZ] ;  /* 0x00000000fffff984 */ /* 0x000fe20000000800 */
[----:B------:R-:W-:Y:S01]  /*4860*/  @!PT LDS RZ, [RZ] ;  /* 0x00000000fffff984 */ /* 0x000fe20000000800 */
[----:B------:R1:W-:Y:S06]  /*4870*/  MEMBAR.ALL.CTA ;  /* 0x0000000000007992 */ /* 0x0003ec0000008000 */
[----:B-1----:R-:W1:Y:S01]  /*4880*/  FENCE.VIEW.ASYNC.S ;  /* 0x00000000000073c6 */ /* 0x002e620000000000 */
[----:B----4-:R-:W-:Y:S11]  /*4890*/  LOP3.LUT P0, RZ, R6, 0x1, RZ, 0xc0, !PT ;  /* 0x0000000106ff7812 */ /* 0x010ff6000780c0ff */
[----:B------:R-:W-:Y:S02]  /*48a0*/  @!UPT UIADD3 URZ, UPT, UPT, URZ, URZ, URZ ;  /* 0x000000fffffff290 */ /* 0x000fe4000fffe0ff */
[----:B-1----:R-:W-:Y:S01]  /*48b0*/  VOTEU.ANY UP3, P0 ;  /* 0x0000000000ff7886 */ /* 0x002fe20000060100 */
[----:B------:R-:W-:Y:S11]  /*48c0*/  PLOP3.LUT P0, PT, PT, PT, UP3, 0x80, 0x8 ;  /* 0x000000000008781c */ /* 0x000ff60003f0f038 */
[----:B------:R-:W-:Y:S02]  /*48d0*/  @!UPT UIADD3 URZ, UPT, UPT, URZ, URZ, URZ ;  /* 0x000000fffffff290 */ /* 0x000fe4000fffe0ff */
[----:B---3--:R-:W-:Y:S02]  /*48e0*/  @P0 SHF.R.U32.HI R0, RZ, 0x10, R5 ;  /* 0x00000010ff000819 */ /* 0x008fe40000011605 */
[----:B------:R-:W-:Y:S02]  /*48f0*/  @P0 MOV R3, R4 ;  /* 0x0000000400030202 */ /* 0x000fe40000000f00 */
[----:B------:R-:W-:Y:S01]  /*4900*/  @P0 R2UR UR4, R0 ;  /* 0x00000000000402ca */ /* 0x000fe200000e0000 */
[----:B------:R-:W-:Y:S01]  /*4910*/  VIADD R0, R2, 0xe0 ;  /* 0x000000e002007836 */ /* 0x000fe20000000000 */
[----:B------:R-:W-:Y:S02]  /*4920*/  @P0 LOP3.LUT R4, R5, 0xffff, RZ, 0xc0, !PT ;  /* 0x0000ffff05040812 */ /* 0x000fe400078ec0ff */
[----:B------:R-:W-:Y:S02]  /*4930*/  @P0 R2UR UR6, R3 ;  /* 0x00000000030602ca */ /* 0x000fe400000e0000 */
[----:B------:R-:W-:Y:S02]  /*4940*/  PRMT R0, RZ, 0x654, R0 ;  /* 0x00000654ff007816 */ /* 0x000fe40000000000 */
[----:B------:R-:W-:Y:S02]  /*4950*/  @P0 R2UR UR5, R4 ;  /* 0x00000000040502ca */ /* 0x000fe400000e0000 */
[----:B------:R1:W-:Y:S03]  /*4960*/  SYNCS.ARRIVE.TRANS64.RED.A1T0 RZ, [R0+URZ], RZ ;  /* 0x000000ff00ff79a7 */ /* 0x0003e600081004ff */
[----:B------:R-:W-:Y:S04]  /*4970*/  @UP3 UMOV UR30, UR4 ;  /* 0x00000004001e3c82 */ /* 0x000fe80008000000 */
[----:B------:R-:W-:Y:S04]  /*4980*/  @UP3 UMOV UR14, UR6 ;  /* 0x00000006000e3c82 */ /* 0x000fe80008000000 */
[----:B------:R-:W-:Y:S01]  /*4990*/  @UP3 UMOV UR13, UR5 ;  /* 0x00000005000d3c82 */ /* 0x000fe20008000000 */
[----:B------:R-:W-:Y:S05]  /*49a0*/  BRA.U !UP0, `(.L_x_93) ;  /* 0x0000000108c07547 */ /* 0x000fea000b800000 */
[----:B------:R-:W-:Y:S02]  /*49b0*/  UIMAD.WIDE.U32 UR8, UR13, UR43, URZ ;  /* 0x0000002b0d0872a5 */ /* 0x000fe4000f8e00ff */
[----:B------:R-:W-:Y:S02]  /*49c0*/  UP2UR UR12, UPR, URZ, 0x4 ;  /* 0x00000004ff0c7883 */ /* 0x000fe40008000000 */
[----:B------:R-:W-:Y:S02]  /*49d0*/  UISETP.NE.AND UP2, UPT, UR42, 0x1, UPT ;  /* 0x000000012a00788c */ /* 0x000fe4000bf45270 */
[----:B------:R-:W-:Y:S02]  /*49e0*/  UIMAD.WIDE.U32 UR10, UR14, UR40, URZ ;  /* 0x000000280e0a72a5 */ /* 0x000fe4000f8e00ff */
[----:B------:R-:W-:Y:S02]  /*49f0*/  USEL UR4, UR31, UR45, !UP2 ;  /* 0x0000002d1f047287 */ /* 0x000fe4000d000000 */
[----:B------:R-:W-:Y:S02]  /*4a00*/  UISETP.NE.AND UP0, UPT, UR21, 0x1, UPT ;  /* 0x000000011500788c */ /* 0x000fe4000bf05270 */
[----:B------:R-:W-:Y:S02]  /*4a10*/  UP2UR UR20, UPR, URZ, 0x2 ;  /* 0x00000002ff147883 */ /* 0x000fe40008000000 */
[----:B------:R-:W-:Y:S02]  /*4a20*/  UISETP.NE.AND UP1, UPT, UR15, 0x1, UPT ;  /* 0x000000010f00788c */ /* 0x000fe4000bf25270 */
[----:B--2---:R-:W-:Y:S02]  /*4a30*/  UIMAD.WIDE.U32 UR16, UR4, UR22, URZ ;  /* 0x00000016041072a5 */ /* 0x004fe4000f8e00ff */
[----:B------:R-:W-:Y:S01]  /*4a40*/  USEL UR7, UR37, UR48, !UP0 ;  /* 0x0000003025077287 */ /* 0x000fe2000c000000 */
[----:B------:R-:W-:Y:S02]  /*4a50*/  UMOV UR5, UR9 ;  /* 0x0000000900057c82 */ /* 0x000fe40008000000 */
[----:B------:R-:W-:Y:S02]  /*4a60*/  USHF.R.U32.HI UR6, URZ, UR51, UR5 ;  /* 0x00000033ff067299 */ /* 0x000fe40008011605 */
[----:B------:R-:W-:Y:S02]  /*4a70*/  UIMAD.WIDE.U32 UR18, UR7, UR22, URZ ;  /* 0x00000016071272a5 */ /* 0x000fe4000f8e00ff */
[----:B------:R-:W-:Y:S02]  /*4a80*/  USEL UR6, UR13, UR6, !UP2 ;  /* 0x000000060d067287 */ /* 0x000fe4000d000000 */
[----:B------:R-:W-:Y:S01]  /*4a90*/  UISETP.NE.AND UP2, UPT, UR12, URZ, UPT ;  /* 0x000000ff0c00728c */ /* 0x000fe2000bf45270 */
[----:B------:R-:W-:Y:S01]  /*4aa0*/  UMOV UR5, UR11 ;  /* 0x0000000b00057c82 */ /* 0x000fe20008000000 */
[----:B------:R-:W-:Y:S02]  /*4ab0*/  UIMAD.WIDE.U32 UR10, UR6, UR22, URZ ;  /* 0x00000016060a72a5 */ /* 0x000fe4000f8e00ff */
[----:B------:R-:W-:Y:S03]  /*4ac0*/  USHF.R.U32.HI UR8, URZ, UR41, UR5 ;  /* 0x00000029ff087299 */ /* 0x000fe60008011605 */
[----:B------:R-:W-:Y:S02]  /*4ad0*/  UMOV UR5, UR17 ;  /* 0x0000001100057c82 */ /* 0x000fe40008000000 */
[----:B------:R-:W-:Y:S03]  /*4ae0*/  @UP1 USHF.R.U32.HI UR4, URZ, UR23, UR5 ;  /* 0x00000017ff041299 */ /* 0x000fe60008011605 */
[----:B------:R-:W-:Y:S01]  /*4af0*/  UMOV UR5, UR19 ;  /* 0x0000001300057c82 */ /* 0x000fe20008000000 */
[----:B------:R-:W-:Y:S02]  /*4b00*/  UIMAD UR4, UR15, UR4, URZ ;  /* 0x000000040f0472a4 */ /* 0x000fe4000f8e02ff */
[----:B------:R-:W-:Y:S02]  /*4b10*/  @UP1 USHF.R.U32.HI UR7, URZ, UR23, UR5 ;  /* 0x00000017ff071299 */ /* 0x000fe40008011605 */
[----:B------:R-:W-:Y:S02]  /*4b20*/  USEL UR5, UR14, UR8, !UP0 ;  /* 0x000000080e057287 */ /* 0x000fe4000c000000 */
[----:B------:R-:W-:Y:S02]  /*4b30*/  UIMAD UR8, UR15, UR7, URZ ;  /* 0x000000070f0872a4 */ /* 0x000fe4000f8e02ff */
[----:B------:R-:W-:Y:S03]  /*4b40*/  UISETP.GE.AND UP0, UPT, UR6, UR4, UPT ;  /* 0x000000040600728c */ /* 0x000fe6000bf06270 */
[----:B------:R-:W-:Y:S01]  /*4b50*/  UMOV UR4, UR11 ;  /* 0x0000000b00047c82 */ /* 0x000fe20008000000 */
[----:B------:R-:W-:Y:S02]  /*4b60*/  UISETP.GE.OR UP0, UPT, UR5, UR8, UP0 ;  /* 0x000000080500728c */ /* 0x000fe40008706670 */
[----:B------:R-:W-:Y:S02]  /*4b70*/  USHF.R.U32.HI UR4, URZ, UR23, UR4 ;  /* 0x00000017ff047299 */ /* 0x000fe40008011604 */
[----:B------:R-:W-:Y:S02]  /*4b80*/  UIMAD.WIDE.U32 UR8, UR5, UR22, URZ ;  /* 0x00000016050872a5 */ /* 0x000fe4000f8e00ff */
[----:B------:R-:W-:Y:S04]  /*4b90*/  USEL UR10, UR6, UR4, !UP1 ;  /* 0x00000004060a7287 */ /* 0x000fe8000c800000 */
[----:B------:R-:W-:Y:S01]  /*4ba0*/  UIADD3 UR11, UPT, UPT, -UR10, URZ, URZ ;  /* 0x000000ff0a0b7290 */ /* 0x000fe2000fffe1ff */
[----:B------:R-:W-:Y:S02]  /*4bb0*/  @!UP0 UMOV UR4, UR9 ;  /* 0x0000000900048c82 */ /* 0x000fe40008000000 */
[----:B------:R-:W-:Y:S02]  /*4bc0*/  @!UP0 USHF.R.U32.HI UR4, URZ, UR23, UR4 ;  /* 0x00000017ff048299 */ /* 0x000fe40008011604 */
[----:B------:R-:W-:Y:S02]  /*4bd0*/  UIMAD UR8, UR15, UR11, UR6 ;  /* 0x0000000b0f0872a4 */ /* 0x000fe4000f8e0206 */
[----:B------:R-:W-:Y:S02]  /*4be0*/  @!UP0 USEL UR4, UR5, UR4, !UP1 ;  /* 0x0000000405048287 */ /* 0x000fe4000c800000 */
[----:B------:R-:W-:Y:S02]  /*4bf0*/  UISETP.NE.AND UP1, UPT, UR20, URZ, UPT ;  /* 0x000000ff1400728c */ /* 0x000fe4000bf25270 */
[----:B------:R-:W-:Y:S02]  /*4c00*/  @!UP0 UIMAD UR7, UR7, UR8, UR4 ;  /* 0x00000008070782a4 */ /* 0x000fe4000f8e0204 */
[----:B------:R-:W-:Y:S02]  /*4c10*/  @!UP0 UIADD3 UR9, UPT, UPT, UR10, -UR4, URZ ;  /* 0x800000040a098290 */ /* 0x000fe4000fffe0ff */
[----:B------:R-:W-:Y:S02]  /*4c20*/  UIADD3 UR8, UPT, UPT, -UR6, URZ, URZ ;  /* 0x000000ff06087290 */ /* 0x000fe4000fffe1ff */
[----:B------:R-:W-:Y:S02]  /*4c30*/  UIADD3 UR4, UPT, UPT, -UR5, URZ, URZ ;  /* 0x000000ff05047290 */ /* 0x000fe4000fffe1ff */
[----:B------:R-:W-:Y:S03]  /*4c40*/  @!UP0 UIMAD UR6, UR9, UR15, UR5 ;  /* 0x0000000f090682a4 */ /* 0x000fe6000f8e0205 */
[----:B------:R-:W-:Y:S01]  /*4c50*/  @!UP0 UMOV UR5, UR7 ;  /* 0x0000000700058c82 */ /* 0x000fe20008000000 */
[----:B------:R-:W-:Y:S02]  /*4c60*/  UIMAD UR7, UR21, UR4, UR14 ;  /* 0x00000004150772a4 */ /* 0x000fe4000f8e020e */
[----:B------:R-:W-:Y:S02]  /*4c70*/  UIMAD UR4, UR42, UR8, UR13 ;  /* 0x000000082a0472a4 */ /* 0x000fe4000f8e020d */
[----:B------:R-:W-:Y:S02]  /*4c80*/  UIMAD UR14, UR5, UR21, UR7 ;  /* 0x00000015050e72a4 */ /* 0x000fe4000f8e0207 */
[----:B------:R-:W-:Y:S11]  /*4c90*/  UIMAD UR13, UR6, UR42, UR4 ;  /* 0x0000002a060d72a4 */ /* 0x000ff6000f8e0204 */
[----:B------:R-:W-:Y:S01]  /*4ca0*/  @!UPT UIADD3 URZ, UPT, UPT, URZ, URZ, URZ ;  /* 0x000000fffffff290 */ /* 0x000fe2000fffe0ff */
.L_x_93:
[----:B------:R-:W3:Y:S01]  /*4cb0*/  @!UP4 LDCU.128 UR8, c[0x0][0xb10] ;  /* 0x00016200ff08c7ac */ /* 0x000ee20008000c00 */
[----:B------:R-:W-:Y:S02]  /*4cc0*/  ISETP.NE.U32.AND P0, PT, RZ, UR38, PT ;  /* 0x00000026ff007c0c */ /* 0x000fe4000bf05070 */
[----:B------:R-:W-:Y:S02]  /*4cd0*/  SHF.L.U32 R4, R9, 0x1f, RZ ;  /* 0x0000001f09047819 */ /* 0x000fe400000006ff */
[----:B------:R-:W-:Y:S01]  /*4ce0*/  ISETP.NE.AND.EX P0, PT, RZ, UR39, PT, P0 ;  /* 0x00000027ff007c0c */ /* 0x000fe2000bf05300 */
[----:B------:R-:W4:Y:S01]  /*4cf0*/  @!UP4 LDCU UR5, c[0x0][0xb0c] ;  /* 0x00016180ff05c7ac */ /* 0x000f220008000800 */
[----:B---3--:R-:W-:Y:S07]  /*4d00*/  UIMAD.WIDE.U32 UR6, UR14, UR8, URZ ;  /* 0x000000080e0672a5 */ /* 0x008fee000f8e00ff */
[----:B------:R-:W-:Y:S01]  /*4d10*/  @!UP4 UMOV UR4, UR7 ;  /* 0x000000070004cc82 */ /* 0x000fe20008000000 */
[----:B----4-:R-:W-:Y:S02]  /*4d20*/  @!UP4 UISETP.NE.AND UP0, UPT, UR5, 0x1, UPT ;  /* 0x000000010500c88c */ /* 0x010fe4000bf05270 */
[----:B------:R-:W-:Y:S02]  /*4d30*/  @!UP4 USHF.R.U32.HI UR4, URZ, UR9, UR4 ;  /* 0x00000009ff04c299 */ /* 0x000fe40008011604 */
[----:B------:R-:W-:Y:S02]  /*4d40*/  UIMAD.WIDE.U32 UR6, UR13, UR11, URZ ;  /* 0x0000000b0d0672a5 */ /* 0x000fe4000f8e00ff */
[----:B------:R-:W-:Y:S02]  /*4d50*/  @!UP4 USEL UR8, UR14, UR4, !UP0 ;  /* 0x000000040e08c287 */ /* 0x000fe4000c000000 */
[----:B------:R-:W-:Y:S03]  /*4d60*/  @!UP4 UISETP.NE.AND UP0, UPT, UR10, 0x1, UPT ;  /* 0x000000010a00c88c */ /* 0x000fe6000bf05270 */
[----:B------:R-:W-:Y:S02]  /*4d70*/  @!UP4 UMOV UR6, UR7 ;  /* 0x000000070006cc82 */ /* 0x000fe40008000000 */
[----:B------:R-:W3:Y:S02]  /*4d80*/  @!UP4 LDCU UR4, c[0x0][0xb20] ;  /* 0x00016400ff04c7ac */ /* 0x000ee40008000800 */
[----:B---3--:R-:W-:Y:S04]  /*4d90*/  @!UP4 USHF.R.U32.HI UR6, URZ, UR4, UR6 ;  /* 0x00000004ff06c299 */ /* 0x008fe80008011606 */
[----:B------:R-:W-:Y:S04]  /*4da0*/  @!UP4 USEL UR6, UR13, UR6, !UP0 ;  /* 0x000000060d06c287 */ /* 0x000fe8000c000000 */
[----:B------:R-:W-:Y:S02]  /*4db0*/  @!UP4 UIADD3 UR4, UPT, UPT, -UR8, UR6, URZ ;  /* 0x000000060804c290 */ /* 0x000fe4000fffe1ff */
[----:B------:R-:W-:Y:S02]  /*4dc0*/  @!UP4 UIADD3 UR6, UPT, UPT, UR8, -UR6, URZ ;  /* 0x800000060806c290 */ /* 0x000fe4000fffe0ff */
[----:B------:R-:W-:Y:S02]  /*4dd0*/  @!UP4 UIMAD UR14, UR4, UR5, UR14 ;  /* 0x00000005040ec2a4 */ /* 0x000fe4000f8e020e */
[----:B------:R-:W-:Y:S01]  /*4de0*/  @!UP4 UIMAD UR13, UR6, UR10, UR13 ;  /* 0x0000000a060dc2a4 */ /* 0x000fe2000f8e020d */
[----:B------:R-:W-:Y:S11]  /*4df0*/  BRA.U UP1, `(.L_x_94) ;  /* 0x0000000101107547 */ /* 0x000ff6000b800000 */
[----:B-1----:R-:W-:Y:S04]  /*4e00*/  MOV R0, UR50 ;  /* 0x0000003200007c02 */ /* 0x002fe80008000f00 */
[----:B------:R-:W-:Y:S04]  /*4e10*/  SHF.L.U32 R0, R0, 0x1f, RZ ;  /* 0x0000001f00007819 */ /* 0x000fe800000006ff */
[----:B------:R-:W1:Y:S02]  /*4e20*/  SYNCS.PHASECHK.TRANS64.TRYWAIT P1, [UR29+0xc8], R0 ;  /* 0x0000c800ff0075a7 */ /* 0x000e64000802111d */
[----:B-1----:R-:W-:Y:S05]  /*4e30*/  @!P1 BRA `(.L_x_95) ;  /* 0x0000007c00a49947 */ /* 0x002fea0003800000 */
.L_x_94:
[----:B------:R-:W-:Y:S05]  /*4e40*/  BRA.U !UP6, `(.L_x_96) ;  /* 0x000000010e407547 */ /* 0x000fea000b800000 */
[----:B------:R-:W-:Y:S01]  /*4e50*/  UPLOP3.LUT UP2, UPT, UPT, UPT, UP5, 0x80, 0x8 ;  /* 0x000000000008789c */ /* 0x000fe20003f4f050 */
[----:B-1----:R-:W-:Y:S01]  /*4e60*/  HFMA2 R0, -RZ, RZ, 0, 5.9604644775390625e-08 ;  /* 0x00000001ff007431 */ /* 0x002fe200000001ff */
[----:B------:R-:W1:Y:S04]  /*4e70*/  LDCU.64 UR8, c[0x0][0x358] ;  /* 0x00006b00ff0877ac */ /* 0x000e680008000a00 */
[----:B------:R-:W-:Y:S05]  /*4e80*/  PLOP3.LUT P1, PT, PT, PT, UP2, 0x80, 0x8 ;  /* 0x000000000008781c */ /* 0x000fea0003f2f028 */
[----:B------:R-:W3:Y:S01]  /*4e90*/  @UP2 LDCU.64 UR4, c[0x0][0x888] ;  /* 0x00011100ff0427ac */ /* 0x000ee20008000a00 */
[----:B------:R-:W-:Y:S07]  /*4ea0*/  @UP2 UIMAD UR6, UR36, UR38, URZ ;  /* 0x00000026240622a4 */ /* 0x000fee000f8e02ff */
[----:B------:R-:W-:Y:S01]  /*4eb0*/  @P1 PRMT R5, R0, 0x7610, R5 ;  /* 0x0000761000051816 */ /* 0x000fe20000000005 */
[----:B---3--:R-:W-:Y:S06]  /*4ec0*/  @UP2 UIMAD.WIDE UR4, UR6, 0x4, UR4 ;  /* 0x00000004060428a5 */ /* 0x008fec000f8e0204 */
[----:B------:R-:W-:Y:S02]  /*4ed0*/  IMAD.U32 R2, RZ, RZ, UR4 ;  /* 0x00000004ff027e24 */ /* 0x000fe4000f8e00ff */
[----:B------:R-:W-:Y:S03]  /*4ee0*/  IMAD.U32 R3, RZ, RZ, UR5 ;  /* 0x00000005ff037e24 */ /* 0x000fe6000f8e00ff */
[----:B------:R-:W3:Y:S02]  /*4ef0*/  @!UP2 LDCU UR4, c[0x0][0x880] ;  /* 0x00011000ff04a7ac */ /* 0x000ee40008000800 */
[----:B-1---5:R1:W5:Y:S02]  /*4f00*/  @P1 LDG.E R219, desc[UR8][R2.64] ;  /* 0x0000000802db1981 */ /* 0x022364000c1e1900 */
[----:B-1----:R-:W-:Y:S05]  /*4f10*/  IMAD.MOV.U32 R2, RZ, RZ, 0x1 ;  /* 0x00000001ff027424 */ /* 0x002fea00078e00ff */
[----:B------:R-:W-:Y:S05]  /*4f20*/  @!P1 PRMT R5, R2, 0x7610, R5 ;  /* 0x0000761002059816 */ /* 0x000fea0000000005 */
[----:B------:R4:W-:Y:S02]  /*4f30*/  STL.S16 [R1+0x60], R5 ;  /* 0x0000600501007387 */ /* 0x0009e40000100600 */
[----:B---34-:R-:W-:Y:S07]  /*4f40*/  @!P1 MOV R219, UR4 ;  /* 0x0000000400db9c02 */ /* 0x018fee0008000f00 */
.L_x_96:
[----:B-----5:R-:W-:Y:S01]  /*4f50*/  @!P0 FSETP.EQ.AND P2, PT, R219, RZ, PT ;  /* 0x000000ffdb00820b */ /* 0x020fe20003f42000 */
[----:B------:R-:W-:Y:S01]  /*4f60*/  @!UPT UIADD3 URZ, UPT, UPT, URZ, URZ, URZ ;  /* 0x000000fffffff290 */ /* 0x000fe2000fffe0ff */
[----:B------:R-:W-:Y:S11]  /*4f70*/  @!P0 BRA `(.L_x_97) ;  /* 0x00000000001c8947 */ /* 0x000ff60003800000 */
[----:B------:R-:W-:Y:S01]  /*4f80*/  PLOP3.LUT P2, PT, PT, PT, UP2, 0x80, 0x8 ;  /* 0x000000000008781c */ /* 0x000fe20003f4f028 */
[----:B-1----:R-:W3:Y:S03]  /*4f90*/  LDL R0, [R1+0x60] ;  /* 0x0000600001007983 */ /* 0x002ee60000100800 */
[----:B------:R-:W-:Y:S02]  /*4fa0*/  PLOP3.LUT P2, PT, P2, PT, PT, 0x8, 0x80 ;  /* 0x000000000080781c */ /* 0x000fe4000174e170 */
[----:B---3--:R-:W-:Y:S11]  /*4fb0*/  LOP3.LUT P0, RZ, R0, 0xff, RZ, 0xc0, !PT ;  /* 0x000000ff00ff7812 */ /* 0x008ff6000780c0ff */
[----:B------:R-:W-:Y:S02]  /*4fc0*/  @!UPT UIADD3 URZ, UPT, UPT, URZ, URZ, URZ ;  /* 0x000000fffffff290 */ /* 0x000fe4000fffe0ff */
[----:B------:R-:W-:Y:S11]  /*4fd0*/  @P0 FSETP.EQ.AND P2, PT, R219, RZ, PT ;  /* 0x000000ffdb00020b */ /* 0x000ff60003f42000 */
[----:B------:R-:W-:Y:S02]  /*4fe0*/  @!UPT UIADD3 URZ, UPT, UPT, URZ, URZ, URZ ;  /* 0x000000fffffff290 */ /* 0x000fe4000fffe0ff */
.L_x_97:
[----:B------:R-:W3:Y:S01]  /*4ff0*/  SYNCS.PHASECHK.TRANS64.TRYWAIT P0, [UR29+0xb8], R4 ;  /* 0x0000b804ff0075a7 */ /* 0x000ee2000800111d */
[----:B------:R-:W-:Y:S02]  /*5000*/  ELECT P1, URZ, PT ;  /* 0x0000000000ff782f */ /* 0x000fe40003820000 */
[----:B-1----:R-:W-:Y:S01]  /*5010*/  IADD3 R0, PT, PT, R8, 0x1, RZ ;  /* 0x0000000108007810 */ /* 0x002fe20007ffe0ff */
[----:B---3--:R-:W-:Y:S10]  /*5020*/  @!P0 BRA `(.L_x_98) ;  /* 0x0000007c00408947 */ /* 0x008ff40003800000 */
.L_x_167:
[----:B------:R-:W-:Y:S01]  /*5030*/  PLOP3.LUT P1, PT, P2, P1, PT, 0xf2, 0x2f ;  /* 0x00000000002f781c */ /* 0x000fe20001723e72 */
[----:B------:R-:W-:Y:S01]  /*5040*/  UMOV UR6, 0x0 ;  /* 0x0000000000067882 */ /* 0x000fe20000000000 */
[----:B------:R-:W-:Y:S01]  /*5050*/  UMOV UR7, 0x10000000 ;  /* 0x1000000000077882 */ /* 0x000fe20000000000 */
[----:B------:R-:W-:Y:S01]  /*5060*/  UMOV UR12, UR36 ;  /* 0x00000024000c7c82 */ /* 0x000fe20008000000 */
[----:B------:R-:W-:Y:S01]  /*5070*/  UMOV UR20, UR36 ;  /* 0x0000002400147c82 */ /* 0x000fe20008000000 */
[----:B------:R-:W-:Y:S01]  /*5080*/  UMOV UR28, UR36 ;  /* 0x00000024001c7c82 */ /* 0x000fe20008000000 */
[C---:B------:R-:W-:Y:S02]  /*5090*/  ISETP.NE.AND P0, PT, R0.reuse, 0x2, PT ;  /* 0x000000020000780c */ /* 0x040fe40003f05270 */
[----:B------:R-:W-:Y:S02]  /*50a0*/  LOP3.LUT R9, R9, 0x1, RZ, 0x3c, !PT ;  /* 0x0000000109097812 */ /* 0x000fe400078e3cff */
[----:B-1----:R-:W-:Y:S02]  /*50b0*/  SEL R2, RZ, 0x1, P0 ;  /* 0x00000001ff027807 */ /* 0x002fe40000000000 */
[----:B------:R-:W-:Y:S01]  /*50c0*/  SEL R8, R0, RZ, P0 ;  /* 0x000000ff00087207 */ /* 0x000fe20000000000 */
[----:B------:R-:W-:Y:S01]  /*50d0*/  VOTEU.ALL UP0, P1 ;  /* 0x0000000000ff7886 */ /* 0x000fe20000800000 */
[----:B------:R-:W-:Y:S04]  /*50e0*/  LOP3.LUT R10, R10, R2, RZ, 0x3c, !PT ;  /* 0x000000020a0a7212 */ /* 0x000fe800078e3cff */
[----:B------:R-:W-:Y:S02]  /*50f0*/  @!UP0 UIADD3 UR4, UP1, UPT, UR52, 0x580, URZ ;  /* 0x0000058034048890 */ /* 0x000fe4000ff3e0ff */
[----:B------:R-:W-:Y:S02]  /*5100*/  @!UP0 USHF.L.U32 UR35, UR46, 0x7, URZ ;  /* 0x000000072e238899 */ /* 0x000fe400080006ff */
[----:B------:R-:W-:Y:S02]  /*5110*/  @!UP0 UIADD3.X UR5, UPT, UPT, URZ, UR53, URZ, UP1, !UPT ;  /* 0x00000035ff058290 */ /* 0x000fe40008ffe4ff */
[----:B------:R-:W-:Y:S02]  /*5120*/  @!UP0 UIMAD UR34, UR47, 0xe0, URZ ;  /* 0x000000e02f2288a4 */ /* 0x000fe4000f8e02ff */
[----:B------:R-:W-:Y:S02]  /*5130*/  @!UP0 UIADD3 UR32, UPT, UPT, UR29, 0x200, URZ ;  /* 0x000002001d208890 */ /* 0x000fe4000fffe0ff */
[----:B------:R-:W-:Y:S01]  /*5140*/  @!UP0 UIADD3 UR33, UPT, UPT, UR29, 0xb0, URZ ;  /* 0x000000b01d218890 */ /* 0x000fe2000fffe0ff */
[----:B------:R-:W-:Y:S01]  /*5150*/  VOTEU.ALL UP1, P1 ;  /* 0x0000000000ff7886 */ /* 0x000fe20000820000 */
[----:B------:R-:W-:Y:S02]  /*5160*/  @!UP0 UIADD3 UR8, UPT, UPT, UR29, 0x1200, URZ ;  /* 0x000012001d088890 */ /* 0x000fe4000fffe0ff */
[----:B------:R-:W-:Y:S03]  /*5170*/  @!UP0 UIADD3 UR10, UPT, UPT, UR34, 0x20, URZ ;  /* 0x00000020220a8890 */ /* 0x000fe6000fffe0ff */
[----:B------:R-:W-:Y:S01]  /*5180*/  UMOV UR9, UR33 ;  /* 0x0000002100097c82 */ /* 0x000fe20008000000 */
[----:B------:R-:W-:Y:S01]  /*5190*/  UMOV UR11, UR35 ;  /* 0x00000023000b7c82 */ /* 0x000fe20008000000 */
[----:B------:R1:W-:Y:S01]  /*51a0*/  @!UP1 UTMALDG.3D [UR32], [UR4], desc[UR6] ;  /* 0x00000620040095b4 */ /* 0x0003e20008011000 */
[----:B------:R-:W-:Y:S01]  /*51b0*/  VOTEU.ALL UP1, P1 ;  /* 0x0000000000ff7886 */ /* 0x000fe20000820000 */
[----:B------:R-:W-:Y:S02]  /*51c0*/  @!UP0 UIADD3 UR16, UPT, UPT, UR29, 0x2200, URZ ;  /* 0x000022001d108890 */ /* 0x000fe4000fffe0ff */
[----:B------:R-:W-:Y:S01]  /*51d0*/  @!UP0 UIADD3 UR18, UPT, UPT, UR34, 0x40, URZ ;  /* 0x0000004022128890 */ /* 0x000fe2000fffe0ff */
        /* <DEDUP_REMOVED lines=10> */
[----:B------:R-:W-:Y:S02]  /*5280*/  UIADD3 UR47, UPT, UPT, UR13, UR57, URZ ;  /* 0x000000390d2f7290 */ /* 0x000fe4000fffe0ff */
[----:B------:R-:W-:Y:S02]  /*5290*/  UIADD3 UR46, UPT, UPT, UR14, UR56, URZ ;  /* 0x000000380e2e7290 */ /* 0x000fe4000fffe0ff */
[----:B------:R-:W-:Y:S01]  /*52a0*/  @!UP1 UTMALDG.3D [UR24], [UR4], desc[UR6] ;  /* 0x00000618040095b4 */ /* 0x000fe20008011000 */
[----:B------:R-:W-:Y:S01]  /*52b0*/  VOTEU.ALL UP1, P1 ;  /* 0x0000000000ff7886 */ /* 0x000fe20000820000 */
[----:B-1----:R-:W-:Y:S01]  /*52c0*/  UMOV UR36, UR30 ;  /* 0x0000001e00247c82 */ /* 0x002fe20008000000 */
[----:B---3--:R-:W-:Y:S02]  /*52d0*/  @!UP0 UIADD3 UR8, UPT, UPT, UR29, 0x4200, URZ ;  /* 0x000042001d088890 */ /* 0x008fe4000fffe0ff */
[----:B------:R-:W-:Y:S02]  /*52e0*/  @!UP0 UIADD3 UR10, UPT, UPT, UR34, 0x80, URZ ;  /* 0x00000080220a8890 */ /* 0x000fe4000fffe0ff */
[----:B----4-:R-:W-:Y:S02]  /*52f0*/  @!UP0 UIADD3 UR16, UPT, UPT, UR29, 0x5200, URZ ;  /* 0x000052001d108890 */ /* 0x010fe4000fffe0ff */
[----:B------:R-:W-:Y:S05]  /*5300*/  @!UP0 UIADD3 UR18, UPT, UPT, UR34, 0xa0, URZ ;  /* 0x000000a022128890 */ /* 0x000fea000fffe0ff */
[----:B------:R1:W-:Y:S01]  /*5310*/  @!UP1 UTMALDG.3D [UR8], [UR4], desc[UR6] ;  /* 0x00000608040095b4 */ /* 0x0003e20008011000 */
[----:B------:R-:W-:Y:S02]  /*5320*/  UPLOP3.LUT UP1, UPT, UPT, UPT, UPT, 0x80, 0x8 ;  /* 0x000000000008789c */ /* 0x000fe40003f2f070 */
[----:B-1----:R-:W-:Y:S02]  /*5330*/  @!UP0 UIADD3 UR8, UPT, UPT, UR29, 0x6200, URZ ;  /* 0x000062001d088890 */ /* 0x002fe4000fffe0ff */
[----:B------:R-:W-:Y:S01]  /*5340*/  @!UP0 UIADD3 UR10, UPT, UPT, UR34, 0xc0, URZ ;  /* 0x000000c0220a8890 */ /* 0x000fe2000fffe0ff */
[----:B------:R-:W-:Y:S05]  /*5350*/  VOTEU.ALL UP0, P1 ;  /* 0x0000000000ff7886 */ /* 0x000fea0000800000 */
[----:B------:R3:W-:Y:S01]  /*5360*/  @!UP0 UTMALDG.3D [UR16], [UR4], desc[UR6] ;  /* 0x00000610040085b4 */ /* 0x0007e20008011000 */
[----:B------:R-:W-:Y:S05]  /*5370*/  VOTEU.ALL UP0, P1 ;  /* 0x0000000000ff7886 */ /* 0x000fea0000800000 */
[----:B------:R3:W-:Y:S01]  /*5380*/  @!UP0 UTMALDG.3D [UR8], [UR4], desc[UR6] ;  /* 0x00000608040085b4 */ /* 0x0007e20008011000 */
[----:B------:R3:W-:Y:S01]  /*5390*/  @!P1 SYNCS.ARRIVE.TRANS64.RED.A0TR RZ, [UR29+0xb0], R11 ;  /* 0x0000b00bffff99a7 */ /* 0x0007e2000830041d */
[----:B------:R-:W-:Y:S01]  /*53a0*/  SYNCS.ARRIVE.TRANS64.RED.A1T0 RZ, [UR44], RZ ;  /* 0x000000ffffff79a7 */ /* 0x000fe2000810042c */
[----:B------:R-:W-:Y:S05]  /*53b0*/  BRA.U UP3, `(.L_x_99) ;  /* 0xfffffff503007547 */ /* 0x000fea000b83ffff */
[----:B------:R-:W-:Y:S07]  /*53c0*/  MOV R2, UR29 ;  /* 0x0000001d00027c02 */ /* 0x000fee0008000f00 */
.L_x_100:
[----:B-1----:R-:W-:-:S04]  /*53d0*/  SHF.L.U32 R0, R9, 0x1f, RZ ;  /* 0x0000001f09007819 */ /* 0x002fc800000006ff */
[----:B------:R1:W4:Y:S03]  /*53e0*/  SYNCS.PHASECHK.TRANS64.TRYWAIT P0, [R2+URZ+0xb8], R0 ;  /* 0x0000b800020075a7 */ /* 0x00032600080011ff */
[----:B----4-:R-:W-:Y:S05]  /*53f0*/  @!P0 NANOSLEEP.SYNCS 0x989680 ;  /* 0x009896800000895d */ /* 0x010fea0003900000 */
[----:B------:R-:W4:Y:S02]  /*5400*/  @!P0 SYNCS.PHASECHK.TRANS64 P0, [R2+URZ+0xb8], R0 ;  /* 0x0000b800020085a7 */ /* 0x000f2400080010ff */
[----:B--234-:R-:W-:Y:S05]  /*5410*/  @P0 EXIT ;  /* 0x000000000000094d */ /* 0x01cfea0003800000 */
[----:B------:R-:W-:Y:S05]  /*5420*/  BRA `(.L_x_100) ;  /* 0xfffffffc00e87947 */ /* 0x000fea000383ffff */
.L_x_91:
[----:B------:R-:W-:-:S06]  /*5430*/  UISETP.GE.AND UP0, UPT, UR14, 0x4, UPT ;  /* 0x000000040e00788c */ /* 0x000fcc000bf06270 */
[----:B------:R-:W-:-:S13]  /*5440*/  PLOP3.LUT P0, PT, PT, PT, UP0, 0x80, 0x8 ;  /* 0x000000000008781c */ /* 0x000fda0003f0f008 */
[----:B------:R-:W-:Y:S05]  /*5450*/  @!P0 EXIT ;  /* 0x000000000000894d */ /* 0x000fea0003800000 */
[----:B------:R-:W-:Y:S01]  /*5460*/  BAR.SYNC.DEFER_BLOCKING 0x6, 0xa0 ;  /* 0x0182800000007b1d */ /* 0x000fe20000010000 */
[----:B------:R-:W-:-:S05]  /*5470*/  IMAD.U32 R0, R6, 0x10000, RZ ;  /* 0x0001000006007824 */ /* 0x000fca00078e00ff */
[----:B------:R-:W-:Y:S01]  /*5480*/  UMOV UR4, 0x400 ;  /* 0x0000040000047882 */ /* 0x000fe20000000000 */
[----:B------:R-:W-:Y:S01]  /*5490*/  LOP3.LUT R0, R0, 0x600000, RZ, 0xc0, !PT ;  /* 0x0060000000007812 */ /* 0x000fe200078ec0ff */
[----:B------:R-:W-:Y:S01]  /*54a0*/  ULEA UR4, UR5, UR4, 0x18 ;  /* 0x0000000405047291 */ /* 0x000fe2000f8ec0ff */
[----:B------:R-:W-:Y:S01]  /*54b0*/  STL [R1+0x64], RZ ;  /* 0x000064ff01007387 */ /* 0x000fe20000100800 */
[----:B------:R-:W1:Y:S01]  /*54c0*/  LDCU UR42, c[0x0][0xb0c] ;  /* 0x00016180ff2a77ac */ /* 0x000e620008000800 */
[----:B------:R-:W2:Y:S01]  /*54d0*/  LDCU UR62, c[0x0][0xb20] ;  /* 0x00016400ff3e77ac */ /* 0x000ea20008000800 */
[----:B------:R-:W3:Y:S01]  /*54e0*/  LDCU UR39, c[0x0][0xb30] ;  /* 0x00016600ff2777ac */ /* 0x000ee20008000800 */
[----:B------:R-:W4:Y:S04]  /*54f0*/  LDCU.64 UR58, c[0x0][0x888] ;  /* 0x00011100ff3a77ac */ /* 0x000f280008000a00 */
[----:B------:R-:W1:Y:S01]  /*5500*/  LDS R216, [UR4+0x160] ;  /* 0x00016004ffd87984 */ /* 0x000e620008000800 */
[----:B------:R-:W1:Y:S01]  /*5510*/  LDCU.64 UR40, c[0x0][0xb28] ;  /* 0x00016500ff2877ac */ /* 0x000e620008000a00 */
[----:B------:R-:W1:Y:S01]  /*5520*/  LDCU.128 UR52, c[0x0][0xb10] ;  /* 0x00016200ff3477ac */ /* 0x000e620008000c00 */
[----:B------:R-:W-:Y:S01]  /*5530*/  UMOV UR43, URZ ;  /* 0x000000ff002b7c82 */ /* 0x000fe20008000000 */
[----:B------:R-:W-:Y:S01]  /*5540*/  UMOV UR50, URZ ;  /* 0x000000ff00327c82 */ /* 0x000fe20008000000 */
[----:B------:R-:W-:Y:S01]  /*5550*/  UMOV UR18, URZ ;  /* 0x000000ff00127c82 */ /* 0x000fe20008000000 */
[----:B------:R-:W-:Y:S01]  /*5560*/  UMOV UR49, URZ ;  /* 0x000000ff00317c82 */ /* 0x000fe20008000000 */
[----:B-1234-:R-:W-:-:S07]  /*5570*/  IADD3 R216, PT, PT, R216, R0, RZ ;  /* 0x00000000d8d87210 */ /* 0x01efce0007ffe0ff */
.L_x_123:
[----:B-1----:R-:W1:Y:S01]  /*5580*/  S2UR UR61, SR_CgaCtaId ;  /* 0x00000000003d79c3 */ /* 0x002e620000008800 */
[----:B------:R-:W-:Y:S01]  /*5590*/  UMOV UR44, 0x400 ;  /* 0x00000400002c7882 */ /* 0x000fe20000000000 */
[----:B------:R-:W-:Y:S04]  /*55a0*/  MOV R0, UR49 ;  /* 0x0000003100007c02 */ /* 0x000fe80008000f00 */
[----:B------:R-:W-:Y:S01]  /*55b0*/  SHF.L.U32 R0, R0, 0x1f, RZ ;  /* 0x0000001f00007819 */ /* 0x000fe200000006ff */
[----:B-1----:R-:W-:Y:S04]  /*55c0*/  ULEA UR44, UR61, UR44, 0x18 ;  /* 0x0000002c3d2c7291 */ /* 0x002fe8000f8ec0ff */
[----:B------:R-:W-:Y:S09]  /*55d0*/  ULEA UR4, UR18, UR44, 0x3 ;  /* 0x0000002c12047291 */ /* 0x000ff2000f8e18ff */
[----:B------:R-:W1:Y:S02]  /*55e0*/  SYNCS.PHASECHK.TRANS64.TRYWAIT P0, [UR4+0xd0], R0 ;  /* 0x0000d000ff0075a7 */ /* 0x000e640008001104 */
[----:B-1---5:R-:W-:Y:S05]  /*55f0*/  @!P0 BRA `(.L_x_101) ;  /* 0x0000007400e48947 */ /* 0x022fea0003800000 */
.L_x_169:
[----:B------:R-:W-:Y:S02]  /*5600*/  ULEA UR5, UR18, UR44, 0x4 ;  /* 0x0000002c12057291 */ /* 0x000fe4000f8e20ff */
[----:B------:R-:W-:Y:S01]  /*5610*/  UIADD3 UR4, UPT, UPT, UR4, 0xe0, URZ ;  /* 0x000000e004047890 */ /* 0x000fe2000fffe0ff */
[----:B------:R-:W2:Y:S03]  /*5620*/  LDCU UR10, c[0x0][0xb24] ;  /* 0x00016480ff0a77ac */ /* 0x000ea60008000800 */
[----:B------:R-:W-:Y:S03]  /*5630*/  UPRMT UR4, URZ, 0x654, UR4 ;  /* 0x00000654ff047896 */ /* 0x000fe60008000004 */
[----:B------:R-:W3:Y:S01]  /*5640*/  LDS.128 R4, [UR5+0x140] ;  /* 0x00014005ff047984 */ /* 0x000ee20008000c00 */
[----:B------:R-:W-:Y:S01]  /*5650*/  @!PT LDS RZ, [RZ] ;  /* 0x00000000fffff984 */ /* 0x000fe20000000800 */
[----:B------:R-:W-:Y:S01]  /*5660*/  @!PT LDS RZ, [RZ] ;  /* 0x00000000fffff984 */ /* 0x000fe20000000800 */
[----:B------:R-:W-:Y:S01]  /*5670*/  @!PT LDS RZ, [RZ] ;  /* 0x00000000fffff984 */ /* 0x000fe20000000800 */
[----:B------:R-:W-:Y:S01]  /*5680*/  @!PT LDS RZ, [RZ] ;  /* 0x00000000fffff984 */ /* 0x000fe20000000800 */
[----:B------:R4:W-:Y:S07]  /*5690*/  MEMBAR.ALL.CTA ;  /* 0x0000000000007992 */ /* 0x0009ee0000008000 */
[----:B----4-:R-:W4:Y:S02]  /*56a0*/  FENCE.VIEW.ASYNC.S ;  /* 0x00000000000073c6 */ /* 0x010f240000000000 */
[----:B----4-:R-:W-:Y:S01]  /*56b0*/  SYNCS.ARRIVE.TRANS64.RED.A1T0 RZ, [UR4], RZ ;  /* 0x000000ffffff79a7 */ /* 0x010fe20008100404 */
[----:B---3--:R-:W-:Y:S11]  /*56c0*/  LOP3.LUT P0, RZ, R6, 0x1, RZ, 0xc0, !PT ;  /* 0x0000000106ff7812 */ /* 0x008ff6000780c0ff */
[----:B------:R-:W-:Y:S02]  /*56d0*/  @!UPT UIADD3 URZ, UPT, UPT, URZ, URZ, URZ ;  /* 0x000000fffffff290 */ /* 0x000fe4000fffe0ff */
[----:B------:R-:W-:Y:S01]  /*56e0*/  VOTEU.ANY UP0, P0 ;  /* 0x0000000000ff7886 */ /* 0x000fe20000000100 */
[----:B------:R-:W-:Y:S01]  /*56f0*/  PLOP3.LUT P3, PT, PT, PT, UP0, 0x80, 0x8 ;  /* 0x000000000008781c */ /* 0x000fe20003f6f008 */
[----:B------:R-:W-:Y:S01]  /*5700*/  UP2UR UR48, UPR, URZ, 0x1 ;  /* 0x00000001ff307883 */ /* 0x000fe20008000000 */
[----:B------:R-:W-:Y:S02]  /*5710*/  PLOP3.LUT P1, PT, PT, PT, UP0, 0x80, 0x8 ;  /* 0x000000000008781c */ /* 0x000fe40003f2f008 */
[----:B------:R-:W-:Y:S02]  /*5720*/  PLOP3.LUT P2, PT, PT, PT, UP0, 0x80, 0x8 ;  /* 0x000000000008781c */ /* 0x000fe40003f4f008 */
[----:B------:R-:W-:Y:S01]  /*5730*/  PLOP3.LUT P0, PT, PT, PT, UP0, 0x80, 0x8 ;  /* 0x000000000008781c */ /* 0x000fe20003f0f008 */
[----:B--2---:R-:W-:Y:S06]  /*5740*/  UISETP.GE.AND UP0, UPT, UR10, 0x1, UPT ;  /* 0x000000010a00788c */ /* 0x004fec000bf06270 */
[----:B-1----:R-:W-:Y:S02]  /*5750*/  @P3 MOV R2, R4 ;  /* 0x0000000400023202 */ /* 0x002fe40000000f00 */
[----:B------:R-:W-:Y:S02]  /*5760*/  @P1 LOP3.LUT R0, R5, 0xffff, RZ, 0xc0, !PT ;  /* 0x0000ffff05001812 */ /* 0x000fe400078ec0ff */
[----:B------:R-:W-:Y:S02]  /*5770*/  @P2 R2UR UR38, R2 ;  /* 0x00000000022622ca */ /* 0x000fe400000e0000 */
[----:B------:R-:W-:Y:S01]  /*5780*/  @P0 R2UR UR37, R0 ;  /* 0x00000000002502ca */ /* 0x000fe200000e0000 */
[----:B------:R-:W-:Y:S03]  /*5790*/  @!UPT UIADD3 URZ, UPT, UPT, URZ, URZ, URZ ;  /* 0x000000fffffff290 */ /* 0x000fe6000fffe0ff */
[----:B------:R-:W-:Y:S11]  /*57a0*/  BRA.U !UP0, `(.L_x_102) ;  /* 0x0000000108c87547 */ /* 0x000ff6000b800000 */
[----:B------:R-:W1:Y:S01]  /*57b0*/  LDCU UR7, c[0x0][0x370] ;  /* 0x00006e00ff0777ac */ /* 0x000e620008000800 */
[----:B------:R-:W2:Y:S01]  /*57c0*/  LDCU UR4, c[0x0][0x374] ;  /* 0x00006e80ff0477ac */ /* 0x000ea20008000800 */
[----:B------:R-:W-:Y:S02]  /*57d0*/  UISETP.NE.AND UP0, UPT, UR54, 0x1, UPT ;  /* 0x000000013600788c */ /* 0x000fe4000bf05270 */
[----:B------:R-:W-:Y:S02]  /*57e0*/  UIMAD.WIDE.U32 UR12, UR37, UR55, URZ ;  /* 0x00000037250c72a5 */ /* 0x000fe4000f8e00ff */
[----:B------:R-:W-:Y:S02]  /*57f0*/  UISETP.NE.AND UP1, UPT, UR42, 0x1, UPT ;  /* 0x000000012a00788c */ /* 0x000fe4000bf25270 */
[----:B------:R-:W-:Y:S02]  /*5800*/  UISETP.NE.AND UP2, UPT, UR10, 0x1, UPT ;  /* 0x000000010a00788c */ /* 0x000fe4000bf45270 */
[----:B------:R-:W-:Y:S02]  /*5810*/  UIMAD.WIDE.U32 UR16, UR38, UR52, URZ ;  /* 0x00000034261072a5 */ /* 0x000fe4000f8e00ff */
[----:B-1----:R-:W-:Y:S02]  /*5820*/  UIMAD.WIDE.U32 UR14, UR7, UR52, URZ ;  /* 0x00000034070e72a5 */ /* 0x002fe4000f8e00ff */
[----:B--2---:R-:W-:Y:S07]  /*5830*/  UIMAD.WIDE.U32 UR8, UR4, UR55, URZ ;  /* 0x00000037040872a5 */ /* 0x004fee000f8e00ff */
[----:B------:R-:W-:Y:S02]  /*5840*/  UMOV UR5, UR9 ;  /* 0x0000000900057c82 */ /* 0x000fe40008000000 */
[----:B------:R-:W-:Y:S03]  /*5850*/  @UP0 USHF.R.U32.HI UR4, URZ, UR62, UR5 ;  /* 0x0000003eff040299 */ /* 0x000fe60008011605 */
[----:B------:R-:W-:Y:S01]  /*5860*/  UMOV UR5, UR13 ;  /* 0x0000000d00057c82 */ /* 0x000fe20008000000 */
[----:B------:R-:W-:Y:S02]  /*5870*/  UIMAD.WIDE.U32 UR8, UR4, UR40, URZ ;  /* 0x00000028040872a5 */ /* 0x000fe4000f8e00ff */
[----:B------:R-:W-:Y:S03]  /*5880*/  USHF.R.U32.HI UR6, URZ, UR62, UR5 ;  /* 0x0000003eff067299 */ /* 0x000fe60008011605 */
[----:B------:R-:W-:Y:S01]  /*5890*/  UMOV UR5, UR15 ;  /* 0x0000000f00057c82 */ /* 0x000fe20008000000 */
[----:B------:R-:W-:Y:S02]  /*58a0*/  USEL UR6, UR37, UR6, !UP0 ;  /* 0x0000000625067287 */ /* 0x000fe4000c000000 */
[----:B------:R-:W-:Y:S01]  /*58b0*/  @UP1 USHF.R.U32.HI UR7, URZ, UR53, UR5 ;  /* 0x00000035ff071299 */ /* 0x000fe20008011605 */
[----:B------:R-:W-:Y:S02]  /*58c0*/  UMOV UR8, UR9 ;  /* 0x0000000900087c82 */ /* 0x000fe40008000000 */
[----:B------:R-:W-:Y:S01]  /*58d0*/  UMOV UR5, UR17 ;  /* 0x0000001100057c82 */ /* 0x000fe20008000000 */
[----:B------:R-:W-:Y:S02]  /*58e0*/  UIMAD.WIDE.U32 UR12, UR7, UR40, URZ ;  /* 0x00000028070c72a5 */ /* 0x000fe4000f8e00ff */
[----:B------:R-:W-:Y:S02]  /*58f0*/  @UP2 USHF.R.U32.HI UR4, URZ, UR41, UR8 ;  /* 0x00000029ff042299 */ /* 0x000fe40008011608 */
[----:B------:R-:W-:Y:S02]  /*5900*/  USHF.R.U32.HI UR5, URZ, UR53, UR5 ;  /* 0x00000035ff057299 */ /* 0x000fe40008011605 */
[----:B------:R-:W-:Y:S02]  /*5910*/  UIMAD UR4, UR10, UR4, URZ ;  /* 0x000000040a0472a4 */ /* 0x000fe4000f8e02ff */
[----:B------:R-:W-:Y:S02]  /*5920*/  USEL UR5, UR38, UR5, !UP1 ;  /* 0x0000000526057287 */ /* 0x000fe4000c800000 */
[----:B------:R-:W-:Y:S01]  /*5930*/  UISETP.GE.AND UP0, UPT, UR6, UR4, UPT ;  /* 0x000000040600728c */ /* 0x000fe2000bf06270 */
[----:B------:R-:W-:Y:S01]  /*5940*/  UMOV UR8, UR13 ;  /* 0x0000000d00087c82 */ /* 0x000fe20008000000 */
[----:B------:R-:W-:Y:S02]  /*5950*/  UIMAD.WIDE.U32 UR12, UR6, UR40, URZ ;  /* 0x00000028060c72a5 */ /* 0x000fe4000f8e00ff */
[----:B------:R-:W-:Y:S04]  /*5960*/  @UP2 USHF.R.U32.HI UR7, URZ, UR41, UR8 ;  /* 0x00000029ff072299 */ /* 0x000fe80008011608 */
[----:B------:R-:W-:Y:S01]  /*5970*/  UIMAD UR8, UR10, UR7, URZ ;  /* 0x000000070a0872a4 */ /* 0x000fe2000f8e02ff */
[----:B------:R-:W-:Y:S03]  /*5980*/  UMOV UR4, UR13 ;  /* 0x0000000d00047c82 */ /* 0x000fe60008000000 */
[----:B------:R-:W-:Y:S02]  /*5990*/  UISETP.GE.OR UP0, UPT, UR5, UR8, UP0 ;  /* 0x000000080500728c */ /* 0x000fe40008706670 */
[----:B------:R-:W-:Y:S02]  /*59a0*/  USHF.R.U32.HI UR4, URZ, UR41, UR4 ;  /* 0x00000029ff047299 */ /* 0x000fe40008011604 */
[----:B------:R-:W-:Y:S02]  /*59b0*/  UIMAD.WIDE.U32 UR8, UR5, UR40, URZ ;  /* 0x00000028050872a5 */ /* 0x000fe4000f8e00ff */
[----:B------:R-:W-:Y:S02]  /*59c0*/  USEL UR12, UR6, UR4, !UP2 ;  /* 0x00000004060c7287 */ /* 0x000fe4000d000000 */
[----:B------:R-:W-:Y:S02]  /*59d0*/  UIADD3 UR8, UPT, UPT, -UR5, URZ, URZ ;  /* 0x000000ff05087290 */ /* 0x000fe4000fffe1ff */
[----:B------:R-:W-:Y:S01]  /*59e0*/  UIADD3 UR11, UPT, UPT, -UR12, URZ, URZ ;  /* 0x000000ff0c0b7290 */ /* 0x000fe2000fffe1ff */
[----:B------:R-:W-:Y:S01]  /*59f0*/  @!UP0 UMOV UR4, UR9 ;  /* 0x0000000900048c82 */ /* 0x000fe20008000000 */
[----:B------:R-:W-:Y:S02]  /*5a00*/  UIADD3 UR9, UPT, UPT, -UR6, URZ, URZ ;  /* 0x000000ff06097290 */ /* 0x000fe4000fffe1ff */
[----:B------:R-:W-:Y:S02]  /*5a10*/  @!UP0 USHF.R.U32.HI UR4, URZ, UR41, UR4 ;  /* 0x00000029ff048299 */ /* 0x000fe40008011604 */
[----:B------:R-:W-:Y:S02]  /*5a20*/  UIMAD UR11, UR10, UR11, UR6 ;  /* 0x0000000b0a0b72a4 */ /* 0x000fe4000f8e0206 */
[----:B------:R-:W-:Y:S04]  /*5a30*/  @!UP0 USEL UR4, UR5, UR4, !UP2 ;  /* 0x0000000405048287 */ /* 0x000fe8000d000000 */
[----:B------:R-:W-:Y:S02]  /*5a40*/  @!UP0 UIMAD UR11, UR7, UR11, UR4 ;  /* 0x0000000b070b82a4 */ /* 0x000fe4000f8e0204 */
[----:B------:R-:W-:Y:S02]  /*5a50*/  @!UP0 UIADD3 UR12, UPT, UPT, UR12, -UR4, URZ ;  /* 0x800000040c0c8290 */ /* 0x000fe4000fffe0ff */
[----:B------:R-:W-:Y:S02]  /*5a60*/  UIMAD UR7, UR42, UR8, UR38 ;  /* 0x000000082a0772a4 */ /* 0x000fe4000f8e0226 */
[----:B------:R-:W-:Y:S02]  /*5a70*/  @!UP0 UIMAD UR6, UR12, UR10, UR5 ;  /* 0x0000000a0c0682a4 */ /* 0x000fe4000f8e0205 */
[----:B------:R-:W-:Y:S01]  /*5a80*/  UIMAD UR4, UR54, UR9, UR37 ;  /* 0x00000009360472a4 */ /* 0x000fe2000f8e0225 */
[----:B------:R-:W-:Y:S02]  /*5a90*/  @!UP0 UMOV UR5, UR11 ;  /* 0x0000000b00058c82 */ /* 0x000fe40008000000 */
[----:B------:R-:W-:Y:S02]  /*5aa0*/  UIMAD UR38, UR5, UR42, UR7 ;  /* 0x0000002a052672a4 */ /* 0x000fe4000f8e0207 */
[----:B------:R-:W-:Y:S11]  /*5ab0*/  UIMAD UR37, UR6, UR54, UR4 ;  /* 0x00000036062572a4 */ /* 0x000ff6000f8e0204 */
[----:B------:R-:W-:Y:S01]  /*5ac0*/  @!UPT UIADD3 URZ, UPT, UPT, URZ, URZ, URZ ;  /* 0x000000fffffff290 */ /* 0x000fe2000fffe0ff */
.L_x_102:
[----:B------:R-:W-:Y:S02]  /*5ad0*/  UISETP.NE.AND UP0, UPT, UR39, 0x1, UPT ;  /* 0x000000012700788c */ /* 0x000fe4000bf05270 */
[----:B------:R-:W-:Y:S02]  /*5ae0*/  UISETP.NE.AND UP1, UPT, UR48, URZ, UPT ;  /* 0x000000ff3000728c */ /* 0x000fe4000bf25270 */
[----:B------:R-:W-:Y:S04]  /*5af0*/  UIADD3 UR45, UPT, UPT, UR18, 0x1, URZ ;  /* 0x00000001122d7890 */ /* 0x000fe8000fffe0ff */
[----:B------:R-:W-:Y:S02]  /*5b00*/  PLOP3.LUT P1, PT, PT, PT, UP1, 0x80, 0x8 ;  /* 0x000000000008781c */ /* 0x000fe40003f2f018 */
[----:B------:R-:W-:Y:S01]  /*5b10*/  PLOP3.LUT P0, PT, PT, PT, UP1, 0x80, 0x8 ;  /* 0x000000000008781c */ /* 0x000fe20003f0f018 */
[----:B------:R-:W1:Y:S01]  /*5b20*/  @!UP0 LDCU.128 UR12, c[0x0][0xb10] ;  /* 0x00016200ff0c87ac */ /* 0x000e620008000c00 */
[----:B------:R-:W2:Y:S09]  /*5b30*/  @!UP0 LDCU UR5, c[0x0][0xb0c] ;  /* 0x00016180ff0587ac */ /* 0x000eb20008000800 */
[----:B------:R-:W-:Y:S01]  /*5b40*/  @P1 SHF.R.U32.HI R4, RZ, 0x10, R5 ;  /* 0x00000010ff041819 */ /* 0x000fe20000011605 */
[----:B------:R-:W3:Y:S03]  /*5b50*/  @!UP0 LDCU UR10, c[0x0][0xb20] ;  /* 0x00016400ff0a87ac */ /* 0x000ee60008000800 */
[----:B------:R-:W-:Y:S01]  /*5b60*/  @P0 R2UR UR51, R4 ;  /* 0x00000000043302ca */ /* 0x000fe200000e0000 */
[----:B-1----:R-:W-:Y:S02]  /*5b70*/  UIMAD.WIDE.U32 UR8, UR38, UR12, URZ ;  /* 0x0000000c260872a5 */ /* 0x002fe4000f8e00ff */
[----:B------:R-:W-:Y:S02]  /*5b80*/  UIMAD.WIDE.U32 UR6, UR37, UR15, URZ ;  /* 0x0000000f250672a5 */ /* 0x000fe4000f8e00ff */
[----:B------:R-:W-:Y:S03]  /*5b90*/  @!UP0 UISETP.NE.AND UP1, UPT, UR14, 0x1, UPT ;  /* 0x000000010e00888c */ /* 0x000fe6000bf25270 */
[----:B------:R-:W-:Y:S01]  /*5ba0*/  @!UP0 UMOV UR4, UR9 ;  /* 0x0000000900048c82 */ /* 0x000fe20008000000 */
[----:B--2---:R-:W-:Y:S02]  /*5bb0*/  @!UP0 UISETP.NE.AND UP2, UPT, UR5, 0x1, UPT ;  /* 0x000000010500888c */ /* 0x004fe4000bf45270 */
[----:B------:R-:W-:Y:S01]  /*5bc0*/  @!UP0 USHF.R.U32.HI UR4, URZ, UR13, UR4 ;  /* 0x0000000dff048299 */ /* 0x000fe20008011604 */
[----:B------:R-:W-:Y:S02]  /*5bd0*/  @!UP0 UMOV UR6, UR7 ;  /* 0x0000000700068c82 */ /* 0x000fe40008000000 */
[----:B---3--:R-:W-:Y:S02]  /*5be0*/  @!UP0 USHF.R.U32.HI UR6, URZ, UR10, UR6 ;  /* 0x0000000aff068299 */ /* 0x008fe40008011606 */
[----:B------:R-:W-:Y:S02]  /*5bf0*/  @!UP0 USEL UR7, UR38, UR4, !UP2 ;  /* 0x0000000426078287 */ /* 0x000fe4000d000000 */
[----:B------:R-:W-:Y:S04]  /*5c00*/  @!UP0 USEL UR6, UR37, UR6, !UP1 ;  /* 0x0000000625068287 */ /* 0x000fe8000c800000 */
[----:B------:R-:W-:Y:S02]  /*5c10*/  @!UP0 UIADD3 UR4, UPT, UPT, -UR7, UR6, URZ ;  /* 0x0000000607048290 */ /* 0x000fe4000fffe1ff */
[----:B------:R-:W-:Y:S02]  /*5c20*/  @!UP0 UIADD3 UR6, UPT, UPT, UR7, -UR6, URZ ;  /* 0x8000000607068290 */ /* 0x000fe4000fffe0ff */
[----:B------:R-:W-:Y:S02]  /*5c30*/  UIADD3 UR7, UPT, UPT, UR44, 0x200, URZ ;  /* 0x000002002c077890 */ /* 0x000fe4000fffe0ff */
[----:B------:R-:W-:Y:S02]  /*5c40*/  @!UP0 UIMAD UR38, UR4, UR5, UR38 ;  /* 0x00000005042682a4 */ /* 0x000fe4000f8e0226 */
[----:B------:R-:W-:Y:S02]  /*5c50*/  @!UP0 UIMAD UR37, UR6, UR14, UR37 ;  /* 0x0000000e062582a4 */ /* 0x000fe4000f8e0225 */
[----:B------:R-:W-:Y:S09]  /*5c60*/  ULOP3.LUT UP0, URZ, UR7, 0x90, URZ, 0xc0, !UPT ;  /* 0x0000009007ff7892 */ /* 0x000ff2000f80c0ff */
[----:B------:R-:W-:Y:S05]  /*5c70*/  BRA.U !UP0, `(.L_x_103) ;  /* 0x0000000108407547 */ /* 0x000fea000b800000 */
[----:B------:R-:W1:Y:S01]  /*5c80*/  LDCU.64 UR8, c[0x4][0x80] ;  /* 0x01001000ff0877ac */ /* 0x000e620008000a00 */
[----:B------:R-:W-:Y:S01]  /*5c90*/  MOV R0, 0x0 ;  /* 0x0000000000007802 */ /* 0x000fe20000000f00 */
[----:B------:R-:W-:Y:S02]  /*5ca0*/  HFMA2 R12, -RZ, RZ, 0, 5.9604644775390625e-08 ;  /* 0x00000001ff0c7431 */ /* 0x000fe400000001ff */
[----:B------:R-:W-:Y:S01]  /*5cb0*/  IMAD.MOV.U32 R8, RZ, RZ, 0x70 ;  /* 0x00000070ff087424 */ /* 0x000fe200078e00ff */
[----:B------:R2:W3:Y:S01]  /*5cc0*/  LDC.64 R2, c[0x4][R0] ;  /* 0x0100000000027b82 */ /* 0x0004e20000000a00 */
[----:B------:R-:W4:Y:S01]  /*5cd0*/  LDCU.64 UR6, c[0x4][0x88] ;  /* 0x01001100ff0677ac */ /* 0x000f220008000a00 */
[----:B------:R-:W-:Y:S01]  /*5ce0*/  IMAD.MOV.U32 R13, RZ, RZ, RZ ;  /* 0x000000ffff0d7224 */ /* 0x000fe200078e00ff */
[----:B------:R-:W2:Y:S01]  /*5cf0*/  LDCU.64 UR4, c[0x4][0x8] ;  /* 0x01000100ff0477ac */ /* 0x000ea20008000a00 */
[----:B-1----:R-:W-:Y:S01]  /*5d00*/  MOV R5, UR9 ;  /* 0x0000000900057c02 */ /* 0x002fe20008000f00 */
[----:B------:R-:W-:Y:S01]  /*5d10*/  IMAD.U32 R4, RZ, RZ, UR8 ;  /* 0x00000008ff047e24 */ /* 0x000fe2000f8e00ff */
[----:B----4-:R-:W-:Y:S01]  /*5d20*/  MOV R7, UR7 ;  /* 0x0000000700077c02 */ /* 0x010fe20008000f00 */
[----:B------:R-:W-:Y:S01]  /*5d30*/  IMAD.U32 R6, RZ, RZ, UR6 ;  /* 0x00000006ff067e24 */ /* 0x000fe2000f8e00ff */
[----:B--2---:R-:W-:Y:S01]  /*5d40*/  MOV R11, UR5 ;  /* 0x00000005000b7c02 */ /* 0x004fe20008000f00 */
[----:B------:R-:W-:Y:S02]  /*5d50*/  IMAD.U32 R10, RZ, RZ, UR4 ;  /* 0x00000004ff0a7e24 */ /* 0x000fe4000f8e00ff */
[----:B------:R-:W-:Y:S07]  /*5d60*/  LEPC R20, `(.L_x_103) ;  /* 0x000000001014794e */ /* 0x000fee0000000000 */
[----:B---3-5:R-:W-:Y:S05]  /*5d70*/  CALL.ABS.NOINC R2 ;  /* 0x0000000002007343 */ /* 0x028fea0003c00000 */
.L_x_103:
[----:B------:R-:W-:Y:S04]  /*5d80*/  UIADD3 UR4, UPT, UPT, UR44, 0x7200, URZ ;  /* 0x000072002c047890 */ /* 0x000fe8000fffe0ff */
        /* <DEDUP_REMOVED lines=18> */
.L_x_104:
[----:B------:R-:W-:Y:S01]  /*5eb0*/  PLOP3.LUT P1, PT, PT, PT, PT, 0x8, 0x80 ;  /* 0x000000000080781c */ /* 0x000fe20003f2e170 */
[----:B------:R-:W-:Y:S01]  /*5ec0*/  UISETP.NE.AND UP1, UPT, UR60, URZ, UPT ;  /* 0x000000ff3c00728c */ /* 0x000fe2000bf25270 */
[----:B------:R1:W5:Y:S01]  /*5ed0*/  LDL R16, [R1+0x60] ;  /* 0x0000600001107983 */ /* 0x0003620000100800 */
[----:B------:R-:W2:Y:S04]  /*5ee0*/  LDC.64 R4, c[0x0][0x890] ;  /* 0x00022400ff047b82 */ /* 0x000ea80000000a00 */
[----:B------:R-:W-:Y:S04]  /*5ef0*/  PLOP3.LUT P0, PT, PT, PT, UP1, 0x80, 0x8 ;  /* 0x000000000008781c */ /* 0x000fe80003f0f018 */
[----:B------:R-:W3:Y:S01]  /*5f00*/  LDC.64 R6, c[0x0][0x8b0] ;  /* 0x00022c00ff067b82 */ /* 0x000ee20000000a00 */
[----:B------:R-:W4:Y:S01]  /*5f10*/  @UP1 LDCU.64 UR4, c[0x0][0x888] ;  /* 0x00011100ff0417ac */ /* 0x000f220008000a00 */
[----:B--2---:R-:W-:Y:S01]  /*5f20*/  ISETP.NE.U32.AND P3, PT, R4, RZ, PT ;  /* 0x000000ff0400720c */ /* 0x004fe20003f65070 */
[----:B----4-:R-:W-:Y:S03]  /*5f30*/  @UP1 UISETP.NE.U32.AND UP0, UPT, UR4, URZ, UPT ;  /* 0x000000ff0400128c */ /* 0x010fe6000bf05070 */
[----:B------:R-:W-:Y:S02]  /*5f40*/  ISETP.NE.AND.EX P3, PT, R5, RZ, PT, P3 ;  /* 0x000000ff0500720c */ /* 0x000fe40003f65330 */
[----:B---3--:R-:W-:Y:S01]  /*5f50*/  ISETP.NE.U32.AND P4, PT, R6, RZ, PT ;  /* 0x000000ff0600720c */ /* 0x008fe20003f85070 */
[----:B------:R-:W-:Y:S01]  /*5f60*/  @UP1 UISETP.NE.AND.EX UP0, UPT, UR5, URZ, UPT, UP0 ;  /* 0x000000ff0500128c */ /* 0x000fe2000bf05300 */
[----:B------:R-:W-:Y:S02]  /*5f70*/  @P0 PLOP3.LUT P1, PT, P3, PT, PT, 0x80, 0x8 ;  /* 0x000000000008081c */ /* 0x000fe40001f2f070 */
[----:B------:R-:W-:Y:S01]  /*5f80*/  ISETP.NE.AND.EX P4, PT, R7, RZ, PT, P4 ;  /* 0x000000ff0700720c */ /* 0x000fe20003f85340 */
[----:B------:R-:W-:Y:S06]  /*5f90*/  @UP1 USEL UR4, URZ, 0xffffffff, UP0 ;  /* 0xffffffffff041887 */ /* 0x000fec0008000000 */
[----:B-1----:R-:W-:Y:S06]  /*5fa0*/  @!P3 BRA `(.L_x_105) ;  /* 0x00000000003cb947 */ /* 0x002fec0003800000 */
[----:B------:R-:W1:Y:S01]  /*5fb0*/  LDC.64 R2, c[0x0][0x888] ;  /* 0x00022200ff027b82 */ /* 0x000e620000000a00 */
[----:B------:R-:W2:Y:S01]  /*5fc0*/  LDCU.64 UR6, c[0x0][0x358] ;  /* 0x00006b00ff0677ac */ /* 0x000ea20008000a00 */
[----:B-1----:R-:W-:Y:S04]  /*5fd0*/  ISETP.NE.U32.AND P2, PT, R2, RZ, PT ;  /* 0x000000ff0200720c */ /* 0x002fe80003f45070 */
[----:B------:R-:W-:Y:S11]  /*5fe0*/  ISETP.NE.AND.EX P2, PT, R3, RZ, PT, P2 ;  /* 0x000000ff0300720c */ /* 0x000ff60003f45320 */
[----:B------:R-:W-:Y:S02]  /*5ff0*/  @!UPT UIADD3 URZ, UPT, UPT, URZ, URZ, URZ ;  /* 0x000000fffffff290 */ /* 0x000fe4000fffe0ff */
[----:B------:R-:W1:Y:S01]  /*6000*/  @P2 LDC.64 R2, c[0x0][0x888] ;  /* 0x00022200ff022b82 */ /* 0x000e620000000a00 */
[----:B------:R-:W-:Y:S04]  /*6010*/  @P2 IMAD R0, R4, UR36, RZ ;  /* 0x0000002404002c24 */ /* 0x000fe8000f8e02ff */
[----:B-1----:R-:W-:Y:S04]  /*6020*/  @P2 IMAD.WIDE R2, R0, 0x4, R2 ;  /* 0x0000000400022825 */ /* 0x002fe800078e0202 */
[----:B------:R-:W-:Y:S01]  /*6030*/  IMAD.MOV.U32 R0, RZ, RZ, 0x1 ;  /* 0x00000001ff007424 */ /* 0x000fe200078e00ff */
[----:B--2--5:R1:W5:Y:S04]  /*6040*/  @P2 LDG.E R219, desc[UR6][R2.64] ;  /* 0x0000000602db2981 */ /* 0x024368000c1e1900 */
[----:B------:R-:W-:Y:S01]  /*6050*/  @P2 PRMT R16, R0, 0x7610, R16 ;  /* 0x0000761000102816 */ /* 0x000fe20000000010 */
[----:B-1----:R-:W-:Y:S05]  /*6060*/  IMAD.MOV.U32 R2, RZ, RZ, 0x1 ;  /* 0x00000001ff027424 */ /* 0x002fea00078e00ff */
[----:B------:R-:W-:Y:S05]  /*6070*/  @!P2 PRMT R16, R2, 0x7610, R16 ;  /* 0x000076100210a816 */ /* 0x000fea0000000010 */
[----:B------:R1:W-:Y:S02]  /*6080*/  STL.S16 [R1+0x60], R16 ;  /* 0x0000601001007387 */ /* 0x0003e40000100600 */
[----:B-1----:R-:W2:Y:S02]  /*6090*/  @!P2 LDC R219, c[0x0][0x880] ;  /* 0x00022000ffdbab82 */ /* 0x002ea40000000800 */
.L_x_105:
[----:B------:R-:W-:Y:S05]  /*60a0*/  @!P4 BRA `(.L_x_106) ;  /* 0x000000000028c947 */ /* 0x000fea0003800000 */
[----:B------:R-:W1:Y:S01]  /*60b0*/  LDC.64 R2, c[0x0][0x8a8] ;  /* 0x00022a00ff027b82 */ /* 0x000e620000000a00 */
[----:B------:R-:W3:Y:S01]  /*60c0*/  LDCU.64 UR6, c[0x0][0x358] ;  /* 0x00006b00ff0677ac */ /* 0x000ee20008000a00 */
[----:B-1----:R-:W-:Y:S04]  /*60d0*/  ISETP.NE.U32.AND P2, PT, R2, RZ, PT ;  /* 0x000000ff0200720c */ /* 0x002fe80003f45070 */
[----:B------:R-:W-:Y:S11]  /*60e0*/  ISETP.NE.AND.EX P2, PT, R3, RZ, PT, P2 ;  /* 0x000000ff0300720c */ /* 0x000ff60003f45320 */
[----:B------:R-:W-:Y:S02]  /*60f0*/  @!UPT UIADD3 URZ, UPT, UPT, URZ, URZ, URZ ;  /* 0x000000fffffff290 */ /* 0x000fe4000fffe0ff */
[----:B------:R-:W1:Y:S01]  /*6100*/  @P2 LDC.64 R2, c[0x0][0x8a8] ;  /* 0x00022a00ff022b82 */ /* 0x000e620000000a00 */
[----:B------:R-:W-:Y:S04]  /*6110*/  @P2 IMAD R0, R6, UR36, RZ ;  /* 0x0000002406002c24 */ /* 0x000fe8000f8e02ff */
[----:B-1----:R-:W-:Y:S05]  /*6120*/  @P2 IMAD.WIDE R2, R0, 0x4, R2 ;  /* 0x0000000400022825 */ /* 0x002fea00078e0202 */
[----:B---3-5:R1:W5:Y:S02]  /*6130*/  @P2 LDG.E R217, desc[UR6][R2.64] ;  /* 0x0000000602d92981 */ /* 0x028364000c1e1900 */
[----:B-1----:R-:W3:Y:S02]  /*6140*/  @!P2 LDC R217, c[0x0][0x8a0] ;  /* 0x00022800ffd9ab82 */ /* 0x002ee40000000800 */
.L_x_106:
[----:B------:R-:W4:Y:S01]  /*6150*/  LDL R4, [R1+0x64] ;  /* 0x0000640001047983 */ /* 0x000f220000100800 */
[----:B--2--5:R-:W-:Y:S01]  /*6160*/  @P0 FSETP.NEU.AND P4, PT, R219, RZ, PT ;  /* 0x000000ffdb00020b */ /* 0x024fe20003f8d000 */
[----:B------:R-:W-:Y:S01]  /*6170*/  IMAD.U32 R2, RZ, RZ, UR4 ;  /* 0x00000004ff027e24 */ /* 0x000fe2000f8e00ff */
[----:B------:R-:W-:Y:S01]  /*6180*/  @P0 LOP3.LUT P2, RZ, R16, 0xff, RZ, 0xc0, !PT ;  /* 0x000000ff10ff0812 */ /* 0x000fe2000784c0ff */
[----:B------:R1:W-:Y:S01]  /*6190*/  STL [R1+0x58], RZ ;  /* 0x000058ff01007387 */ /* 0x0003e20000100800 */
[----:B------:R-:W-:Y:S01]  /*61a0*/  @P0 SEL R0, RZ, 0xffffffff, P4 ;  /* 0xffffffffff000807 */ /* 0x000fe20002000000 */
[----:B------:R-:W-:Y:S01]  /*61b0*/  BSSY B1, `(.L_x_107) ;  /* 0x00000ad000017945 */ /* 0x000fe20003800000 */
[----:B------:R-:W-:Y:S01]  /*61c0*/  PLOP3.LUT P5, PT, PT, PT, PT, 0x8, 0x80 ;  /* 0x000000000080781c */ /* 0x000fe20003fae170 */
[----:B------:R1:W-:Y:S01]  /*61d0*/  STL [R1+0x5c], RZ ;  /* 0x00005cff01007387 */ /* 0x0003e20000100800 */
[----:B------:R-:W-:Y:S01]  /*61e0*/  @P1 SEL R0, R2, R0, !P2 ;  /* 0x0000000002001207 */ /* 0x000fe20005000000 */
[----:B------:R-:W-:Y:S01]  /*61f0*/  IMAD.U32 R2, RZ, RZ, UR43 ;  /* 0x0000002bff027e24 */ /* 0x000fe2000f8e00ff */
[----:B------:R-:W-:Y:S01]  /*6200*/  CS2R R250, SRZ ;  /* 0x0000000000fa7805 */ /* 0x000fe2000001ff00 */
[----:B------:R1:W-:Y:S01]  /*6210*/  STL [R1+0x50], RZ ;  /* 0x000050ff01007387 */ /* 0x0003e20000100800 */
[----:B------:R-:W-:Y:S02]  /*6220*/  @P0 LOP3.LUT R0, R0, 0x1, RZ, 0xc0, !PT ;  /* 0x0000000100000812 */ /* 0x000fe400078ec0ff */
[----:B------:R-:W-:Y:S02]  /*6230*/  CS2R R248, SRZ ;  /* 0x0000000000f87805 */ /* 0x000fe4000001ff00 */
[----:B------:R-:W-:Y:S01]  /*6240*/  LEA R10, R2, UR44, 0x3 ;  /* 0x0000002c020a7c11 */ /* 0x000fe2000f8e18ff */
[----:B------:R1:W-:Y:S01]  /*6250*/  STL [R1+0x54], RZ ;  /* 0x000054ff01007387 */ /* 0x0003e20000100800 */
[----:B------:R-:W-:Y:S02]  /*6260*/  ISETP.NE.U32.OR P1, PT, R0, 0x1, !P0 ;  /* 0x000000010000780c */ /* 0x000fe40004725470 */
[----:B------:R-:W-:Y:S02]  /*6270*/  CS2R R246, SRZ ;  /* 0x0000000000f67805 */ /* 0x000fe4000001ff00 */
[----:B------:R-:W-:Y:S01]  /*6280*/  CS2R R244, SRZ ;  /* 0x0000000000f47805 */ /* 0x000fe2000001ff00 */
[----:B------:R1:W-:Y:S01]  /*6290*/  STL [R1+0x48], RZ ;  /* 0x000048ff01007387 */ /* 0x0003e20000100800 */
[----:B------:R-:W-:Y:S02]  /*62a0*/  CS2R R242, SRZ ;  /* 0x0000000000f27805 */ /* 0x000fe4000001ff00 */
        /* <DEDUP_REMOVED lines=14> */
[----:B------:R1:W-:Y:S04]  /*6390*/  STL [R1+0x38], RZ ;  /* 0x000038ff01007387 */ /* 0x0003e80000100800 */
        /* <DEDUP_REMOVED lines=13> */
[----:B------:R1:W-:Y:S04]  /*6470*/  STL [R1], RZ ;  /* 0x000000ff01007387 */ /* 0x0003e80000100800 */
[----:B------:R1:W-:Y:S01]  /*6480*/  STL [R1+0x4], RZ ;  /* 0x000004ff01007387 */ /* 0x0003e20000100800 */
[----:B----4-:R-:W-:Y:S04]  /*6490*/  @P1 SHF.L.U32 R0, R4, 0x1f, RZ ;  /* 0x0000001f04001819 */ /* 0x010fe800000006ff */
[----:B------:R2:W4:Y:S02]  /*64a0*/  @P1 SYNCS.PHASECHK.TRANS64.TRYWAIT P0, [UR44+0xb0], R0 ;  /* 0x0000b000ff0015a7 */ /* 0x000524000800112c */
[----:B--2---:R-:W-:Y:S05]  /*64b0*/  IMAD.U32 R0, RZ, RZ, UR50 ;  /* 0x00000032ff007e24 */ /* 0x004fea000f8e00ff */
[----:B------:R-:W-:Y:S04]  /*64c0*/  SHF.L.U32 R9, R0, 0x1f, RZ ;  /* 0x0000001f00097819 */ /* 0x000fe800000006ff */
[----:B------:R1:W2:Y:S01]  /*64d0*/  SYNCS.PHASECHK.TRANS64.TRYWAIT P4, [R10+URZ+0xf0], R9 ;  /* 0x0000f0090a0075a7 */ /* 0x0002a200080811ff */
[----:B----4-:R-:W-:Y:S01]  /*64e0*/  @P1 PLOP3.LUT P5, PT, P0, PT, PT, 0x8, 0x80 ;  /* 0x000000000080181c */ /* 0x010fe200007ae170 */
[----:B------:R-:W-:Y:S01]  /*64f0*/  @!UPT UIADD3 URZ, UPT, UPT, URZ, URZ, URZ ;  /* 0x000000fffffff290 */ /* 0x000fe2000fffe0ff */
[----:B-1----:R-:W-:Y:S11]  /*6500*/  @!P1 BRA `(.L_x_108) ;  /* 0x0000000400dc9947 */ /* 0x002ff60003800000 */
[----:B------:R1:W-:Y:S01]  /*6510*/  STL [R1+0x8], RZ ;  /* 0x000008ff01007387 */ /* 0x0003e20000100800 */
[----:B------:R-:W-:Y:S01]  /*6520*/  ISETP.NE.U32.AND P0, PT, RZ, UR58, PT ;  /* 0x0000003aff007c0c */ /* 0x000fe2000bf05070 */
[----:B------:R-:W-:Y:S01]  /*6530*/  BSSY B0, `(.L_x_109) ;  /* 0x000002b000007945 */ /* 0x000fe20003800000 */
[----:B------:R-:W-:Y:S01]  /*6540*/  FSETP.NEU.AND P2, PT, R219, RZ, PT ;  /* 0x000000ffdb00720b */ /* 0x000fe20003f4d000 */
[----:B------:R1:W-:Y:S01]  /*6550*/  STL [R1+0xc], RZ ;  /* 0x00000cff01007387 */ /* 0x0003e20000100800 */
[----:B------:R-:W-:Y:S02]  /*6560*/  ISETP.NE.AND.EX P0, PT, RZ, UR59, PT, P0 ;  /* 0x0000003bff007c0c */ /* 0x000fe4000bf05300 */
[----:B------:R-:W-:Y:S02]  /*6570*/  CS2R R222, SRZ ;  /* 0x0000000000de7805 */ /* 0x000fe4000001ff00 */
[----:B------:R-:W-:Y:S01]  /*6580*/  LOP3.LUT P1, RZ, R16, 0xff, RZ, 0xc0, !PT ;  /* 0x000000ff10ff7812 */ /* 0x000fe2000782c0ff */
[----:B------:R1:W-:Y:S01]  /*6590*/  STL [R1], RZ ;  /* 0x000000ff01007387 */ /* 0x0003e20000100800 */
[----:B------:R-:W-:Y:S02]  /*65a0*/  SEL R0, RZ, 0xffffffff, P2 ;  /* 0xffffffffff007807 */ /* 0x000fe40001000000 */
[----:B------:R-:W-:Y:S02]  /*65b0*/  CS2R R220, SRZ ;  /* 0x0000000000dc7805 */ /* 0x000fe4000001ff00 */
[----:B------:R-:W-:Y:S01]  /*65c0*/  SEL R2, RZ, 0xffffffff, P0 ;  /* 0xffffffffff027807 */ /* 0x000fe20000000000 */
[----:B------:R1:W-:Y:S01]  /*65d0*/  STL [R1+0x4], RZ ;  /* 0x000004ff01007387 */ /* 0x0003e20000100800 */
[----:B------:R-:W-:Y:S02]  /*65e0*/  PLOP3.LUT P0, PT, PT, PT, PT, 0x8, 0x80 ;  /* 0x000000000080781c */ /* 0x000fe40003f0e170 */
[----:B------:R-:W-:Y:S02]  /*65f0*/  CS2R R230, SRZ ;  /* 0x0000000000e67805 */ /* 0x000fe4000001ff00 */
[----:B------:R-:W-:Y:S01]  /*6600*/  @P3 SEL R0, R2, R0, !P1 ;  /* 0x0000000002003207 */ /* 0x000fe20004800000 */
[----:B------:R1:W-:Y:S01]  /*6610*/  STL [R1+0x28], RZ ;  /* 0x000028ff01007387 */ /* 0x0003e20000100800 */
[----:B------:R-:W-:Y:S02]  /*6620*/  CS2R R228, SRZ ;  /* 0x0000000000e47805 */ /* 0x000fe4000001ff00 */
[----:B------:R-:W-:Y:S02]  /*6630*/  CS2R R238, SRZ ;  /* 0x0000000000ee7805 */ /* 0x000fe4000001ff00 */
[----:B------:R-:W-:Y:S01]  /*6640*/  LOP3.LUT R0, R0, 0x1, RZ, 0xc0, !PT ;  /* 0x0000000100007812 */ /* 0x000fe200078ec0ff */
[----:B------:R1:W-:Y:S01]  /*6650*/  STL [R1+0x2c], RZ ;  /* 0x00002cff01007387 */ /* 0x0003e20000100800 */
[----:B------:R-:W-:Y:S02]  /*6660*/  CS2R R236, SRZ ;  /* 0x0000000000ec7805 */ /* 0x000fe4000001ff00 */
[----:B------:R-:W-:Y:S02]  /*6670*/  CS2R R246, SRZ ;  /* 0x0000000000f67805 */ /* 0x000fe4000001ff00 */
[----:B------:R-:W-:Y:S01]  /*6680*/  ISETP.NE.U32.AND P1, PT, R0, 0x1, PT ;  /* 0x000000010000780c */ /* 0x000fe20003f25070 */
[----:B------:R1:W-:Y:S01]  /*6690*/  STL [R1+0x20], RZ ;  /* 0x000020ff01007387 */ /* 0x0003e20000100800 */
[----:B------:R-:W-:Y:S02]  /*66a0*/  CS2R R244, SRZ ;  /* 0x0000000000f47805 */ /* 0x000fe4000001ff00 */
[----:B------:R-:W-:Y:S02]  /*66b0*/  CS2R R226, SRZ ;  /* 0x0000000000e27805 */ /* 0x000fe4000001ff00 */
[----:B------:R-:W-:Y:S01]  /*66c0*/  CS2R R224, SRZ ;  /* 0x0000000000e07805 */ /* 0x000fe2000001ff00 */
[----:B------:R1:W-:Y:S01]  /*66d0*/  STL [R1+0x24], RZ ;  /* 0x000024ff01007387 */ /* 0x0003e20000100800 */
[----:B------:R-:W-:Y:S03]  /*66e0*/  IMAD.MOV.U32 R234, RZ, RZ, RZ ;  /* 0x000000ffffea7224 */ /* 0x000fe600078e00ff */
[----:B------:R1:W-:Y:S02]  /*66f0*/  STL [R1+0x48], RZ ;  /* 0x000048ff01007387 */ /* 0x0003e40000100800 */
[----:B------:R-:W4:Y:S02]  /*6700*/  @P1 S2R R2, SR_TID.X ;  /* 0x0000000000021919 */ /* 0x000f240000002100 */
[----:B------:R1:W-:Y:S04]  /*6710*/  STL [R1+0x4c], RZ ;  /* 0x00004cff01007387 */ /* 0x0003e80000100800 */
[----:B------:R1:W-:Y:S04]  /*6720*/  STL [R1+0x40], RZ ;  /* 0x000040ff01007387 */ /* 0x0003e80000100800 */
[----:B------:R1:W-:Y:S01]  /*6730*/  STL [R1+0x44], RZ ;  /* 0x000044ff01007387 */ /* 0x0003e20000100800 */
[C---:B----4-:R-:W-:Y:S02]  /*6740*/  @P1 IMAD.SHL.U32 R0, R2.reuse, 0x20, RZ ;  /* 0x0000002002001824 */ /* 0x050fe400078e00ff */
[----:B------:R-:W-:Y:S03]  /*6750*/  @P1 IMAD.SHL.U32 R2, R2, 0x4, RZ ;  /* 0x0000000402021824 */ /* 0x000fe600078e00ff */
[C---:B------:R-:W-:Y:S02]  /*6760*/  @P1 LOP3.LUT R3, R0.reuse, 0x80, RZ, 0xc0, !PT ;  /* 0x0000008000031812 */ /* 0x040fe400078ec0ff */
[----:B------:R-:W-:Y:S02]  /*6770*/  @P1 LOP3.LUT P2, RZ, R0, 0x80, RZ, 0xc0, !PT ;  /* 0x0000008000ff1812 */ /* 0x000fe4000784c0ff */
[----:B------:R-:W-:Y:S04]  /*6780*/  @P1 LOP3.LUT R2, R3, 0x10, R2, 0xf8, !PT ;  /* 0x0000001003021812 */ /* 0x000fe800078ef802 */
[----:B------:R-:W-:Y:S01]  /*6790*/  @P1 LOP3.LUT R2, R2, 0xf60, R0, 0xf8, !PT ;  /* 0x00000f6002021812 */ /* 0x000fe200078ef800 */
[----:B-1----:R-:W-:Y:S06]  /*67a0*/  @!P5 BRA `(.L_x_110) ;  /* 0x00000000000cd947 */ /* 0x002fec0003800000 */
[----:B------:R-:W-:Y:S04]  /*67b0*/  SHF.L.U32 R0, R4, 0x1f, RZ ;  /* 0x0000001f04007819 */ /* 0x000fe800000006ff */
[----:B------:R-:W1:Y:S02]  /*67c0*/  SYNCS.PHASECHK.TRANS64.TRYWAIT P3, [UR44+0xb0], R0 ;  /* 0x0000b000ff0075a7 */ /* 0x000e64000806112c */
[----:B-1----:R-:W-:Y:S05]  /*67d0*/  @!P3 BRA `(.L_x_111) ;  /* 0x000000640084b947 */ /* 0x002fea0003800000 */
.L_x_110:
[----:B------:R-:W-:Y:S05]  /*67e0*/  BSYNC B0 ;  /* 0x0000000000007941 */ /* 0x000fea0003800000 */
.L_x_109:
[----:B------:R4:W5:Y:S01]  /*67f0*/  LDL.64 R16, [R1] ;  /* 0x0000000001107983 */ /* 0x0009620000100a00 */
[----:B------:R-:W-:Y:S02]  /*6800*/  CS2R R22, SRZ ;  /* 0x0000000000167805 */ /* 0x000fe4000001ff00 */
[----:B------:R-:W-:Y:S01]  /*6810*/  CS2R R20, SRZ ;  /* 0x0000000000147805 */ /* 0x000fe2000001ff00 */
[----:B------:R-:W-:Y:S01]  /*6820*/  IMAD.MOV.U32 R235, RZ, RZ, RZ ;  /* 0x000000ffffeb7224 */ /* 0x000fe200078e00ff */
[----:B------:R4:W5:Y:S01]  /*6830*/  LDL.64 R18, [R1+0x8] ;  /* 0x0000080001127983 */ /* 0x0009620000100a00 */
[----:B------:R-:W-:Y:S02]  /*6840*/  CS2R R232, SRZ ;  /* 0x0000000000e87805 */ /* 0x000fe4000001ff00 */
[----:B------:R-:W-:Y:S02]  /*6850*/  CS2R R242, SRZ ;  /* 0x0000000000f27805 */ /* 0x000fe4000001ff00 */
[----:B------:R-:W-:Y:S01]  /*6860*/  CS2R R240, SRZ ;  /* 0x0000000000f07805 */ /* 0x000fe2000001ff00 */
[----:B------:R4:W2:Y:S01]  /*6870*/  LDL.64 R12, [R1+0x20] ;  /* 0x00002000010c7983 */ /* 0x0008a20000100a00 */
[----:B------:R-:W-:Y:S02]  /*6880*/  CS2R R250, SRZ ;  /* 0x0000000000fa7805 */ /* 0x000fe4000001ff00 */
[----:B------:R-:W-:Y:S02]  /*6890*/  CS2R R248, SRZ ;  /* 0x0000000000f87805 */ /* 0x000fe4000001ff00 */
[----:B------:R-:W-:Y:S01]  /*68a0*/  @P1 PLOP3.LUT P0, PT, P2, PT, PT, 0x80, 0x8 ;  /* 0x000000000008181c */ /* 0x000fe2000170f070 */
[----:B------:R4:W2:Y:S01]  /*68b0*/  LDL.64 R14, [R1+0x28] ;  /* 0x00002800010e7983 */ /* 0x0008a20000100a00 */
[----:B------:R-:W-:Y:S03]  /*68c0*/  UIADD3 UR4, UPT, UPT, UR44, 0xb8, URZ ;  /* 0x000000b82c047890 */ /* 0x000fe6000fffe0ff */
[----:B------:R4:W3:Y:S01]  /*68d0*/  LDL.64 R4, [R1+0x40] ;  /* 0x0000400001047983 */ /* 0x0008e20000100a00 */
[----:B------:R-:W-:Y:S03]  /*68e0*/  UPRMT UR4, UR61, 0x654, UR4 ;  /* 0x000006543d047896 */ /* 0x000fe60008000004 */
[----:B------:R4:W3:Y:S04]  /*68f0*/  LDL.64 R6, [R1+0x48] ;  /* 0x0000480001067983 */ /* 0x0008e80000100a00 */
[----:B------:R-:W4:Y:S04]  /*6900*/  LDL.LU R11, [R1+0x64] ;  /* 0x00006400010b7983 */ /* 0x000f280000300800 */
[----:B------:R-:W-:Y:S04]  /*6910*/  @P1 LDS.128 R220, [R2+UR44+0x200] ;  /* 0x0002002c02dc1984 */ /* 0x000fe80008000c00 */
[----:B------:R-:W-:Y:S04]  /*6920*/  @P1 LDS.128 R228, [R2+UR44+0x1200] ;  /* 0x0012002c02e41984 */ /* 0x000fe80008000c00 */
[----:B------:R-:W-:Y:S04]  /*6930*/  @P1 LDS.128 R236, [R2+UR44+0x2200] ;  /* 0x0022002c02ec1984 */ /* 0x000fe80008000c00 */
[----:B------:R-:W-:Y:S04]  /*6940*/  @P1 LDS.128 R244, [R2+UR44+0x3200] ;  /* 0x0032002c02f41984 */ /* 0x000fe80008000c00 */
[----:B-----5:R-:W5:Y:S04]  /*6950*/  @P1 LDS.128 R16, [R2+UR44+0x4200] ;  /* 0x0042002c02101984 */ /* 0x020f680008000c00 */
[----:B--2---:R-:W2:Y:S04]  /*6960*/  @P1 LDS.128 R12, [R2+UR44+0x5200] ;  /* 0x0052002c020c1984 */ /* 0x004ea80008000c00 */
[----:B---3--:R3:W2:Y:S01]  /*6970*/  @P1 LDS.128 R4, [R2+UR44+0x6200] ;  /* 0x0062002c02041984 */ /* 0x0086a20008000c00 */
[----:B----4-:R-:W-:Y:S01]  /*6980*/  LOP3.LUT R11, R11, 0x1, RZ, 0x3c, !PT ;  /* 0x000000010b0b7812 */ /* 0x010fe200078e3cff */
[----:B---3--:R-:W-:Y:S02]  /*6990*/  @P1 VIADD R2, R2, UR44 ;  /* 0x0000002c02021c36 */ /* 0x008fe40008000000 */
[----:B-----5:R3:W-:Y:S02]  /*69a0*/  @P1 STL.64 [R1], R16 ;  /* 0x0000001001001387 */ /* 0x0207e40000100a00 */
[C---:B-1----:R-:W-:Y:S02]  /*69b0*/  @P1 VIADD R0, R2.reuse, 0x200 ;  /* 0x0000020002001836 */ /* 0x042fe40000000000 */
[----:B------:R1:W-:Y:S01]  /*69c0*/  @P1 STL.64 [R1+0x8], R18 ;  /* 0x0000081201001387 */ /* 0x0003e20000100a00 */
[C---:B------:R-:W-:Y:S01]  /*69d0*/  @P1 IADD3 R8, PT, PT, R2.reuse, 0x2210, RZ ;  /* 0x0000221002081810 */ /* 0x040fe20007ffe0ff */
[----:B------:R-:W-:Y:S02]  /*69e0*/  @P1 VIADD R3, R2, 0x1210 ;  /* 0x0000121002031836 */ /* 0x000fe40000000000 */
[----:B--2---:R2:W-:Y:S01]  /*69f0*/  @P1 STL.64 [R1+0x20], R12 ;  /* 0x0000200c01001387 */ /* 0x0045e20000100a00 */
[C---:B------:R-:W-:Y:S02]  /*6a00*/  @P0 VIADD R3, R0.reuse, 0xff0 ;  /* 0x00000ff000030836 */ /* 0x040fe40000000000 */
[----:B------:R-:W-:Y:S01]  /*6a10*/  @P0 VIADD R8, R0, 0x1ff0 ;  /* 0x00001ff000080836 */ /* 0x000fe20000000000 */
[----:B------:R4:W-:Y:S04]  /*6a20*/  @P1 STL.64 [R1+0x28], R14 ;  /* 0x0000280e01001387 */ /* 0x0009e80000100a00 */
[----:B------:R5:W-:Y:S04]  /*6a30*/  @P1 STL.64 [R1+0x40], R4 ;  /* 0x0000400401001387 */ /* 0x000be80000100a00 */
[----:B------:R5:W-:Y:S04]  /*6a40*/  @P1 STL.64 [R1+0x48], R6 ;  /* 0x0000480601001387 */ /* 0x000be80000100a00 */
[----:B------:R-:W-:Y:S01]  /*6a50*/  @P1 LDS.128 R232, [R3] ;  /* 0x0000000003e81984 */ /* 0x000fe20000000c00 */
[----:B---3--:R-:W-:Y:S03]  /*6a60*/  CS2R R16, SRZ ;  /* 0x0000000000107805 */ /* 0x008fe6000001ff00 */
[----:B------:R-:W-:Y:S01]  /*6a70*/  @P1 LDS.128 R240, [R8] ;  /* 0x0000000008f01984 */ /* 0x000fe20000000c00 */
[----:B-1----:R-:W-:Y:S02]  /*6a80*/  CS2R R18, SRZ ;  /* 0x0000000000127805 */ /* 0x002fe4000001ff00 */
[----:B--2---:R-:W-:Y:S02]  /*6a90*/  CS2R R12, SRZ ;  /* 0x00000000000c7805 */ /* 0x004fe4000001ff00 */
[----:B----4-:R-:W-:Y:S01]  /*6aa0*/  CS2R R14, SRZ ;  /* 0x00000000000e7805 */ /* 0x010fe2000001ff00 */
[----:B-----5:R-:W-:Y:S02]  /*6ab0*/  @P1 VIADD R5, R2, 0x5210 ;  /* 0x0000521002051836 */ /* 0x020fe40000000000 */
[----:B------:R-:W-:Y:S02]  /*6ac0*/  @P0 VIADD R5, R0, 0x4ff0 ;  /* 0x00004ff000050836 */ /* 0x000fe40000000000 */
[----:B------:R-:W-:Y:S01]  /*6ad0*/  @P1 VIADD R6, R2, 0x4210 ;  /* 0x0000421002061836 */ /* 0x000fe20000000000 */
[----:B------:R-:W-:Y:S01]  /*6ae0*/  @P0 IADD3 R6, PT, PT, R0, 0x3ff0, RZ ;  /* 0x00003ff000060810 */ /* 0x000fe20007ffe0ff */
[----:B------:R-:W-:Y:S01]  /*6af0*/  @P1 VIADD R4, R2, 0x210 ;  /* 0x0000021002041836 */ /* 0x000fe20000000000 */
[----:B------:R-:W-:Y:S01]  /*6b00*/  @P1 LDS.128 R16, [R5] ;  /* 0x0000000005101984 */ /* 0x000fe20000000c00 */
[----:B------:R-:W-:Y:S01]  /*6b10*/  @P0 IADD3 R4, PT, PT, R0, -0x10, RZ ;  /* 0xfffffff000040810 */ /* 0x000fe20007ffe0ff */
[C---:B------:R-:W-:Y:S02]  /*6b20*/  @P1 VIADD R7, R2.reuse, 0x3210 ;  /* 0x0000321002071836 */ /* 0x040fe40000000000 */
[----:B------:R-:W1:Y:S01]  /*6b30*/  @P1 LDS.128 R20, [R6] ;  /* 0x0000000006141984 */ /* 0x000e620000000c00 */
[----:B------:R-:W-:Y:S02]  /*6b40*/  @P1 VIADD R2, R2, 0x6210 ;  /* 0x0000621002021836 */ /* 0x000fe40000000000 */
[C---:B------:R-:W-:Y:S01]  /*6b50*/  @P0 VIADD R2, R0.reuse, 0x5ff0 ;  /* 0x00005ff000020836 */ /* 0x040fe20000000000 */
[----:B------:R-:W-:Y:S01]  /*6b60*/  @P1 LDS.128 R224, [R4] ;  /* 0x0000000004e01984 */ /* 0x000fe20000000c00 */
[----:B------:R-:W-:Y:S03]  /*6b70*/  @P0 VIADD R7, R0, 0x2ff0 ;  /* 0x00002ff000070836 */ /* 0x000fe60000000000 */
[----:B------:R-:W2:Y:S04]  /*6b80*/  @P1 LDS.128 R12, [R2] ;  /* 0x00000000020c1984 */ /* 0x000ea80000000c00 */
[----:B------:R4:W3:Y:S01]  /*6b90*/  @P1 LDS.128 R248, [R7] ;  /* 0x0000000007f81984 */ /* 0x0008e20000000c00 */
[----:B------:R-:W-:Y:S01]  /*6ba0*/  @!PT LDS RZ, [RZ] ;  /* 0x00000000fffff984 */ /* 0x000fe20000000800 */
[----:B------:R-:W-:Y:S01]  /*6bb0*/  @!PT LDS RZ, [RZ] ;  /* 0x00000000fffff984 */ /* 0x000fe20000000800 */
[----:B------:R-:W-:Y:S01]  /*6bc0*/  @!PT LDS RZ, [RZ] ;  /* 0x00000000fffff984 */ /* 0x000fe20000000800 */
[----:B------:R-:W-:Y:S01]  /*6bd0*/  @!PT LDS RZ, [RZ] ;  /* 0x00000000fffff984 */ /* 0x000fe20000000800 */
[----:B------:R5:W-:Y:S06]  /*6be0*/  MEMBAR.ALL.CTA ;  /* 0x0000000000007992 */ /* 0x000bec0000008000 */
[----:B-----5:R-:W5:Y:S04]  /*6bf0*/  FENCE.VIEW.ASYNC.S ;  /* 0x00000000000073c6 */ /* 0x020f680000000000 */
[----:B-1----:R4:W-:Y:S01]  /*6c00*/  STL.64 [R1+0x10], R20 ;  /* 0x0000101401007387 */ /* 0x0029e20000100a00 */
[----:B-----5:R-:W-:Y:S03]  /*6c10*/  SYNCS.ARRIVE.TRANS64.RED.A1T0 RZ, [UR4], RZ ;  /* 0x000000ffffff79a7 */ /* 0x020fe60008100404 */
[----:B------:R4:W-:Y:S04]  /*6c20*/  STL.64 [R1+0x18], R22 ;  /* 0x0000181601007387 */ /* 0x0009e80000100a00 */
[----:B------:R4:W-:Y:S04]  /*6c30*/  STL.64 [R1+0x30], R16 ;  /* 0x0000301001007387 */ /* 0x0009e80000100a00 */
[----:B------:R4:W-:Y:S04]  /*6c40*/  STL.64 [R1+0x38], R18 ;  /* 0x0000381201007387 */ /* 0x0009e80000100a00 */
[----:B--2---:R4:W-:Y:S04]  /*6c50*/  STL.64 [R1+0x50], R12 ;  /* 0x0000500c01007387 */ /* 0x0049e80000100a00 */
[----:B------:R4:W-:Y:S04]  /*6c60*/  STL.64 [R1+0x58], R14 ;  /* 0x0000580e01007387 */ /* 0x0009e80000100a00 */
[----:B---3--:R4:W-:Y:S02]  /*6c70*/  STL [R1+0x64], R11 ;  /* 0x0000640b01007387 */ /* 0x0089e40000100800 */
.L_x_108:
[----:B------:R-:W-:Y:S05]  /*6c80*/  BSYNC B1 ;  /* 0x0000000000017941 */ /* 0x000fea0003800000 */
.L_x_107:
[----:B----4-:R-:W1:Y:S01]  /*6c90*/  S2R R17, SR_TID.X ;  /* 0x0000000000117919 */ /* 0x010e620000002100 */
[----:B------:R-:W-:Y:S04]  /*6ca0*/  IMAD.U32 R0, RZ, RZ, UR43 ;  /* 0x0000002bff007e24 */ /* 0x000fe8000f8e00ff */
[----:B------:R-:W-:Y:S05]  /*6cb0*/  IMAD R16, R0, 0xe0, R216 ;  /* 0x000000e000107824 */ /* 0x000fea00078e02d8 */
[----:B------:R-:W-:Y:S02]  /*6cc0*/  SHF.R.U32.HI R0, RZ, 0x15, R16 ;  /* 0x00000015ff007819 */ /* 0x000fe40000011610 */
[----:B-1----:R-:W-:Y:S04]  /*6cd0*/  SHF.R.U32.HI R17, RZ, 0x5, R17 ;  /* 0x00000005ff117819 */ /* 0x002fe80000011611 */
[----:B------:R-:W-:Y:S01]  /*6ce0*/  LOP3.LUT P0, RZ, R0, 0x3, R17, 0x48, !PT ;  /* 0x0000000300ff7812 */ /* 0x000fe20007804811 */
[----:B------:R-:W-:Y:S01]  /*6cf0*/  @!UPT UIADD3 URZ, UPT, UPT, URZ, URZ, URZ ;  /* 0x000000fffffff290 */ /* 0x000fe2000fffe0ff */
[----:B--2---:R-:W-:Y:S11]  /*6d00*/  @P4 BRA `(.L_x_112) ;  /* 0x0000000000084947 */ /* 0x004ff60003800000 */
[----:B------:R-:W1:Y:S02]  /*6d10*/  SYNCS.PHASECHK.TRANS64.TRYWAIT P1, [R10+URZ+0xf0], R9 ;  /* 0x0000f0090a0075a7 */ /* 0x000e6400080211ff */
[----:B-1----:R-:W-:Y:S05]  /*6d20*/  @!P1 BRA `(.L_x_113) ;  /* 0x0000006000489947 */ /* 0x002fea0003800000 */
.L_x_112:
[----:B------:R-:W-:Y:S05]  /*6d30*/  @!P0 BRA `(.L_x_114) ;  /* 0x0000000000408947 */ /* 0x000fea0003800000 */
[----:B------:R-:W2:Y:S01]  /*6d40*/  LDCU.64 UR8, c[0x4][0x70] ;  /* 0x01000e00ff0877ac */ /* 0x000ea20008000a00 */
[----:B------:R-:W-:Y:S01]  /*6d50*/  MOV R3, 0x0 ;  /* 0x0000000000037802 */ /* 0x000fe20000000f00 */
[----:B------:R-:W-:Y:S02]  /*6d60*/  HFMA2 R12, -RZ, RZ, 0, 5.9604644775390625e-08 ;  /* 0x00000001ff0c7431 */ /* 0x000fe400000001ff */
[----:B------:R-:W-:Y:S02]  /*6d70*/  IMAD.MOV.U32 R8, RZ, RZ, 0x192 ;  /* 0x00000192ff087424 */ /* 0x000fe400078e00ff */
[----:B------:R-:W-:Y:S01]  /*6d80*/  IMAD.MOV.U32 R13, RZ, RZ, RZ ;  /* 0x000000ffff0d7224 */ /* 0x000fe200078e00ff */
[----:B------:R-:W4:Y:S01]  /*6d90*/  LDCU.64 UR6, c[0x4][0x78] ;  /* 0x01000f00ff0677ac */ /* 0x000f220008000a00 */
[----:B------:R-:W3:Y:S01]  /*6da0*/  LDC.64 R2, c[0x4][R3] ;  /* 0x0100000003027b82 */ /* 0x000ee20000000a00 */
[----:B------:R-:W5:Y:S01]  /*6db0*/  LDCU.64 UR4, c[0x4][0x10] ;  /* 0x01000200ff0477ac */ /* 0x000f620008000a00 */
[----:B--2---:R-:W-:Y:S01]  /*6dc0*/  MOV R5, UR9 ;  /* 0x0000000900057c02 */ /* 0x004fe20008000f00 */
[----:B------:R-:W-:Y:S01]  /*6dd0*/  IMAD.U32 R4, RZ, RZ, UR8 ;  /* 0x00000008ff047e24 */ /* 0x000fe2000f8e00ff */
[----:B----4-:R-:W-:Y:S01]  /*6de0*/  MOV R7, UR7 ;  /* 0x0000000700077c02 */ /* 0x010fe20008000f00 */
[----:B------:R-:W-:Y:S01]  /*6df0*/  IMAD.U32 R6, RZ, RZ, UR6 ;  /* 0x00000006ff067e24 */ /* 0x000fe2000f8e00ff */
[----:B-----5:R-:W-:Y:S01]  /*6e00*/  MOV R11, UR5 ;  /* 0x00000005000b7c02 */ /* 0x020fe20008000f00 */
[----:B-1----:R-:W-:Y:S02]  /*6e10*/  IMAD.U32 R10, RZ, RZ, UR4 ;  /* 0x00000004ff0a7e24 */ /* 0x002fe4000f8e00ff */
[----:B------:R-:W-:Y:S07]  /*6e20*/  LEPC R20, `(.L_x_114) ;  /* 0x000000001014794e */ /* 0x000fee0000000000 */
[----:B---3--:R-:W-:Y:S05]  /*6e30*/  CALL.ABS.NOINC R2 ;  /* 0x0000000002007343 */ /* 0x008fea0003c00000 */
.L_x_114:
[----:B------:R-:W-:Y:S05]  /*6e40*/  WARPSYNC.ALL ;  /* 0x0000000000007948 */ /* 0x000fea0003800000 */
[C---:B------:R-:W-:Y:S01]  /*6e50*/  R2UR UR4, R16.reuse ;  /* 0x00000000100472ca */ /* 0x040fe200000e0000 */
[----:B------:R-:W-:Y:S05]  /*6e60*/  VIADD R0, R16, 0x20 ;  /* 0x0000002010007836 */ /* 0x000fea0000000000 */
[----:B------:R-:W-:Y:S04]  /*6e70*/  SHF.R.U32.HI R0, RZ, 0x15, R0 ;  /* 0x00000015ff007819 */ /* 0x000fe80000011600 */
[----:B------:R-:W-:Y:S03]  /*6e80*/  LOP3.LUT P0, RZ, R0, 0x3, R17, 0x48, !PT ;  /* 0x0000000300ff7812 */ /* 0x000fe60007804811 */
[----:B------:R-:W2:Y:S10]  /*6e90*/  LDTM.x32 R184, tmem[UR4] ;  /* 0x0000000400b879ee */ /* 0x000eb400082c0000 */
[----:B--2---:R-:W-:Y:S05]  /*6ea0*/  @!P0 BRA `(.L_x_115) ;  /* 0x0000000000408947 */ /* 0x004fea0003800000 */
        /* <DEDUP_REMOVED lines=16> */
.L_x_115:
[----:B------:R-:W-:Y:S05]  /*6fb0*/  WARPSYNC.ALL ;  /* 0x0000000000007948 */ /* 0x000fea0003800000 */
[C---:B------:R-:W-:Y:S01]  /*6fc0*/  R2UR UR4, R16.reuse ;  /* 0x00000000100472ca */ /* 0x040fe200000e0000 */
[----:B------:R-:W-:Y:S05]  /*6fd0*/  VIADD R0, R16, 0x40 ;  /* 0x0000004010007836 */ /* 0x000fea0000000000 */
[----:B------:R-:W-:Y:S04]  /*6fe0*/  SHF.R.U32.HI R0, RZ, 0x15, R0 ;  /* 0x00000015ff007819 */ /* 0x000fe80000011600 */
[----:B------:R-:W-:Y:S03]  /*6ff0*/  LOP3.LUT P0, RZ, R0, 0x3, R17, 0x48, !PT ;  /* 0x0000000300ff7812 */ /* 0x000fe60007804811 */
[----:B------:R-:W2:Y:S10]  /*7000*/  LDTM.x32 R152, tmem[UR4+0x20] ;  /* 0x00002004009879ee */ /* 0x000eb400082c0000 */
        /* <DEDUP_REMOVED lines=17> */
.L_x_116:
        /* <DEDUP_REMOVED lines=23> */
.L_x_117:
        /* <DEDUP_REMOVED lines=23> */
.L_x_118:
        /* <DEDUP_REMOVED lines=23> */
.L_x_119:
        /* <DEDUP_REMOVED lines=23> */
.L_x_120:
[----:B------:R-:W2:Y:S01]  /*76e0*/  S2R R0, SR_TID.X ;  /* 0x0000000000007919 */ /* 0x000ea20000002100 */
[----:B------:R-:W-:Y:S05]  /*76f0*/  WARPSYNC.ALL ;  /* 0x0000000000007948 */ /* 0x000fea0003800000 */
[----:B--2---:R-:W-:Y:S01]  /*7700*/  LOP3.LUT P1, RZ, R0, 0x60, RZ, 0xc0, !PT ;  /* 0x0000006000ff7812 */ /* 0x004fe2000782c0ff */
[----:B------:R-:W-:Y:S01]  /*7710*/  STL [R1+0x118], R46 ;  /* 0x0001182e01007387 */ /* 0x000fe20000100800 */
[----:B------:R-:W-:Y:S01]  /*7720*/  F2FP.F16.E4M3.UNPACK_B R3, R220 ;  /* 0x000000dcff03723e */ /* 0x000fe200020006ff */
[----:B---3--:R-:W-:Y:S01]  /*7730*/  FMUL R0, R217, R184 ;  /* 0x000000b8d9007220 */ /* 0x008fe20000400000 */
[----:B------:R-:W-:Y:S01]  /*7740*/  F2FP.F16.E4M3.UNPACK_B R220, R220.H1 ;  /* 0x000000dcffdc723e */ /* 0x000fe200030006ff */
[----:B------:R-:W-:Y:S01]  /*7750*/  STL [R1+0x114], R47 ;  /* 0x0001142f01007387 */ /* 0x000fe20000100800 */
[-C--:B------:R-:W-:Y:S01]  /*7760*/  F2FP.F16.E4M3.UNPACK_B R7, R221.reuse ;  /* 0x000000ddff07723e */ /* 0x080fe200020006ff */
[--C-:B------:R-:W-:Y:S01]  /*7770*/  HADD2.F32 R2, -RZ, R3.reuse.H0_H0 ;  /* 0x20000003ff027230 */ /* 0x100fe20000004100 */
[----:B------:R-:W-:Y:S01]  /*7780*/  F2FP.F16.E4M3.UNPACK_B R221, R221.H1 ;  /* 0x000000ddffdd723e */ /* 0x000fe200030006ff */
[----:B------:R2:W-:Y:S01]  /*7790*/  STL [R1+0x110], R48 ;  /* 0x0001103001007387 */ /* 0x0005e20000100800 */
[----:B------:R-:W-:Y:S01]  /*77a0*/  HADD2.F32 R3, -RZ, R3.H1_H1 ;  /* 0x30000003ff037230 */ /* 0x000fe20000004100 */
[----:B------:R-:W-:Y:S01]  /*77b0*/  F2FP.F16.E4M3.UNPACK_B R11, R222 ;  /* 0x000000deff0b723e */ /* 0x000fe200020006ff */
[----:B------:R-:W-:Y:S01]  /*77c0*/  FFMA R0, R219, R2, R0 ;  /* 0x00000002db007223 */ /* 0x000fe20000000000 */
[----:B------:R3:W-:Y:S01]  /*77d0*/  STL [R1+0x10c], R49 ;  /* 0x00010c3101007387 */ /* 0x0007e20000100800 */
[----:B------:R-:W-:Y:S01]  /*77e0*/  FMUL R2, R217, R185 ;  /* 0x000000b9d9027220 */ /* 0x000fe20000400000 */
[--C-:B------:R-:W-:Y:S01]  /*77f0*/  HADD2.F32 R4, -RZ, R220.reuse.H0_H0 ;  /* 0x200000dcff047230 */ /* 0x100fe20000004100 */
[----:B------:R-:W-:Y:S01]  /*7800*/  F2FP.F16.E4M3.UNPACK_B R222, R222.H1 ;  /* 0x000000deffde723e */ /* 0x000fe200030006ff */
[----:B------:R-:W-:Y:S01]  /*7810*/  STL [R1+0x108], R50 ;  /* 0x0001083201007387 */ /* 0x000fe20000100800 */
[----:B------:R-:W-:Y:S01]  /*7820*/  FFMA R2, R219, R3, R2 ;  /* 0x00000003db027223 */ /* 0x000fe20000000002 */
[----:B------:R-:W-:Y:S01]  /*7830*/  FMUL R3, R217, R186 ;  /* 0x000000bad9037220 */ /* 0x000fe20000400000 */
[----:B------:R-:W-:Y:S01]  /*7840*/  HADD2.F32 R5, -RZ, R220.H1_H1 ;  /* 0x300000dcff057230 */ /* 0x000fe20000004100 */
[----:B------:R-:W-:Y:S01]  /*7850*/  STL [R1+0x104], R51 ;  /* 0x0001043301007387 */ /* 0x000fe20000100800 */
[----:B------:R-:W-:Y:S01]  /*7860*/  F2FP.F16.E4M3.UNPACK_B R14, R223 ;  /* 0x000000dfff0e723e */ /* 0x000fe200020006ff */
[----:B------:R-:W-:Y:S01]  /*7870*/  FFMA R3, R219, R4, R3 ;  /* 0x00000004db037223 */ /* 0x000fe20000000003 */
[----:B------:R-:W-:Y:S01]  /*7880*/  FMUL R4, R217, R187 ;  /* 0x000000bbd9047220 */ /* 0x000fe20000400000 */
[----:B------:R-:W-:Y:S01]  /*7890*/  STL [R1+0x100], R52 ;  /* 0x0001003401007387 */ /* 0x000fe20000100800 */
[----:B------:R-:W-:Y:S01]  /*78a0*/  F2FP.F16.E4M3.UNPACK_B R223, R223.H1 ;  /* 0x000000dfffdf723e */ /* 0x000fe200030006ff */
[--C-:B------:R-:W-:Y:S01]  /*78b0*/  HADD2.F32 R6, -RZ, R7.reuse.H0_H0 ;  /* 0x20000007ff067230 */ /* 0x100fe20000004100 */
[----:B------:R-:W-:Y:S01]  /*78c0*/  R2UR UR4, R16 ;  /* 0x00000000100472ca */ /* 0x000fe200000e0000 */
[----:B------:R-:W-:Y:S01]  /*78d0*/  STL [R1+0xfc], R53 ;  /* 0x0000fc3501007387 */ /* 0x000fe20000100800 */
[-C--:B------:R-:W-:Y:S01]  /*78e0*/  F2FP.F16.E4M3.UNPACK_B R19, R224.reuse ;  /* 0x000000e0ff13723e */ /* 0x080fe200020006ff */
[----:B------:R-:W-:Y:S01]  /*78f0*/  FFMA R4, R219, R5, R4 ;  /* 0x00000005db047223 */ /* 0x000fe20000000004 */
[----:B------:R-:W-:Y:S01]  /*7900*/  F2FP.F16.E4M3.UNPACK_B R224, R224.H1 ;  /* 0x000000e0ffe0723e */ /* 0x000fe200030006ff */
[----:B------:R4:W-:Y:S01]  /*7910*/  STL [R1+0xf8], R54 ;  /* 0x0000f83601007387 */ /* 0x0009e20000100800 */
[-C--:B--2---:R-:W-:Y:S01]  /*7920*/  F2FP.F16.E4M3.UNPACK_B R48, R247.reuse ;  /* 0x000000f7ff30723e */ /* 0x084fe200020006ff */
[----:B------:R-:W-:Y:S01]  /*7930*/  FMUL R5, R217, R188 ;  /* 0x000000bcd9057220 */ /* 0x000fe20000400000 */
[----:B------:R-:W-:Y:S01]  /*7940*/  F2FP.F16.E4M3.UNPACK_B R47, R247.H1 ;  /* 0x000000f7ff2f723e */ /* 0x000fe200030006ff */
[----:B------:R-:W-:Y:S01]  /*7950*/  STL [R1+0xf4], R55 ;  /* 0x0000f43701007387 */ /* 0x000fe20000100800 */
[----:B------:R-:W-:Y:S01]  /*7960*/  F2FP.F16.E4M3.UNPACK_B R252, R246.H1 ;  /* 0x000000f6fffc723e */ /* 0x000fe200030006ff */
[----:B------:R-:W-:Y:S01]  /*7970*/  FFMA R5, R219, R6, R5 ;  /* 0x00000006db057223 */ /* 0x000fe20000000005 */
[C---:B---3--:R-:W-:Y:S01]  /*7980*/  PRMT R49, R47.reuse, 0x7610, R49 ;  /* 0x000076102f317816 */ /* 0x048fe20000000031 */
[----:B------:R-:W-:Y:S01]  /*7990*/  STL [R1+0x68], R216 ;  /* 0x000068d801007387 */ /* 0x000fe20000100800 */
[----:B------:R-:W-:Y:S01]  /*79a0*/  PRMT R46, R47, 0x7632, R46 ;  /* 0x000076322f2e7816 */ /* 0x000fe2000000002e */
[----:B------:R-:W-:Y:S01]  /*79b0*/  HADD2.F32 R7, -RZ, R7.H1_H1 ;  /* 0x30000007ff077230 */ /* 0x000fe20000004100 */
[----:B------:R-:W-:Y:S01]  /*79c0*/  F2FP.SATFINITE.E4M3.F32.PACK_AB_MERGE_C R3, R4, R3, RZ ;  /* 0x000000030403723e */ /* 0x000fe200048070ff */
[C---:B------:R-:W-:Y:S01]  /*79d0*/  FMUL R6, R217.reuse, R189 ;  /* 0x000000bdd9067220 */ /* 0x040fe20000400000 */
[--C-:B------:R-:W-:Y:S02]  /*79e0*/  HADD2.F32 R8, -RZ, R221.reuse.H0_H0 ;  /* 0x200000ddff087230 */ /* 0x100fe40000004100 */
[----:B------:R-:W-:Y:S01]  /*79f0*/  FMUL R184, R217, R207 ;  /* 0x000000cfd9b87220 */ /* 0x000fe20000400000 */
[----:B-1----:R-:W-:Y:S02]  /*7a00*/  HADD2.F32 R9, -RZ, R221.H1_H1 ;  /* 0x300000ddff097230 */ /* 0x002fe40000004100 */
[----:B------:R-:W-:Y:S01]  /*7a10*/  FFMA R6, R219, R7, R6 ;  /* 0x00000007db067223 */ /* 0x000fe20000000006 */
[C---:B------:R-:W-:Y:S01]  /*7a20*/  FMUL R7, R217.reuse, R190 ;  /* 0x000000bed9077220 */ /* 0x040fe20000400000 */
[--C-:B------:R-:W-:Y:S02]  /*7a30*/  HADD2.F32 R10, -RZ, R11.reuse.H0_H0 ;  /* 0x2000000bff0a7230 */ /* 0x100fe40000004100 */
[----:B------:R-:W-:Y:S01]  /*7a40*/  FMUL R185, R217, R208 ;  /* 0x000000d0d9b97220 */ /* 0x000fe20000400000 */
[----:B------:R-:W-:Y:S02]  /*7a50*/  HADD2.F32 R11, -RZ, R11.H1_H1 ;  /* 0x3000000bff0b7230 */ /* 0x000fe40000004100 */
        /* <DEDUP_REMOVED lines=12> */
[C---:B------:R-:W-:Y:S01]  /*7b20*/  FMUL R14, R217.reuse, R197 ;  /* 0x000000c5d90e7220 */ /* 0x040fe20000400000 */
[--C-:B------:R-:W-:Y:S02]  /*7b30*/  HADD2.F32 R17, -RZ, R223.reuse.H0_H0 ;  /* 0x200000dfff117230 */ /* 0x100fe40000004100 */
[----:B------:R-:W-:Y:S01]  /*7b40*/  FMUL R188, R217, R211 ;  /* 0x000000d3d9bc7220 */ /* 0x000fe20000400000 */
[----:B------:R-:W-:Y:S01]  /*7b50*/  FFMA R10, R219, R11, R10 ;  /* 0x0000000bdb0a7223 */ /* 0x000fe2000000000a */
[C---:B------:R-:W-:Y:S01]  /*7b60*/  FMUL R11, R217.reuse, R194 ;  /* 0x000000c2d90b7220 */ /* 0x040fe20000400000 */
[----:B------:R-:W-:Y:S02]  /*7b70*/  HADD2.F32 R18, -RZ, R223.H1_H1 ;  /* 0x300000dfff127230 */ /* 0x000fe40000004100 */
[----:B------:R-:W-:Y:S01]  /*7b80*/  FMUL R189, R217, R212 ;  /* 0x000000d4d9bd7220 */ /* 0x000fe20000400000 */
[--C-:B------:R-:W-:Y:S02]  /*7b90*/  HADD2.F32 R20, -RZ, R19.reuse.H0_H0 ;  /* 0x20000013ff147230 */ /* 0x100fe40000004100 */
[----:B------:R-:W-:Y:S01]  /*7ba0*/  FFMA R11, R219, R12, R11 ;  /* 0x0000000cdb0b7223 */ /* 0x000fe2000000000b */
[C---:B------:R-:W-:Y:S01]  /*7bb0*/  FMUL R12, R217.reuse, R195 ;  /* 0x000000c3d90c7220 */ /* 0x040fe20000400000 */
[----:B------:R-:W-:Y:S02]  /*7bc0*/  HADD2.F32 R21, -RZ, R19.H1_H1 ;  /* 0x30000013ff157230 */ /* 0x000fe40000004100 */
[----:B------:R-:W-:Y:S01]  /*7bd0*/  FMUL R19, R217, R202 ;  /* 0x000000cad9137220 */ /* 0x000fe20000400000 */
[--C-:B------:R-:W-:Y:S02]  /*7be0*/  HADD2.F32 R22, -RZ, R224.reuse.H0_H0 ;  /* 0x200000e0ff167230 */ /* 0x100fe40000004100 */
[----:B------:R-:W-:Y:S01]  /*7bf0*/  FFMA R12, R219, R13, R12 ;  /* 0x0000000ddb0c7223 */ /* 0x000fe2000000000c */
[C---:B------:R-:W-:Y:S01]  /*7c00*/  FMUL R13, R217.reuse, R196 ;  /* 0x000000c4d90d7220 */ /* 0x040fe20000400000 */
[----:B------:R-:W-:Y:S01]  /*7c10*/  HADD2.F32 R23, -RZ, R224.H1_H1 ;  /* 0x300000e0ff177230 */ /* 0x000fe20000004100 */
[----:B------:R-:W-:Y:S01]  /*7c20*/  F2FP.F16.E4M3.UNPACK_B R196, R226 ;  /* 0x000000e2ffc4723e */ /* 0x000fe200020006ff */
[----:B------:R-:W-:Y:S01]  /*7c30*/  FMUL R190, R217, R213 ;  /* 0x000000d5d9be7220 */ /* 0x000fe20000400000 */
[----:B------:R-:W-:Y:S01]  /*7c40*/  FFMA R13, R219, R15, R13 ;  /* 0x0000000fdb0d7223 */ /* 0x000fe2000000000d */
[----:B------:R-:W-:Y:S01]  /*7c50*/  FMUL R15, R217, R198 ;  /* 0x000000c6d90f7220 */ /* 0x000fe20000400000 */
[----:B------:R-:W-:Y:S01]  /*7c60*/  FFMA R14, R219, R16, R14 ;  /* 0x00000010db0e7223 */ /* 0x000fe2000000000e */
[----:B------:R-:W-:Y:S01]  /*7c70*/  FMUL R16, R217, R199 ;  /* 0x000000c7d9107220 */ /* 0x000fe20000400000 */
[----:B------:R-:W-:Y:S01]  /*7c80*/  F2FP.F16.E4M3.UNPACK_B R226, R226.H1 ;  /* 0x000000e2ffe2723e */ /* 0x000fe200030006ff */
[----:B------:R-:W-:Y:S01]  /*7c90*/  FFMA R15, R219, R17, R15 ;  /* 0x00000011db0f7223 */ /* 0x000fe2000000000f */
[----:B------:R-:W-:Y:S01]  /*7ca0*/  FMUL R17, R217, R200 ;  /* 0x000000c8d9117220 */ /* 0x000fe20000400000 */
[----:B------:R-:W-:Y:S01]  /*7cb0*/  FFMA R16, R219, R18, R16 ;  /* 0x00000012db107223 */ /* 0x000fe20000000010 */
[----:B------:R-:W-:Y:S01]  /*7cc0*/  FMUL R18, R217, R201 ;  /* 0x000000c9d9127220 */ /* 0x000fe20000400000 */
[----:B------:R-:W-:Y:S01]  /*7cd0*/  F2FP.F16.E4M3.UNPACK_B R198, R227 ;  /* 0x000000e3ffc6723e */ /* 0x000fe200020006ff */
[C---:B------:R-:W-:Y:S01]  /*7ce0*/  FFMA R17, R219.reuse, R20, R17 ;  /* 0x00000014db117223 */ /* 0x040fe20000000011 */
[C---:B----4-:R-:W-:Y:S01]  /*7cf0*/  PRMT R54, R48.reuse, 0x7632, R54 ;  /* 0x0000763230367816 */ /* 0x050fe20000000036 */
[C---:B------:R-:W-:Y:S01]  /*7d00*/  FFMA R18, R219.reuse, R21, R18 ;  /* 0x00000015db127223 */ /* 0x040fe20000000012 */
[----:B------:R-:W-:Y:S01]  /*7d10*/  FFMA R19, R219, R22, R19 ;  /* 0x00000016db137223 */ /* 0x000fe20000000013 */
[----:B------:R-:W-:Y:S01]  /*7d20*/  PRMT R51, R48, 0x7610, R51 ;  /* 0x0000761030337816 */ /* 0x000fe20000000033 */
[----:B------:R-:W-:Y:S01]  /*7d30*/  STL [R1+0xe0], R17 ;  /* 0x0000e01101007387 */ /* 0x000fe20000100800 */
[----:B------:R-:W-:Y:S01]  /*7d40*/  F2FP.F16.E4M3.UNPACK_B R21, R225 ;  /* 0x000000e1ff15723e */ /* 0x000fe200020006ff */
[C---:B------:R-:W-:Y:S01]  /*7d50*/  FMUL R20, R217.reuse, R203 ;  /* 0x000000cbd9147220 */ /* 0x040fe20000400000 */
[----:B------:R-:W-:Y:S01]  /*7d60*/  F2FP.F16.E4M3.UNPACK_B R225, R225.H1 ;  /* 0x000000e1ffe1723e */ /* 0x000fe200030006ff */
[----:B------:R-:W-:Y:S01]  /*7d70*/  STL [R1+0xe4], R18 ;  /* 0x0000e41201007387 */ /* 0x000fe20000100800 */
[----:B------:R-:W-:Y:S01]  /*7d80*/  FMUL R22, R217, R205 ;  /* 0x000000cdd9167220 */ /* 0x000fe20000400000 */
[--C-:B------:R-:W-:Y:S02]  /*7d90*/  HADD2.F32 R193, -RZ, R21.reuse.H0_H0 ;  /* 0x20000015ffc17230 */ /* 0x100fe40000004100 */
[----:B------:R-:W-:Y:S01]  /*7da0*/  FFMA R20, R219, R23, R20 ;  /* 0x00000017db147223 */ /* 0x000fe20000000014 */
[----:B------:R-:W-:Y:S01]  /*7db0*/  STL [R1+0xec], R19 ;  /* 0x0000ec1301007387 */ /* 0x000fe20000100800 */
[----:B------:R-:W-:Y:S02]  /*7dc0*/  HADD2.F32 R194, -RZ, R21.H1_H1 ;  /* 0x30000015ffc27230 */ /* 0x000fe40000004100 */
[C---:B------:R-:W-:Y:S01]  /*7dd0*/  FMUL R21, R217.reuse, R204 ;  /* 0x000000ccd9157220 */ /* 0x040fe20000400000 */
[----:B------:R-:W-:Y:S01]  /*7de0*/  FMUL R23, R217, R206 ;  /* 0x000000ced9177220 */ /* 0x000fe20000400000 */
[----:B------:R-:W-:Y:S01]  /*7df0*/  STL [R1+0xf0], R20 ;  /* 0x0000f01401007387 */ /* 0x000fe20000100800 */
[----:B------:R-:W-:Y:S01]  /*7e00*/  F2FP.F16.E4M3.UNPACK_B R227, R227.H1 ;  /* 0x000000e3ffe3723e */ /* 0x000fe200030006ff */
[C---:B------:R-:W-:Y:S01]  /*7e10*/  FFMA R21, R219.reuse, R193, R21 ;  /* 0x000000c1db157223 */ /* 0x040fe20000000015 */
[--C-:B------:R-:W-:Y:S02]  /*7e20*/  HADD2.F32 R193, -RZ, R225.reuse.H0_H0 ;  /* 0x200000e1ffc17230 */ /* 0x100fe40000004100 */
[----:B------:R-:W-:Y:S01]  /*7e30*/  FFMA R22, R219, R194, R22 ;  /* 0x000000c2db167223 */ /* 0x000fe20000000016 */
[----:B------:R-:W-:Y:S02]  /*7e40*/  HADD2.F32 R195, -RZ, R225.H1_H1 ;  /* 0x300000e1ffc37230 */ /* 0x000fe40000004100 */
[----:B------:R-:W-:Y:S01]  /*7e50*/  FMUL R191, R217, R214 ;  /* 0x000000d6d9bf7220 */ /* 0x000fe20000400000 */
[----:B------:R-:W-:Y:S01]  /*7e60*/  STL [R1+0xb4], R21 ;  /* 0x0000b41501007387 */ /* 0x000fe20000100800 */
[----:B------:R-:W-:Y:S01]  /*7e70*/  F2FP.F16.E4M3.UNPACK_B R199, R229 ;  /* 0x000000e5ffc7723e */ /* 0x000fe200020006ff */
[C---:B------:R-:W-:Y:S01]  /*7e80*/  FFMA R23, R219.reuse, R193, R23 ;  /* 0x000000c1db177223 */ /* 0x040fe20000000017 */
[----:B------:R-:W-:Y:S01]  /*7e90*/  F2FP.F16.E4M3.UNPACK_B R229, R229.H1 ;  /* 0x000000e5ffe5723e */ /* 0x000fe200030006ff */
[----:B------:R-:W-:Y:S01]  /*7ea0*/  STL [R1+0xb8], R22 ;  /* 0x0000b81601007387 */ /* 0x000fe20000100800 */
[-C--:B------:R-:W-:Y:S01]  /*7eb0*/  F2FP.F16.E4M3.UNPACK_B R201, R230.reuse ;  /* 0x000000e6ffc9723e */ /* 0x080fe200020006ff */
[--C-:B------:R-:W-:Y:S01]  /*7ec0*/  HADD2.F32 R194, -RZ, R196.reuse.H0_H0 ;  /* 0x200000c4ffc27230 */ /* 0x100fe20000004100 */
[----:B------:R-:W-:Y:S01]  /*7ed0*/  F2FP.F16.E4M3.UNPACK_B R230, R230.H1 ;  /* 0x000000e6ffe6723e */ /* 0x000fe200030006ff */
[----:B------:R-:W-:Y:S01]  /*7ee0*/  STL [R1+0xd0], R23 ;  /* 0x0000d01701007387 */ /* 0x000fe20000100800 */
[----:B------:R-:W-:Y:S01]  /*7ef0*/  F2FP.F16.E4M3.UNPACK_B R203, R231 ;  /* 0x000000e7ffcb723e */ /* 0x000fe200020006ff */
[C---:B------:R-:W-:Y:S01]  /*7f00*/  FFMA R184, R219.reuse, R195, R184 ;  /* 0x000000c3dbb87223 */ /* 0x040fe200000000b8 */
[----:B------:R-:W-:Y:S01]  /*7f10*/  F2FP.F16.E4M3.UNPACK_B R231, R231.H1 ;  /* 0x000000e7ffe7723e */ /* 0x000fe200030006ff */
[----:B------:R-:W-:Y:S02]  /*7f20*/  HADD2.F32 R196, -RZ, R196.H1_H1 ;  /* 0x300000c4ffc47230 */ /* 0x000fe40000004100 */
[C---:B------:R-:W-:Y:S01]  /*7f30*/  FFMA R185, R219.reuse, R194, R185 ;  /* 0x000000c2dbb97223 */ /* 0x040fe200000000b9 */
[--C-:B------:R-:W-:Y:S01]  /*7f40*/  HADD2.F32 R193, -RZ, R226.reuse.H0_H0 ;  /* 0x200000e2ffc17230 */ /* 0x100fe20000004100 */
[----:B------:R-:W-:Y:S01]  /*7f50*/  STL [R1+0xd4], R184 ;  /* 0x0000d4b801007387 */ /* 0x000fe20000100800 */
[----:B------:R-:W-:Y:S01]  /*7f60*/  F2FP.F16.E4M3.UNPACK_B R200, R232 ;  /* 0x000000e8ffc8723e */ /* 0x000fe200020006ff */
[C---:B------:R-:W-:Y:S01]  /*7f70*/  FFMA R186, R219.reuse, R196, R186 ;  /* 0x000000c4dbba7223 */ /* 0x040fe200000000ba */
[-C--:B------:R-:W-:Y:S01]  /*7f80*/  F2FP.F16.E4M3.UNPACK_B R196, R228.reuse ;  /* 0x000000e4ffc4723e */ /* 0x080fe200020006ff */
[----:B------:R-:W-:Y:S01]  /*7f90*/  STL [R1+0xbc], R185 ;  /* 0x0000bcb901007387 */ /* 0x000fe20000100800 */
[----:B------:R-:W-:Y:S01]  /*7fa0*/  F2FP.F16.E4M3.UNPACK_B R228, R228.H1 ;  /* 0x000000e4ffe4723e */ /* 0x000fe200030006ff */
[----:B------:R-:W-:Y:S01]  /*7fb0*/  HADD2.F32 R197, -RZ, R226.H1_H1 ;  /* 0x300000e2ffc57230 */ /* 0x000fe20000004100 */
[----:B------:R-:W-:Y:S01]  /*7fc0*/  F2FP.F16.E4M3.UNPACK_B R232, R232.H1 ;  /* 0x000000e8ffe8723e */ /* 0x000fe200030006ff */
[----:B------:R-:W-:Y:S01]  /*7fd0*/  STL [R1+0xc0], R186 ;  /* 0x0000c0ba01007387 */ /* 0x000fe20000100800 */
[----:B------:R-:W-:Y:S01]  /*7fe0*/  F2FP.F16.E4M3.UNPACK_B R202, R233 ;  /* 0x000000e9ffca723e */ /* 0x000fe200020006ff */
[C---:B------:R-:W-:Y:S01]  /*7ff0*/  FFMA R187, R219.reuse, R193, R187 ;  /* 0x000000c1dbbb7223 */ /* 0x040fe200000000bb */
[----:B------:R-:W-:Y:S01]  /*8000*/  F2FP.F16.E4M3.UNPACK_B R233, R233.H1 ;  /* 0x000000e9ffe9723e */ /* 0x000fe200030006ff */
[--C-:B------:R-:W-:Y:S02]  /*8010*/  HADD2.F32 R195, -RZ, R198.reuse.H0_H0 ;  /* 0x200000c6ffc37230 */ /* 0x100fe40000004100 */
[C---:B------:R-:W-:Y:S01]  /*8020*/  FFMA R188, R219.reuse, R197, R188 ;  /* 0x000000c5dbbc7223 */ /* 0x040fe200000000bc */
[----:B------:R-:W-:Y:S01]  /*8030*/  HADD2.F32 R198, -RZ, R198.H1_H1 ;  /* 0x300000c6ffc67230 */ /* 0x000fe20000004100 */
[----:B------:R-:W-:Y:S01]  /*8040*/  STL [R1+0xc8], R187 ;  /* 0x0000c8bb01007387 */ /* 0x000fe20000100800 */
[-C--:B------:R-:W-:Y:S01]  /*8050*/  F2FP.F16.E4M3.UNPACK_B R205, R234.reuse ;  /* 0x000000eaffcd723e */ /* 0x080fe200020006ff */
[C---:B------:R-:W-:Y:S01]  /*8060*/  FFMA R189, R219.reuse, R195, R189 ;  /* 0x000000c3dbbd7223 */ /* 0x040fe200000000bd */
[----:B------:R-:W-:Y:S01]  /*8070*/  F2FP.F16.E4M3.UNPACK_B R234, R234.H1 ;  /* 0x000000eaffea723e */ /* 0x000fe200030006ff */
[----:B------:R-:W-:Y:S01]  /*8080*/  STL [R1+0xcc], R188 ;  /* 0x0000ccbc01007387 */ /* 0x000fe20000100800 */
[-C--:B------:R-:W-:Y:S01]  /*8090*/  F2FP.F16.E4M3.UNPACK_B R207, R235.reuse ;  /* 0x000000ebffcf723e */ /* 0x080fe200020006ff */
[--C-:B------:R-:W-:Y:S01]  /*80a0*/  HADD2.F32 R193, -RZ, R227.reuse.H0_H0 ;  /* 0x200000e3ffc17230 */ /* 0x100fe20000004100 */
[----:B------:R-:W-:Y:S01]  /*80b0*/  F2FP.F16.E4M3.UNPACK_B R235, R235.H1 ;  /* 0x000000ebffeb723e */ /* 0x000fe200030006ff */
[----:B------:R-:W-:Y:S01]  /*80c0*/  STL [R1+0xb0], R189 ;  /* 0x0000b0bd01007387 */ /* 0x000fe20000100800 */
[-C--:B------:R-:W-:Y:S01]  /*80d0*/  F2FP.F16.E4M3.UNPACK_B R204, R239.reuse ;  /* 0x000000efffcc723e */ /* 0x080fe200020006ff */
[C---:B------:R-:W-:Y:S01]  /*80e0*/  FFMA R190, R219.reuse, R198, R190 ;  /* 0x000000c6dbbe7223 */ /* 0x040fe200000000be */
[----:B------:R-:W-:Y:S01]  /*80f0*/  F2FP.F16.E4M3.UNPACK_B R239, R239.H1 ;  /* 0x000000efffef723e */ /* 0x000fe200030006ff */
[----:B------:R-:W-:Y:S02]  /*8100*/  HADD2.F32 R194, -RZ, R227.H1_H1 ;  /* 0x300000e3ffc27230 */ /* 0x000fe40000004100 */
[----:B------:R-:W-:Y:S01]  /*8110*/  FFMA R191, R219, R193, R191 ;  /* 0x000000c1dbbf7223 */ /* 0x000fe200000000bf */
[----:B------:R-:W-:Y:S01]  /*8120*/  FMUL R192, R217, R215 ;  /* 0x000000d7d9c07220 */ /* 0x000fe20000400000 */
[----:B------:R-:W-:Y:S01]  /*8130*/  STL [R1+0xc4], R190 ;  /* 0x0000c4be01007387 */ /* 0x000fe20000100800 */
[-C--:B------:R-:W-:Y:S01]  /*8140*/  F2FP.F16.E4M3.UNPACK_B R206, R240.reuse ;  /* 0x000000f0ffce723e */ /* 0x080fe200020006ff */
[--C-:B------:R-:W-:Y:S01]  /*8150*/  HADD2.F32 R195, -RZ, R196.reuse.H0_H0 ;  /* 0x200000c4ffc37230 */ /* 0x100fe20000004100 */
[----:B------:R-:W-:Y:S01]  /*8160*/  F2FP.F16.E4M3.UNPACK_B R240, R240.H1 ;  /* 0x000000f0fff0723e */ /* 0x000fe200030006ff */
[----:B------:R-:W-:Y:S01]  /*8170*/  STL [R1+0xd8], R191 ;  /* 0x0000d8bf01007387 */ /* 0x000fe20000100800 */
[-C--:B------:R-:W-:Y:S01]  /*8180*/  F2FP.F16.E4M3.UNPACK_B R208, R241.reuse ;  /* 0x000000f1ffd0723e */ /* 0x080fe200020006ff */
[----:B------:R-:W-:Y:S01]  /*8190*/  FFMA R192, R219, R194, R192 ;  /* 0x000000c2dbc07223 */ /* 0x000fe200000000c0 */
[----:B------:R-:W-:Y:S01]  /*81a0*/  F2FP.F16.E4M3.UNPACK_B R241, R241.H1 ;  /* 0x000000f1fff1723e */ /* 0x000fe200030006ff */
[----:B------:R-:W-:Y:S02]  /*81b0*/  HADD2.F32 R196, -RZ, R196.H1_H1 ;  /* 0x300000c4ffc47230 */ /* 0x000fe40000004100 */
[C---:B------:R-:W-:Y:S01]  /*81c0*/  FMUL R152, R217.reuse, R152 ;  /* 0x00000098d9987220 */ /* 0x040fe20000400000 */
[C---:B------:R-:W-:Y:S01]  /*81d0*/  FMUL R153, R217.reuse, R153 ;  /* 0x00000099d9997220 */ /* 0x040fe20000400000 */
[----:B------:R-:W-:Y:S01]  /*81e0*/  STL [R1+0xdc], R192 ;  /* 0x0000dcc001007387 */ /* 0x000fe20000100800 */
[-C--:B------:R-:W-:Y:S01]  /*81f0*/  F2FP.F16.E4M3.UNPACK_B R209, R242.reuse ;  /* 0x000000f2ffd1723e */ /* 0x080fe200020006ff */
[--C-:B------:R-:W-:Y:S01]  /*8200*/  HADD2.F32 R193, -RZ, R228.reuse.H0_H0 ;  /* 0x200000e4ffc17230 */ /* 0x100fe20000004100 */
[----:B------:R-:W-:Y:S01]  /*8210*/  F2FP.F16.E4M3.UNPACK_B R242, R242.H1 ;  /* 0x000000f2fff2723e */ /* 0x000fe200030006ff */
[----:B------:R-:W-:Y:S01]  /*8220*/  FMUL R154, R217, R154 ;  /* 0x0000009ad99a7220 */ /* 0x000fe20000400000 */
[C---:B------:R-:W-:Y:S01]  /*8230*/  FFMA R152, R219.reuse, R195, R152 ;  /* 0x000000c3db987223 */ /* 0x040fe20000000098 */
[C---:B------:R-:W-:Y:S01]  /*8240*/  FFMA R153, R219.reuse, R196, R153 ;  /* 0x000000c4db997223 */ /* 0x040fe20000000099 */
[----:B------:R-:W-:Y:S02]  /*8250*/  HADD2.F32 R197, -RZ, R228.H1_H1 ;  /* 0x300000e4ffc57230 */ /* 0x000fe40000004100 */
[----:B------:R-:W-:Y:S01]  /*8260*/  FFMA R154, R219, R193, R154 ;  /* 0x000000c1db9a7223 */ /* 0x000fe2000000009a */
[--C-:B------:R-:W-:Y:S01]  /*8270*/  HADD2.F32 R193, -RZ, R199.reuse.H0_H0 ;  /* 0x200000c7ffc17230 */ /* 0x100fe20000004100 */
[----:B------:R-:W-:Y:S01]  /*8280*/  STL [R1+0xac], R152 ;  /* 0x0000ac9801007387 */ /* 0x000fe20000100800 */
[----:B------:R-:W-:Y:S01]  /*8290*/  F2FP.F16.E4M3.UNPACK_B R211, R243 ;  /* 0x000000f3ffd3723e */ /* 0x000fe200020006ff */
[C---:B------:R-:W-:Y:S01]  /*82a0*/  FMUL R155, R217.reuse, R155 ;  /* 0x0000009bd99b7220 */ /* 0x040fe20000400000 */
[----:B------:R-:W-:Y:S01]  /*82b0*/  F2FP.F16.E4M3.UNPACK_B R243, R243.H1 ;  /* 0x000000f3fff3723e */ /* 0x000fe200030006ff */
[----:B------:R-:W-:Y:S01]  /*82c0*/  STL [R1+0xe8], R153 ;  /* 0x0000e89901007387 */ /* 0x000fe20000100800 */
[----:B------:R-:W-:Y:S01]  /*82d0*/  F2FP.F16.E4M3.UNPACK_B R228, R245.H1 ;  /* 0x000000f5ffe4723e */ /* 0x000fe200030006ff */
[----:B------:R-:W-:Y:S01]  /*82e0*/  FMUL R156, R217, R156 ;  /* 0x0000009cd99c7220 */ /* 0x000fe20000400000 */
[----:B------:R-:W-:Y:S01]  /*82f0*/  F2FP.F16.E4M3.UNPACK_B R215, R249 ;  /* 0x000000f9ffd7723e */ /* 0x000fe200020006ff */
[C---:B------:R-:W-:Y:S01]  /*8300*/  FFMA R155, R219.reuse, R197, R155 ;  /* 0x000000c5db9b7223 */ /* 0x040fe2000000009b */
[----:B------:R-:W-:Y:S02]  /*8310*/  HADD2.F32 R194, -RZ, R199.H1_H1 ;  /* 0x300000c7ffc27230 */ /* 0x000fe40000004100 */
[----:B------:R-:W-:Y:S01]  /*8320*/  FFMA R156, R219, R193, R156 ;  /* 0x000000c1db9c7223 */ /* 0x000fe2000000009c */
[C---:B------:R-:W-:Y:S01]  /*8330*/  FMUL R157, R217.reuse, R157 ;  /* 0x0000009dd99d7220 */ /* 0x040fe20000400000 */
[--C-:B------:R-:W-:Y:S02]  /*8340*/  HADD2.F32 R193, -RZ, R229.reuse.H0_H0 ;  /* 0x200000e5ffc17230 */ /* 0x100fe40000004100 */
[----:B------:R-:W-:Y:S01]  /*8350*/  FMUL R125, R217, R125 ;  /* 0x0000007dd97d7220 */ /* 0x000fe20000400000 */
[----:B------:R-:W-:Y:S01]  /*8360*/  HADD2.F32 R195, -RZ, R229.H1_H1 ;  /* 0x300000e5ffc37230 */ /* 0x000fe20000004100 */
[----:B------:R-:W-:Y:S01]  /*8370*/  STL [R1+0xa4], R156 ;  /* 0x0000a49c01007387 */ /* 0x000fe20000100800 */
[----:B------:R-:W-:Y:S01]  /*8380*/  F2FP.F16.E4M3.UNPACK_B R199, R236 ;  /* 0x000000ecffc7723e */ /* 0x000fe200020006ff */
[----:B------:R-:W-:Y:S01]  /*8390*/  FFMA R157, R219, R194, R157 ;  /* 0x000000c2db9d7223 */ /* 0x000fe2000000009d */
[----:B------:R-:W-:Y:S01]  /*83a0*/  F2FP.F16.E4M3.UNPACK_B R236, R236.H1 ;  /* 0x000000ecffec723e */ /* 0x000fe200030006ff */
[--C-:B------:R-:W-:Y:S02]  /*83b0*/  HADD2.F32 R197, -RZ, R230.reuse.H1_H1 ;  /* 0x300000e6ffc57230 */ /* 0x100fe40000004100 */
[C---:B------:R-:W-:Y:S01]  /*83c0*/  FMUL R128, R217.reuse, R128 ;  /* 0x00000080d9807220 */ /* 0x040fe20000400000 */
[C---:B------:R-:W-:Y:S01]  /*83d0*/  FMUL R132, R217.reuse, R132 ;  /* 0x00000084d9847220 */ /* 0x040fe20000400000 */
[----:B------:R-:W-:Y:S01]  /*83e0*/  STL [R1+0xa8], R157 ;  /* 0x0000a89d01007387 */ /* 0x000fe20000100800 */
[----:B------:R-:W-:Y:S01]  /*83f0*/  F2FP.F16.E4M3.UNPACK_B R222, R249.H1 ;  /* 0x000000f9ffde723e */ /* 0x000fe200030006ff */
[C---:B------:R-:W-:Y:S01]  /*8400*/  FMUL R158, R217.reuse, R158 ;  /* 0x0000009ed99e7220 */ /* 0x040fe20000400000 */
[----:B------:R-:W-:Y:S01]  /*8410*/  F2FP.F16.E4M3.UNPACK_B R247, R251.H1 ;  /* 0x000000fbfff7723e */ /* 0x000fe200030006ff */
[----:B------:R-:W2:Y:S01]  /*8420*/  LDL.LU R50, [R1+0x4] ;  /* 0x0000040001327983 */ /* 0x000ea20000300800 */
[----:B------:R-:W-:Y:S01]  /*8430*/  F2FP.F16.E4M3.UNPACK_B R226, R250 ;  /* 0x000000faffe2723e */ /* 0x000fe200020006ff */
[--C-:B------:R-:W-:Y:S02]  /*8440*/  HADD2.F32 R194, -RZ, R201.reuse.H0_H0 ;  /* 0x200000c9ffc27230 */ /* 0x100fe40000004100 */
[C---:B------:R-:W-:Y:S01]  /*8450*/  FMUL R159, R217.reuse, R159 ;  /* 0x0000009fd99f7220 */ /* 0x040fe20000400000 */
[----:B------:R-:W3:Y:S01]  /*8460*/  LDL.LU R48, [R1+0x8] ;  /* 0x0000080001307983 */ /* 0x000ee20000300800 */
[----:B------:R-:W-:Y:S01]  /*8470*/  FMUL R160, R217, R160 ;  /* 0x000000a0d9a07220 */ /* 0x000fe20000400000 */
[----:B------:R-:W-:Y:S01]  /*8480*/  HADD2.F32 R196, -RZ, R201.H1_H1 ;  /* 0x300000c9ffc47230 */ /* 0x000fe20000004100 */
[----:B------:R-:W-:Y:S01]  /*8490*/  F2FP.F16.E4M3.UNPACK_B R201, R237 ;  /* 0x000000edffc9723e */ /* 0x000fe200020006ff */
[----:B------:R-:W-:Y:S01]  /*84a0*/  FFMA R158, R219, R193, R158 ;  /* 0x000000c1db9e7223 */ /* 0x000fe2000000009e */
[----:B------:R-:W-:Y:S01]  /*84b0*/  F2FP.F16.E4M3.UNPACK_B R237, R237.H1 ;  /* 0x000000edffed723e */ /* 0x000fe200030006ff */
[----:B------:R-:W-:Y:S02]  /*84c0*/  HADD2.F32 R193, -RZ, R230.H0_H0 ;  /* 0x200000e6ffc17230 */ /* 0x000fe40000004100 */
[C---:B------:R-:W-:Y:S01]  /*84d0*/  FMUL R161, R217.reuse, R161 ;  /* 0x000000a1d9a17220 */ /* 0x040fe20000400000 */
[----:B------:R-:W-:Y:S01]  /*84e0*/  FMUL R162, R217, R162 ;  /* 0x000000a2d9a27220 */ /* 0x000fe20000400000 */
[C---:B------:R-:W-:Y:S01]  /*84f0*/  FFMA R159, R219.reuse, R195, R159 ;  /* 0x000000c3db9f7223 */ /* 0x040fe2000000009f */
[C---:B------:R-:W-:Y:S01]  /*8500*/  FFMA R160, R219.reuse, R194, R160 ;  /* 0x000000c2dba07223 */ /* 0x040fe200000000a0 */
[----:B------:R-:W-:Y:S01]  /*8510*/  FFMA R161, R219, R196, R161 ;  /* 0x000000c4dba17223 */ /* 0x000fe200000000a1 */
[----:B------:R-:W-:Y:S01]  /*8520*/  FMUL R163, R217, R163 ;  /* 0x000000a3d9a37220 */ /* 0x000fe20000400000 */
[--C-:B------:R-:W-:Y:S02]  /*8530*/  HADD2.F32 R195, -RZ, R203.reuse.H0_H0 ;  /* 0x200000cbffc37230 */ /* 0x100fe40000004100 */
[----:B------:R-:W-:Y:S01]  /*8540*/  FFMA R162, R219, R193, R162 ;  /* 0x000000c1dba27223 */ /* 0x000fe200000000a2 */
[C---:B------:R-:W-:Y:S01]  /*8550*/  FMUL R164, R217.reuse, R164 ;  /* 0x000000a4d9a47220 */ /* 0x040fe20000400000 */
[----:B------:R-:W-:Y:S01]  /*8560*/  HADD2.F32 R198, -RZ, R203.H1_H1 ;  /* 0x300000cbffc67230 */ /* 0x000fe20000004100 */
[-C--:B------:R-:W-:Y:S01]  /*8570*/  F2FP.F16.E4M3.UNPACK_B R203, R238.reuse ;  /* 0x000000eeffcb723e */ /* 0x080fe200020006ff */
[----:B------:R-:W4:Y:S01]  /*8580*/  LDL.LU R47, [R1+0xc] ;  /* 0x00000c00012f7983 */ /* 0x000f220000300800 */
[----:B------:R-:W-:Y:S01]  /*8590*/  F2FP.F16.E4M3.UNPACK_B R238, R238.H1 ;  /* 0x000000eeffee723e */ /* 0x000fe200030006ff */
[--C-:B------:R-:W-:Y:S02]  /*85a0*/  HADD2.F32 R193, -RZ, R231.reuse.H0_H0 ;  /* 0x200000e7ffc17230 */ /* 0x100fe40000004100 */
[C---:B------:R-:W-:Y:S01]  /*85b0*/  FMUL R165, R217.reuse, R165 ;  /* 0x000000a5d9a57220 */ /* 0x040fe20000400000 */
[----:B------:R-:W-:Y:S01]  /*85c0*/  FMUL R166, R217, R166 ;  /* 0x000000a6d9a67220 */ /* 0x000fe20000400000 */
[C---:B------:R-:W-:Y:S01]  /*85d0*/  FFMA R163, R219.reuse, R197, R163 ;  /* 0x000000c5dba37223 */ /* 0x040fe200000000a3 */
[C---:B------:R-:W-:Y:S01]  /*85e0*/  FFMA R164, R219.reuse, R195, R164 ;  /* 0x000000c3dba47223 */ /* 0x040fe200000000a4 */
[----:B------:R-:W-:Y:S02]  /*85f0*/  HADD2.F32 R194, -RZ, R231.H1_H1 ;  /* 0x300000e7ffc27230 */ /* 0x000fe40000004100 */
[----:B------:R-:W-:Y:S01]  /*8600*/  FFMA R165, R219, R198, R165 ;  /* 0x000000c6dba57223 */ /* 0x000fe200000000a5 */
[----:B------:R-:W-:Y:S01]  /*8610*/  FMUL R167, R217, R167 ;  /* 0x000000a7d9a77220 */ /* 0x000fe20000400000 */
[--C-:B------:R-:W-:Y:S02]  /*8620*/  HADD2.F32 R195, -RZ, R200.reuse.H0_H0 ;  /* 0x200000c8ffc37230 */ /* 0x100fe40000004100 */
[----:B------:R-:W-:Y:S01]  /*8630*/  FFMA R166, R219, R193, R166 ;  /* 0x000000c1dba67223 */ /* 0x000fe200000000a6 */
[C---:B------:R-:W-:Y:S01]  /*8640*/  FMUL R168, R217.reuse, R168 ;  /* 0x000000a8d9a87220 */ /* 0x040fe20000400000 */
[----:B------:R-:W-:Y:S01]  /*8650*/  HADD2.F32 R196, -RZ, R200.H1_H1 ;  /* 0x300000c8ffc47230 */ /* 0x000fe20000004100 */
[----:B------:R-:W-:Y:S01]  /*8660*/  F2FP.F16.E4M3.UNPACK_B R200, R244 ;  /* 0x000000f4ffc8723e */ /* 0x000fe200020006ff */
[C---:B------:R-:W-:Y:S01]  /*8670*/  FMUL R169, R217.reuse, R169 ;  /* 0x000000a9d9a97220 */ /* 0x040fe20000400000 */
[--C-:B------:R-:W-:Y:S02]  /*8680*/  HADD2.F32 R193, -RZ, R232.reuse.H0_H0 ;  /* 0x200000e8ffc17230 */ /* 0x100fe40000004100 */
[----:B------:R-:W-:Y:S01]  /*8690*/  FMUL R170, R217, R170 ;  /* 0x000000aad9aa7220 */ /* 0x000fe20000400000 */
[C---:B------:R-:W-:Y:S01]  /*86a0*/  FFMA R167, R219.reuse, R194, R167 ;  /* 0x000000c2dba77223 */ /* 0x040fe200000000a7 */
[C---:B------:R-:W-:Y:S01]  /*86b0*/  FFMA R168, R219.reuse, R195, R168 ;  /* 0x000000c3dba87223 */ /* 0x040fe200000000a8 */
[C---:B------:R-:W-:Y:S01]  /*86c0*/  FFMA R169, R219.reuse, R196, R169 ;  /* 0x000000c4dba97223 */ /* 0x040fe200000000a9 */
[----:B------:R-:W-:Y:S01]  /*86d0*/  FFMA R170, R219, R193, R170 ;  /* 0x000000c1dbaa7223 */ /* 0x000fe200000000aa */
[----:B------:R-:W-:Y:S02]  /*86e0*/  HADD2.F32 R197, -RZ, R232.H1_H1 ;  /* 0x300000e8ffc57230 */ /* 0x000fe40000004100 */
[C---:B------:R-:W-:Y:S01]  /*86f0*/  FMUL R171, R217.reuse, R171 ;  /* 0x000000abd9ab7220 */ /* 0x040fe20000400000 */
[--C-:B------:R-:W-:Y:S02]  /*8700*/  HADD2.F32 R193, -RZ, R202.reuse.H0_H0 ;  /* 0x200000caffc17230 */ /* 0x100fe40000004100 */
[----:B------:R-:W-:Y:S01]  /*8710*/  FMUL R172, R217, R172 ;  /* 0x000000acd9ac7220 */ /* 0x000fe20000400000 */
[----:B------:R-:W-:Y:S02]  /*8720*/  HADD2.F32 R194, -RZ, R202.H1_H1 ;  /* 0x300000caffc27230 */ /* 0x000fe40000004100 */
[----:B------:R-:W-:Y:S01]  /*8730*/  FFMA R171, R219, R197, R171 ;  /* 0x000000c5dbab7223 */ /* 0x000fe200000000ab */
[----:B------:R-:W-:Y:S01]  /*8740*/  FMUL R173, R217, R173 ;  /* 0x000000add9ad7220 */ /* 0x000fe20000400000 */
[----:B------:R-:W-:Y:S01]  /*8750*/  FFMA R172, R219, R193, R172 ;  /* 0x000000c1dbac7223 */ /* 0x000fe200000000ac */
[--C-:B------:R-:W-:Y:S02]  /*8760*/  HADD2.F32 R193, -RZ, R233.reuse.H0_H0 ;  /* 0x200000e9ffc17230 */ /* 0x100fe40000004100 */
[----:B------:R-:W-:Y:S01]  /*8770*/  FMUL R174, R217, R174 ;  /* 0x000000aed9ae7220 */ /* 0x000fe20000400000 */
[----:B------:R-:W-:Y:S02]  /*8780*/  HADD2.F32 R195, -RZ, R233.H1_H1 ;  /* 0x300000e9ffc37230 */ /* 0x000fe40000004100 */
[----:B------:R-:W-:Y:S01]  /*8790*/  FFMA R173, R219, R194, R173 ;  /* 0x000000c2dbad7223 */ /* 0x000fe200000000ad */
[----:B------:R-:W-:Y:S01]  /*87a0*/  FMUL R175, R217, R175 ;  /* 0x000000afd9af7220 */ /* 0x000fe20000400000 */
[--C-:B------:R-:W-:Y:S02]  /*87b0*/  HADD2.F32 R194, -RZ, R205.reuse.H0_H0 ;  /* 0x200000cdffc27230 */ /* 0x100fe40000004100 */
[----:B------:R-:W-:Y:S01]  /*87c0*/  FFMA R174, R219, R193, R174 ;  /* 0x000000c1dbae7223 */ /* 0x000fe200000000ae */
[C---:B------:R-:W-:Y:S01]  /*87d0*/  FMUL R176, R217.reuse, R176 ;  /* 0x000000b0d9b07220 */ /* 0x040fe20000400000 */
[----:B------:R-:W-:Y:S02]  /*87e0*/  HADD2.F32 R196, -RZ, R205.H1_H1 ;  /* 0x300000cdffc47230 */ /* 0x000fe40000004100 */
[C---:B------:R-:W-:Y:S01]  /*87f0*/  FMUL R177, R217.reuse, R177 ;  /* 0x000000b1d9b17220 */ /* 0x040fe20000400000 */
[--C-:B------:R-:W-:Y:S02]  /*8800*/  HADD2.F32 R193, -RZ, R234.reuse.H0_H0 ;  /* 0x200000eaffc17230 */ /* 0x100fe40000004100 */
        /* <DEDUP_REMOVED lines=8> */
[----:B------:R-:W-:Y:S02]  /*8890*/  HADD2.F32 R198, -RZ, R207.H1_H1 ;  /* 0x300000cfffc67230 */ /* 0x000fe40000004100 */
[C---:B------:R-:W-:Y:S01]  /*88a0*/  FMUL R180, R217.reuse, R180 ;  /* 0x000000b4d9b47220 */ /* 0x040fe20000400000 */
[--C-:B------:R-:W-:Y:S02]  /*88b0*/  HADD2.F32 R193, -RZ, R235.reuse.H0_H0 ;  /* 0x200000ebffc17230 */ /* 0x100fe40000004100 */
[C---:B------:R-:W-:Y:S01]  /*88c0*/  FMUL R181, R217.reuse, R181 ;  /* 0x000000b5d9b57220 */ /* 0x040fe20000400000 */
[----:B------:R-:W-:Y:S01]  /*88d0*/  FMUL R182, R217, R182 ;  /* 0x000000b6d9b67220 */ /* 0x000fe20000400000 */
[C---:B------:R-:W-:Y:S01]  /*88e0*/  FFMA R179, R219.reuse, R197, R179 ;  /* 0x000000c5dbb37223 */ /* 0x040fe200000000b3 */
[----:B------:R-:W-:Y:S02]  /*88f0*/  HADD2.F32 R194, -RZ, R235.H1_H1 ;  /* 0x300000ebffc27230 */ /* 0x000fe40000004100 */
[----:B------:R-:W-:Y:S01]  /*8900*/  FFMA R180, R219, R195, R180 ;  /* 0x000000c3dbb47223 */ /* 0x000fe200000000b4 */
[----:B------:R-:W-:Y:S01]  /*8910*/  FMUL R183, R217, R183 ;  /* 0x000000b7d9b77220 */ /* 0x000fe20000400000 */
[C---:B------:R-:W-:Y:S01]  /*8920*/  FFMA R181, R219.reuse, R198, R181 ;  /* 0x000000c6dbb57223 */ /* 0x040fe200000000b5 */
[--C-:B------:R-:W-:Y:S02]  /*8930*/  HADD2.F32 R195, -RZ, R199.reuse.H0_H0 ;  /* 0x200000c7ffc37230 */ /* 0x100fe40000004100 */
[----:B------:R-:W-:Y:S01]  /*8940*/  FFMA R182, R219, R193, R182 ;  /* 0x000000c1dbb67223 */ /* 0x000fe200000000b6 */
[C---:B------:R-:W-:Y:S01]  /*8950*/  FMUL R120, R217.reuse, R120 ;  /* 0x00000078d9787220 */ /* 0x040fe20000400000 */
[----:B------:R-:W-:Y:S02]  /*8960*/  HADD2.F32 R196, -RZ, R199.H1_H1 ;  /* 0x300000c7ffc47230 */ /* 0x000fe40000004100 */
[----:B------:R-:W-:Y:S01]  /*8970*/  FMUL R121, R217, R121 ;  /* 0x00000079d9797220 */ /* 0x000fe20000400000 */
[--C-:B------:R-:W-:Y:S02]  /*8980*/  HADD2.F32 R193, -RZ, R236.reuse.H0_H0 ;  /* 0x200000ecffc17230 */ /* 0x100fe40000004100 */
[----:B------:R-:W-:Y:S01]  /*8990*/  FFMA R183, R219, R194, R183 ;  /* 0x000000c2dbb77223 */ /* 0x000fe200000000b7 */
[----:B------:R-:W-:Y:S02]  /*89a0*/  HADD2.F32 R197, -RZ, R236.H1_H1 ;  /* 0x300000ecffc57230 */ /* 0x000fe40000004100 */
[C---:B------:R-:W-:Y:S01]  /*89b0*/  FMUL R122, R217.reuse, R122 ;  /* 0x0000007ad97a7220 */ /* 0x040fe20000400000 */
[----:B------:R-:W-:Y:S01]  /*89c0*/  FMUL R123, R217, R123 ;  /* 0x0000007bd97b7220 */ /* 0x000fe20000400000 */
[--C-:B------:R-:W-:Y:S02]  /*89d0*/  HADD2.F32 R194, -RZ, R201.reuse.H0_H0 ;  /* 0x200000c9ffc27230 */ /* 0x100fe40000004100 */
[----:B------:R-:W-:Y:S01]  /*89e0*/  FFMA R120, R219, R195, R120 ;  /* 0x000000c3db787223 */ /* 0x000fe20000000078 */
[----:B------:R-:W-:Y:S01]  /*89f0*/  FMUL R124, R217, R124 ;  /* 0x0000007cd97c7220 */ /* 0x000fe20000400000 */
[C---:B------:R-:W-:Y:S01]  /*8a00*/  FFMA R121, R219.reuse, R196, R121 ;  /* 0x000000c4db797223 */ /* 0x040fe20000000079 */
[C---:B------:R-:W-:Y:S01]  /*8a10*/  FFMA R122, R219.reuse, R193, R122 ;  /* 0x000000c1db7a7223 */ /* 0x040fe2000000007a */
[----:B------:R-:W-:Y:S02]  /*8a20*/  HADD2.F32 R198, -RZ, R201.H1_H1 ;  /* 0x300000c9ffc67230 */ /* 0x000fe40000004100 */
[C---:B------:R-:W-:Y:S01]  /*8a30*/  FFMA R123, R219.reuse, R197, R123 ;  /* 0x000000c5db7b7223 */ /* 0x040fe2000000007b */
[----:B------:R-:W-:Y:S01]  /*8a40*/  FFMA R124, R219, R194, R124 ;  /* 0x000000c2db7c7223 */ /* 0x000fe2000000007c */
[--C-:B------:R-:W-:Y:S02]  /*8a50*/  HADD2.F32 R193, -RZ, R237.reuse.H0_H0 ;  /* 0x200000edffc17230 */ /* 0x100fe40000004100 */
[C---:B------:R-:W-:Y:S01]  /*8a60*/  FMUL R126, R217.reuse, R126 ;  /* 0x0000007ed97e7220 */ /* 0x040fe20000400000 */
[----:B------:R-:W-:Y:S02]  /*8a70*/  HADD2.F32 R194, -RZ, R237.H1_H1 ;  /* 0x300000edffc27230 */ /* 0x000fe40000004100 */
[----:B------:R-:W-:Y:S01]  /*8a80*/  FMUL R127, R217, R127 ;  /* 0x0000007fd97f7220 */ /* 0x000fe20000400000 */
[--C-:B------:R-:W-:Y:S02]  /*8a90*/  HADD2.F32 R195, -RZ, R203.reuse.H0_H0 ;  /* 0x200000cbffc37230 */ /* 0x100fe40000004100 */
[C---:B------:R-:W-:Y:S01]  /*8aa0*/  FFMA R125, R219.reuse, R198, R125 ;  /* 0x000000c6db7d7223 */ /* 0x040fe2000000007d */
[C---:B------:R-:W-:Y:S01]  /*8ab0*/  FFMA R126, R219.reuse, R193, R126 ;  /* 0x000000c1db7e7223 */ /* 0x040fe2000000007e */
[----:B------:R-:W2:Y:S01]  /*8ac0*/  LDL.LU R198, [R1] ;  /* 0x0000000001c67983 */ /* 0x000ea20000300800 */
[----:B------:R-:W-:Y:S01]  /*8ad0*/  F2FP.F16.E4M3.UNPACK_B R202, R244.H1 ;  /* 0x000000f4ffca723e */ /* 0x000fe200030006ff */
[C---:B------:R-:W-:Y:S01]  /*8ae0*/  FFMA R127, R219.reuse, R194, R127 ;  /* 0x000000c2db7f7223 */ /* 0x040fe2000000007f */
[----:B------:R-:W-:Y:S01]  /*8af0*/  F2FP.F16.E4M3.UNPACK_B R205, R245 ;  /* 0x000000f5ffcd723e */ /* 0x000fe200020006ff */
[----:B------:R-:W-:Y:S01]  /*8b00*/  FFMA R128, R219, R195, R128 ;  /* 0x000000c3db807223 */ /* 0x000fe20000000080 */
[----:B------:R-:W-:Y:S02]  /*8b10*/  HADD2.F32 R196, -RZ, R203.H1_H1 ;  /* 0x300000cbffc47230 */ /* 0x000fe40000004100 */
[C---:B------:R-:W-:Y:S01]  /*8b20*/  FMUL R133, R217.reuse, R133 ;  /* 0x00000085d9857220 */ /* 0x040fe20000400000 */
[--C-:B------:R-:W-:Y:S02]  /*8b30*/  HADD2.F32 R193, -RZ, R238.reuse.H0_H0 ;  /* 0x200000eeffc17230 */ /* 0x100fe40000004100 */
[C---:B------:R-:W-:Y:S01]  /*8b40*/  FMUL R134, R217.reuse, R134 ;  /* 0x00000086d9867220 */ /* 0x040fe20000400000 */
[----:B------:R-:W-:Y:S01]  /*8b50*/  STL [R1+0xa0], R128 ;  /* 0x0000a08001007387 */ /* 0x000fe20000100800 */
[----:B------:R-:W-:Y:S01]  /*8b60*/  F2FP.F16.E4M3.UNPACK_B R234, R246 ;  /* 0x000000f6ffea723e */ /* 0x000fe200020006ff */
[----:B------:R-:W-:Y:S01]  /*8b70*/  HADD2.F32 R197, -RZ, R238.H1_H1 ;  /* 0x300000eeffc57230 */ /* 0x000fe20000004100 */
[----:B------:R-:W-:Y:S01]  /*8b80*/  F2FP.F16.E4M3.UNPACK_B R201, R248 ;  /* 0x000000f8ffc9723e */ /* 0x000fe200020006ff */
[C---:B------:R-:W-:Y:S01]  /*8b90*/  FMUL R129, R217.reuse, R129 ;  /* 0x00000081d9817220 */ /* 0x040fe20000400000 */
[C---:B------:R-:W-:Y:S01]  /*8ba0*/  FMUL R130, R217.reuse, R130 ;  /* 0x00000082d9827220 */ /* 0x040fe20000400000 */
[----:B------:R-:W-:Y:S01]  /*8bb0*/  FMUL R131, R217, R131 ;  /* 0x00000083d9837220 */ /* 0x000fe20000400000 */
[--C-:B------:R-:W-:Y:S02]  /*8bc0*/  HADD2.F32 R194, -RZ, R204.reuse.H1_H1 ;  /* 0x300000ccffc27230 */ /* 0x100fe40000004100 */
[C---:B------:R-:W-:Y:S01]  /*8bd0*/  FFMA R129, R219.reuse, R196, R129 ;  /* 0x000000c4db817223 */ /* 0x040fe20000000081 */
[C---:B------:R-:W-:Y:S01]  /*8be0*/  FFMA R130, R219.reuse, R193, R130 ;  /* 0x000000c1db827223 */ /* 0x040fe20000000082 */
[----:B------:R-:W-:Y:S02]  /*8bf0*/  HADD2.F32 R193, -RZ, R204.H0_H0 ;  /* 0x200000ccffc17230 */ /* 0x000fe40000004100 */
[----:B------:R-:W-:Y:S01]  /*8c00*/  FFMA R131, R219, R197, R131 ;  /* 0x000000c5db837223 */ /* 0x000fe20000000083 */
[--C-:B------:R-:W-:Y:S02]  /*8c10*/  HADD2.F32 R195, -RZ, R239.reuse.H1_H1 ;  /* 0x300000efffc37230 */ /* 0x100fe40000004100 */
[C---:B------:R-:W-:Y:S01]  /*8c20*/  FMUL R135, R217.reuse, R135 ;  /* 0x00000087d9877220 */ /* 0x040fe20000400000 */
[----:B------:R-:W-:Y:S01]  /*8c30*/  FMUL R136, R217, R136 ;  /* 0x00000088d9887220 */ /* 0x000fe20000400000 */
[C---:B------:R-:W-:Y:S01]  /*8c40*/  FFMA R132, R219.reuse, R193, R132 ;  /* 0x000000c1db847223 */ /* 0x040fe20000000084 */
[----:B------:R-:W-:Y:S02]  /*8c50*/  HADD2.F32 R193, -RZ, R239.H0_H0 ;  /* 0x200000efffc17230 */ /* 0x000fe40000004100 */
[----:B------:R-:W-:Y:S01]  /*8c60*/  FFMA R133, R219, R194, R133 ;  /* 0x000000c2db857223 */ /* 0x000fe20000000085 */
[--C-:B------:R-:W-:Y:S02]  /*8c70*/  HADD2.F32 R194, -RZ, R206.reuse.H0_H0 ;  /* 0x200000ceffc27230 */ /* 0x100fe40000004100 */
[----:B------:R-:W-:Y:S01]  /*8c80*/  FMUL R137, R217, R137 ;  /* 0x00000089d9897220 */ /* 0x000fe20000400000 */
[----:B------:R-:W-:Y:S02]  /*8c90*/  HADD2.F32 R196, -RZ, R206.H1_H1 ;  /* 0x300000ceffc47230 */ /* 0x000fe40000004100 */
[C---:B------:R-:W-:Y:S01]  /*8ca0*/  FFMA R134, R219.reuse, R193, R134 ;  /* 0x000000c1db867223 */ /* 0x040fe20000000086 */
[C---:B------:R-:W-:Y:S01]  /*8cb0*/  FFMA R135, R219.reuse, R195, R135 ;  /* 0x000000c3db877223 */ /* 0x040fe20000000087 */
[C---:B------:R-:W-:Y:S01]  /*8cc0*/  FFMA R136, R219.reuse, R194, R136 ;  /* 0x000000c2db887223 */ /* 0x040fe20000000088 */
[--C-:B------:R-:W-:Y:S02]  /*8cd0*/  HADD2.F32 R193, -RZ, R240.reuse.H0_H0 ;  /* 0x200000f0ffc17230 */ /* 0x100fe40000004100 */
[----:B------:R-:W-:Y:S01]  /*8ce0*/  FFMA R137, R219, R196, R137 ;  /* 0x000000c4db897223 */ /* 0x000fe20000000089 */
[C---:B------:R-:W-:Y:S01]  /*8cf0*/  FMUL R138, R217.reuse, R138 ;  /* 0x0000008ad98a7220 */ /* 0x040fe20000400000 */
[----:B------:R-:W-:Y:S02]  /*8d00*/  HADD2.F32 R197, -RZ, R240.H1_H1 ;  /* 0x300000f0ffc57230 */ /* 0x000fe40000004100 */
[----:B------:R-:W-:Y:S01]  /*8d10*/  FMUL R139, R217, R139 ;  /* 0x0000008bd98b7220 */ /* 0x000fe20000400000 */
[----:B------:R-:W-:Y:S02]  /*8d20*/  HADD2.F32 R195, -RZ, R208.H0_H0 ;  /* 0x200000d0ffc37230 */ /* 0x000fe40000004100 */
[----:B------:R-:W-:Y:S01]  /*8d30*/  FFMA R138, R219, R193, R138 ;  /* 0x000000c1db8a7223 */ /* 0x000fe2000000008a */
[----:B------:R-:W-:Y:S01]  /*8d40*/  FMUL R140, R217, R140 ;  /* 0x0000008cd98c7220 */ /* 0x000fe20000400000 */
[----:B------:R-:W-:Y:S01]  /*8d50*/  FFMA R139, R219, R197, R139 ;  /* 0x000000c5db8b7223 */ /* 0x000fe2000000008b */
[----:B------:R-:W-:Y:S01]  /*8d60*/  FMUL R141, R217, R141 ;  /* 0x0000008dd98d7220 */ /* 0x000fe20000400000 */
[----:B------:R-:W-:Y:S02]  /*8d70*/  HADD2.F32 R193, -RZ, R241.H0_H0 ;  /* 0x200000f1ffc17230 */ /* 0x000fe40000004100 */
[----:B------:R-:W-:Y:S01]  /*8d80*/  FFMA R140, R219, R195, R140 ;  /* 0x000000c3db8c7223 */ /* 0x000fe2000000008c */
[C---:B------:R-:W-:Y:S01]  /*8d90*/  FMUL R142, R217.reuse, R142 ;  /* 0x0000008ed98e7220 */ /* 0x040fe20000400000 */
[C---:B------:R-:W-:Y:S01]  /*8da0*/  FMUL R143, R217.reuse, R143 ;  /* 0x0000008fd98f7220 */ /* 0x040fe20000400000 */
[----:B------:R-:W-:Y:S02]  /*8db0*/  HADD2.F32 R195, -RZ, R209.H0_H0 ;  /* 0x200000d1ffc37230 */ /* 0x000fe40000004100 */
[C---:B------:R-:W-:Y:S01]  /*8dc0*/  FMUL R144, R217.reuse, R144 ;  /* 0x00000090d9907220 */ /* 0x040fe20000400000 */
[C---:B------:R-:W-:Y:S01]  /*8dd0*/  FMUL R145, R217.reuse, R145 ;  /* 0x00000091d9917220 */ /* 0x040fe20000400000 */
[C---:B------:R-:W-:Y:S01]  /*8de0*/  FMUL R146, R217.reuse, R146 ;  /* 0x00000092d9927220 */ /* 0x040fe20000400000 */
[----:B------:R-:W-:Y:S02]  /*8df0*/  HADD2.F32 R197, -RZ, R242.H1_H1 ;  /* 0x300000f2ffc57230 */ /* 0x000fe40000004100 */
[C---:B------:R-:W-:Y:S01]  /*8e00*/  FMUL R147, R217.reuse, R147 ;  /* 0x00000093d9937220 */ /* 0x040fe20000400000 */
[C---:B------:R-:W-:Y:S01]  /*8e10*/  FMUL R148, R217.reuse, R148 ;  /* 0x00000094d9947220 */ /* 0x040fe20000400000 */
[C---:B------:R-:W-:Y:S01]  /*8e20*/  FMUL R149, R217.reuse, R149 ;  /* 0x00000095d9957220 */ /* 0x040fe20000400000 */
[C---:B------:R-:W-:Y:S01]  /*8e30*/  FMUL R150, R217.reuse, R150 ;  /* 0x00000096d9967220 */ /* 0x040fe20000400000 */
[C---:B------:R-:W-:Y:S01]  /*8e40*/  FMUL R151, R217.reuse, R151 ;  /* 0x00000097d9977220 */ /* 0x040fe20000400000 */
[C---:B------:R-:W-:Y:S01]  /*8e50*/  FMUL R88, R217.reuse, R88 ;  /* 0x00000058d9587220 */ /* 0x040fe20000400000 */
[C---:B------:R-:W-:Y:S01]  /*8e60*/  FMUL R89, R217.reuse, R89 ;  /* 0x00000059d9597220 */ /* 0x040fe20000400000 */
[C---:B------:R-:W-:Y:S01]  /*8e70*/  FMUL R90, R217.reuse, R90 ;  /* 0x0000005ad95a7220 */ /* 0x040fe20000400000 */
[----:B------:R-:W-:Y:S01]  /*8e80*/  F2FP.F16.E4M3.UNPACK_B R207, R248.H1 ;  /* 0x000000f8ffcf723e */ /* 0x000fe200030006ff */
[C---:B------:R-:W-:Y:S01]  /*8e90*/  FMUL R91, R217.reuse, R91 ;  /* 0x0000005bd95b7220 */ /* 0x040fe20000400000 */
[----:B------:R-:W-:Y:S01]  /*8ea0*/  F2FP.F16.E4M3.UNPACK_B R244, R251 ;  /* 0x000000fbfff4723e */ /* 0x000fe200020006ff */
[C---:B------:R-:W-:Y:S01]  /*8eb0*/  FMUL R92, R217.reuse, R92 ;  /* 0x0000005cd95c7220 */ /* 0x040fe20000400000 */
[C---:B------:R-:W-:Y:S01]  /*8ec0*/  FMUL R93, R217.reuse, R93 ;  /* 0x0000005dd95d7220 */ /* 0x040fe20000400000 */
[C---:B------:R-:W-:Y:S01]  /*8ed0*/  FMUL R94, R217.reuse, R94 ;  /* 0x0000005ed95e7220 */ /* 0x040fe20000400000 */
[C---:B------:R-:W-:Y:S01]  /*8ee0*/  FMUL R95, R217.reuse, R95 ;  /* 0x0000005fd95f7220 */ /* 0x040fe20000400000 */
[----:B------:R-:W-:Y:S01]  /*8ef0*/  F2FP.F16.E4M3.UNPACK_B R232, R250.H1 ;  /* 0x000000faffe8723e */ /* 0x000fe200030006ff */
        /* <DEDUP_REMOVED lines=23> */
[----:B------:R-:W-:Y:S01]  /*9070*/  FMUL R119, R217, R119 ;  /* 0x00000077d9777220 */ /* 0x000fe20000400000 */
[----:B------:R-:W-:Y:S01]  /*9080*/  F2FP.SATFINITE.E4M3.F32.PACK_AB_MERGE_C R127, R127, R126, RZ ;  /* 0x0000007e7f7f723e */ /* 0x000fe200048070ff */
[----:B------:R-:W1:Y:S01]  /*9090*/  S2UR UR5, SR_CgaCtaId ;  /* 0x00000000000579c3 */ /* 0x000e620000008800 */
[----:B------:R-:W-:Y:S01]  /*90a0*/  F2FP.SATFINITE.E4M3.F32.PACK_AB_MERGE_C R126, R131, R130, RZ ;  /* 0x00000082837e723e */ /* 0x000fe200048070ff */
        /* <DEDUP_REMOVED lines=10> */
[----:B------:R-:W-:Y:S01]  /*9150*/  BSSY.RECONVERGENT B0, `(.L_x_121) ;  /* 0x0000309000007945 */ /* 0x000fe20003800200 */
[----:B--2---:R-:W-:Y:S02]  /*9160*/  F2FP.F16.E4M3.UNPACK_B R199, R198 ;  /* 0x000000c6ffc7723e */ /* 0x004fe400020006ff */
[-C--:B------:R-:W-:Y:S02]  /*9170*/  F2FP.F16.E4M3.UNPACK_B R213, R50.reuse ;  /* 0x00000032ffd5723e */ /* 0x080fe400020006ff */
[----:B------:R-:W-:Y:S02]  /*9180*/  F2FP.F16.E4M3.UNPACK_B R220, R50.H1 ;  /* 0x00000032ffdc723e */ /* 0x000fe400030006ff */
[----:B------:R-:W2:Y:S01]  /*9190*/  LDL.LU R50, [R1+0x18] ;  /* 0x0000180001327983 */ /* 0x000ea20000300800 */
[-C--:B---3--:R-:W-:Y:S02]  /*91a0*/  F2FP.F16.E4M3.UNPACK_B R224, R48.reuse ;  /* 0x00000030ffe0723e */ /* 0x088fe400020006ff */
[----:B------:R-:W-:Y:S02]  /*91b0*/  F2FP.F16.E4M3.UNPACK_B R230, R48.H1 ;  /* 0x00000030ffe6723e */ /* 0x000fe400030006ff */
[----:B------:R-:W3:Y:S01]  /*91c0*/  LDL.LU R48, [R1+0x1c] ;  /* 0x00001c0001307983 */ /* 0x000ee20000300800 */
[-C--:B----4-:R-:W-:Y:S02]  /*91d0*/  F2FP.F16.E4M3.UNPACK_B R236, R47.reuse ;  /* 0x0000002fffec723e */ /* 0x090fe400020006ff */
[----:B------:R-:W-:Y:S02]  /*91e0*/  F2FP.F16.E4M3.UNPACK_B R238, R47.H1 ;  /* 0x0000002fffee723e */ /* 0x000fe400030006ff */
[----:B------:R-:W4:Y:S01]  /*91f0*/  LDL.LU R47, [R1+0x2c] ;  /* 0x00002c00012f7983 */ /* 0x000f220000300800 */
[----:B------:R-:W-:Y:S01]  /*9200*/  F2FP.F16.E4M3.UNPACK_B R203, R198.H1 ;  /* 0x000000c6ffcb723e */ /* 0x000fe200030006ff */
[----:B------:R-:W-:Y:S02]  /*9210*/  HADD2.F32 R198, -RZ, R208.H1_H1 ;  /* 0x300000d0ffc67230 */ /* 0x000fe40000004100 */
[----:B------:R-:W-:Y:S03]  /*9220*/  STL [R1+0x6c], R132 ;  /* 0x00006c8401007387 */ /* 0x000fe60000100800 */
[C---:B------:R-:W-:Y:S01]  /*9230*/  FFMA R141, R219.reuse, R198, R141 ;  /* 0x000000c6db8d7223 */ /* 0x040fe2000000008d */
[----:B------:R-:W-:Y:S01]  /*9240*/  STL [R1+0x70], R133 ;  /* 0x0000708501007387 */ /* 0x000fe20000100800 */
[----:B------:R-:W-:Y:S01]  /*9250*/  FFMA R142, R219, R193, R142 ;  /* 0x000000c1db8e7223 */ /* 0x000fe2000000008e */
[----:B------:R-:W-:Y:S02]  /*9260*/  HADD2.F32 R193, -RZ, R242.H0_H0 ;  /* 0x200000f2ffc17230 */ /* 0x000fe40000004100 */
[----:B------:R-:W-:Y:S01]  /*9270*/  STL [R1+0x94], R134 ;  /* 0x0000948601007387 */ /* 0x000fe20000100800 */
[----:B------:R-:W-:Y:S03]  /*9280*/  HADD2.F32 R198, -RZ, R211.H1_H1 ;  /* 0x300000d3ffc67230 */ /* 0x000fe60000004100 */
[----:B------:R-:W-:Y:S04]  /*9290*/  STL [R1+0x98], R135 ;  /* 0x0000988701007387 */ /* 0x000fe80000100800 */
[----:B------:R-:W4:Y:S04]  /*92a0*/  LDL.LU R194, [R1+0x14] ;  /* 0x0000140001c27983 */ /* 0x000f280000300800 */
[----:B------:R-:W-:Y:S04]  /*92b0*/  STL [R1+0x74], R136 ;  /* 0x0000748801007387 */ /* 0x000fe80000100800 */
[----:B------:R-:W4:Y:S04]  /*92c0*/  LDL.LU R196, [R1+0x10] ;  /* 0x0000100001c47983 */ /* 0x000f280000300800 */
[----:B------:R1:W-:Y:S04]  /*92d0*/  STL [R1+0x78], R137 ;  /* 0x0000788901007387 */ /* 0x0003e80000100800 */
[----:B------:R-:W-:Y:S04]  /*92e0*/  STL [R1+0x7c], R138 ;  /* 0x00007c8a01007387 */ /* 0x000fe80000100800 */
[----:B------:R4:W-:Y:S01]  /*92f0*/  STL [R1+0x80], R139 ;  /* 0x0000808b01007387 */ /* 0x0009e20000100800 */
[----:B-1----:R-:W-:Y:S04]  /*9300*/  PRMT R137, R49, 0x7610, R137 ;  /* 0x0000761031897816 */ /* 0x002fe80000000089 */
[----:B------:R-:W-:Y:S02]  /*9310*/  PRMT R133, R137, 0x7610, R133 ;  /* 0x0000761089857816 */ /* 0x000fe40000000085 */
[----:B------:R-:W-:Y:S02]  /*9320*/  F2FP.SATFINITE.E4M3.F32.PACK_AB_MERGE_C R137, R2, R0, R3 ;  /* 0x000000000289723e */ /* 0x000fe40004807003 */
[----:B------:R-:W-:Y:S02]  /*9330*/  F2FP.SATFINITE.E4M3.F32.PACK_AB_MERGE_C R2, R8, R7, RZ ;  /* 0x000000070802723e */ /* 0x000fe400048070ff */
[----:B------:R-:W-:Y:S02]  /*9340*/  F2FP.SATFINITE.E4M3.F32.PACK_AB_MERGE_C R0, R12, R11, RZ ;  /* 0x0000000b0c00723e */ /* 0x000fe400048070ff */
[-C--:B--2---:R-:W-:Y:S02]  /*9350*/  F2FP.F16.E4M3.UNPACK_B R212, R50.reuse ;  /* 0x00000032ffd4723e */ /* 0x084fe400020006ff */
[----:B------:R-:W-:Y:S02]  /*9360*/  F2FP.F16.E4M3.UNPACK_B R214, R50.H1 ;  /* 0x00000032ffd6723e */ /* 0x000fe400030006ff */
[-C--:B---3--:R-:W-:Y:S02]  /*9370*/  F2FP.F16.E4M3.UNPACK_B R218, R48.reuse ;  /* 0x00000030ffda723e */ /* 0x088fe400020006ff */
[----:B------:R-:W-:Y:S02]  /*9380*/  F2FP.F16.E4M3.UNPACK_B R221, R48.H1 ;  /* 0x00000030ffdd723e */ /* 0x000fe400030006ff */
[----:B------:R-:W2:Y:S01]  /*9390*/  LDL.LU R48, [R1+0x28] ;  /* 0x0000280001307983 */ /* 0x000ea20000300800 */
[-C--:B----4-:R-:W-:Y:S02]  /*93a0*/  F2FP.F16.E4M3.UNPACK_B R235, R47.reuse ;  /* 0x0000002fffeb723e */ /* 0x090fe400020006ff */
[----:B------:R-:W-:Y:S01]  /*93b0*/  F2FP.F16.E4M3.UNPACK_B R237, R47.H1 ;  /* 0x0000002fffed723e */ /* 0x000fe200030006ff */
[----:B------:R-:W3:Y:S04]  /*93c0*/  LDL.LU R50, [R1+0x20] ;  /* 0x0000200001327983 */ /* 0x000ee80000300800 */
[----:B------:R-:W4:Y:S04]  /*93d0*/  LDL.LU R49, [R1+0x24] ;  /* 0x0000240001317983 */ /* 0x000f280000300800 */
[----:B------:R-:W-:Y:S04]  /*93e0*/  STL [R1+0x84], R140 ;  /* 0x0000848c01007387 */ /* 0x000fe80000100800 */
[----:B------:R1:W-:Y:S04]  /*93f0*/  STL [R1+0x88], R141 ;  /* 0x0000888d01007387 */ /* 0x0003e80000100800 */
[----:B------:R-:W-:Y:S01]  /*9400*/  STL [R1+0x8c], R142 ;  /* 0x00008c8e01007387 */ /* 0x000fe20000100800 */
[-C--:B------:R-:W-:Y:S02]  /*9410*/  F2FP.F16.E4M3.UNPACK_B R208, R194.reuse ;  /* 0x000000c2ffd0723e */ /* 0x080fe400020006ff */
[----:B------:R-:W-:Y:S01]  /*9420*/  F2FP.F16.E4M3.UNPACK_B R210, R194.H1 ;  /* 0x000000c2ffd2723e */ /* 0x000fe200030006ff */
[----:B------:R-:W-:Y:S01]  /*9430*/  HADD2.F32 R194, -RZ, R241.H1_H1 ;  /* 0x300000f1ffc27230 */ /* 0x000fe20000004100 */
[----:B------:R-:W-:Y:S04]  /*9440*/  F2FP.F16.E4M3.UNPACK_B R204, R196 ;  /* 0x000000c4ffcc723e */ /* 0x000fe800020006ff */
[C---:B------:R-:W-:Y:S01]  /*9450*/  FFMA R143, R219.reuse, R194, R143 ;  /* 0x000000c2db8f7223 */ /* 0x040fe2000000008f */
[----:B------:R-:W-:Y:S01]  /*9460*/  F2FP.F16.E4M3.UNPACK_B R206, R196.H1 ;  /* 0x000000c4ffce723e */ /* 0x000fe200030006ff */
[C---:B------:R-:W-:Y:S01]  /*9470*/  FFMA R144, R219.reuse, R195, R144 ;  /* 0x000000c3db907223 */ /* 0x040fe20000000090 */
[----:B------:R-:W-:Y:S02]  /*9480*/  HADD2.F32 R196, -RZ, R209.H1_H1 ;  /* 0x300000d1ffc47230 */ /* 0x000fe40000004100 */
[----:B------:R1:W-:Y:S01]  /*9490*/  STL [R1+0x90], R143 ;  /* 0x0000908f01007387 */ /* 0x0003e20000100800 */
[----:B------:R-:W-:Y:S02]  /*94a0*/  HADD2.F32 R194, -RZ, R211.H0_H0 ;  /* 0x200000d3ffc27230 */ /* 0x000fe40000004100 */
[C---:B------:R-:W-:Y:S01]  /*94b0*/  FFMA R145, R219.reuse, R196, R145 ;  /* 0x000000c4db917223 */ /* 0x040fe20000000091 */
[----:B------:R1:W-:Y:S01]  /*94c0*/  STL [R1+0x9c], R144 ;  /* 0x00009c9001007387 */ /* 0x0003e20000100800 */
[----:B------:R-:W-:Y:S02]  /*94d0*/  HADD2.F32 R195, -RZ, R200.H0_H0 ;  /* 0x200000c8ffc37230 */ /* 0x000fe40000004100 */
[C---:B------:R-:W-:Y:S01]  /*94e0*/  FFMA R146, R219.reuse, R193, R146 ;  /* 0x000000c1db927223 */ /* 0x040fe20000000092 */
[--C-:B------:R-:W-:Y:S01]  /*94f0*/  HADD2.F32 R193, -RZ, R243.reuse.H0_H0 ;  /* 0x200000f3ffc17230 */ /* 0x100fe20000004100 */
[----:B------:R-:W4:Y:S01]  /*9500*/  LDL.LU R47, [R1+0x30] ;  /* 0x00003000012f7983 */ /* 0x000f220000300800 */
[C---:B------:R-:W-:Y:S01]  /*9510*/  FFMA R147, R219.reuse, R197, R147 ;  /* 0x000000c5db937223 */ /* 0x040fe20000000093 */
[C---:B------:R-:W-:Y:S01]  /*9520*/  FFMA R148, R219.reuse, R194, R148 ;  /* 0x000000c2db947223 */ /* 0x040fe20000000094 */
[----:B------:R-:W-:Y:S02]  /*9530*/  HADD2.F32 R194, -RZ, R243.H1_H1 ;  /* 0x300000f3ffc27230 */ /* 0x000fe40000004100 */
[----:B------:R-:W-:Y:S01]  /*9540*/  FFMA R149, R219, R198, R149 ;  /* 0x000000c6db957223 */ /* 0x000fe20000000095 */
[----:B------:R-:W-:Y:S01]  /*9550*/  PRMT R198, R133, 0x7610, R198 ;  /* 0x0000761085c67816 */ /* 0x000fe200000000c6 */
[C---:B------:R-:W-:Y:S01]  /*9560*/  FFMA R150, R219.reuse, R193, R150 ;  /* 0x000000c1db967223 */ /* 0x040fe20000000096 */
[----:B------:R-:W-:Y:S01]  /*9570*/  F2FP.SATFINITE.E4M3.F32.PACK_AB_MERGE_C R133, R10, R9, R0 ;  /* 0x000000090a85723e */ /* 0x000fe20004807000 */
[C---:B------:R-:W-:Y:S01]  /*9580*/  FFMA R151, R219.reuse, R194, R151 ;  /* 0x000000c2db977223 */ /* 0x040fe20000000097 */
[----:B------:R-:W-:Y:S01]  /*9590*/  PRMT R194, R54, 0x7610, R194 ;  /* 0x0000761036c27816 */ /* 0x000fe200000000c2 */
[----:B------:R-:W-:Y:S01]  /*95a0*/  FFMA R88, R219, R195, R88 ;  /* 0x000000c3db587223 */ /* 0x000fe20000000058 */
[----:B------:R-:W-:Y:S01]  /*95b0*/  PRMT R195, R51, 0x7610, R195 ;  /* 0x0000761033c37816 */ /* 0x000fe200000000c3 */
[----:B------:R-:W-:Y:S01]  /*95c0*/  HADD2.F32 R193, -RZ, R202.H0_H0 ;  /* 0x200000caffc17230 */ /* 0x000fe20000004100 */
[----:B------:R-:W-:Y:S01]  /*95d0*/  PRMT R197, R194, 0x7610, R197 ;  /* 0x00007610c2c57816 */ /* 0x000fe200000000c5 */
[----:B------:R-:W-:Y:S01]  /*95e0*/  HADD2.F32 R196, -RZ, R200.H1_H1 ;  /* 0x300000c8ffc47230 */ /* 0x000fe20000004100 */
[----:B------:R-:W-:Y:S01]  /*95f0*/  PRMT R211, R195, 0x7610, R211 ;  /* 0x00007610c3d37816 */ /* 0x000fe200000000d3 */
[----:B------:R-:W-:Y:S01]  /*9600*/  HADD2.F32 R194, -RZ, R205.H1_H1 ;  /* 0x300000cdffc27230 */ /* 0x000fe20000004100 */
[----:B------:R-:W-:Y:S01]  /*9610*/  PRMT R209, R197, 0x7610, R209 ;  /* 0x00007610c5d17816 */ /* 0x000fe200000000d1 */
[----:B------:R-:W-:Y:S01]  /*9620*/  HADD2.F32 R195, -RZ, R247.H1_H1 ;  /* 0x300000f7ffc37230 */ /* 0x000fe20000004100 */
[----:B------:R-:W-:Y:S01]  /*9630*/  PRMT R242, R211, 0x7610, R242 ;  /* 0x00007610d3f27816 */ /* 0x000fe200000000f2 */
[C---:B------:R-:W-:Y:S01]  /*9640*/  FFMA R89, R219.reuse, R196, R89 ;  /* 0x000000c4db597223 */ /* 0x040fe20000000059 */
[----:B------:R-:W-:Y:S01]  /*9650*/  PRMT R240, R198, 0x7610, R240 ;  /* 0x00007610c6f07816 */ /* 0x000fe200000000f0 */
[----:B------:R-:W-:Y:S01]  /*9660*/  FFMA R90, R219, R193, R90 ;  /* 0x000000c1db5a7223 */ /* 0x000fe2000000005a */
[----:B------:R-:W-:Y:S01]  /*9670*/  PRMT R193, R46, 0x7610, R193 ;  /* 0x000076102ec17816 */ /* 0x000fe200000000c1 */
[----:B------:R-:W-:Y:S02]  /*9680*/  HADD2.F32 R198, -RZ, R213.H1_H1 ;  /* 0x300000d5ffc67230 */ /* 0x000fe40000004100 */
[----:B------:R-:W-:Y:S01]  /*9690*/  HADD2.F32 R197, -RZ, R203.H1_H1 ;  /* 0x300000cbffc57230 */ /* 0x000fe20000004100 */
[----:B------:R-:W-:Y:S01]  /*96a0*/  PRMT R136, R193, 0x7610, R136 ;  /* 0x00007610c1887816 */ /* 0x000fe20000000088 */
[--C-:B------:R-:W-:Y:S02]  /*96b0*/  HADD2.F32 R211, -RZ, R212.reuse.H0_H0 ;  /* 0x200000d4ffd37230 */ /* 0x100fe40000004100 */
[----:B------:R-:W-:Y:S01]  /*96c0*/  HADD2.F32 R212, -RZ, R212.H1_H1 ;  /* 0x300000d4ffd47230 */ /* 0x000fe20000004100 */
[----:B------:R-:W-:Y:S02]  /*96d0*/  PRMT R200, R136, 0x7610, R200 ;  /* 0x0000761088c87816 */ /* 0x000fe400000000c8 */
[----:B------:R-:W-:Y:S02]  /*96e0*/  F2FP.SATFINITE.E4M3.F32.PACK_AB_MERGE_C R136, R6, R5, R2 ;  /* 0x000000050688723e */ /* 0x000fe40004807002 */
[----:B------:R-:W-:Y:S01]  /*96f0*/  PRMT R250, R200, 0x7610, R250 ;  /* 0x00007610c8fa7816 */ /* 0x000fe200000000fa */
[----:B------:R-:W-:Y:S01]  /*9700*/  HADD2.F32 R200, -RZ, R224.H1_H1 ;  /* 0x300000e0ffc87230 */ /* 0x000fe20000004100 */
[-C--:B--2---:R-:W-:Y:S02]  /*9710*/  F2FP.F16.E4M3.UNPACK_B R231, R48.reuse ;  /* 0x00000030ffe7723e */ /* 0x084fe400020006ff */
[----:B------:R-:W-:Y:S02]  /*9720*/  F2FP.F16.E4M3.UNPACK_B R233, R48.H1 ;  /* 0x00000030ffe9723e */ /* 0x000fe400030006ff */
[----:B------:R-:W2:Y:S01]  /*9730*/  LDL.LU R48, [R1+0x34] ;  /* 0x0000340001307983 */ /* 0x000ea20000300800 */
[-C--:B---3--:R-:W-:Y:S02]  /*9740*/  F2FP.F16.E4M3.UNPACK_B R223, R50.reuse ;  /* 0x00000032ffdf723e */ /* 0x088fe400020006ff */
[----:B------:R-:W-:Y:S02]  /*9750*/  F2FP.F16.E4M3.UNPACK_B R225, R50.H1 ;  /* 0x00000032ffe1723e */ /* 0x000fe400030006ff */
[-C--:B----4-:R-:W-:Y:S02]  /*9760*/  F2FP.F16.E4M3.UNPACK_B R227, R49.reuse ;  /* 0x00000031ffe3723e */ /* 0x090fe400020006ff */
[----:B------:R-:W-:Y:S02]  /*9770*/  F2FP.F16.E4M3.UNPACK_B R229, R49.H1 ;  /* 0x00000031ffe5723e */ /* 0x000fe400030006ff */
[----:B------:R-:W3:Y:S04]  /*9780*/  LDL.LU R49, [R1+0x38] ;  /* 0x0000380001317983 */ /* 0x000ee80000300800 */
[----:B------:R-:W4:Y:S04]  /*9790*/  LDL.LU R50, [R1+0x3c] ;  /* 0x00003c0001327983 */ /* 0x000f280000300800 */
[----:B------:R-:W4:Y:S04]  /*97a0*/  LDL.LU R51, [R1+0x40] ;  /* 0x0000400001337983 */ /* 0x000f280000300800 */
[----:B------:R-:W4:Y:S04]  /*97b0*/  LDL.LU R54, [R1+0x44] ;  /* 0x0000440001367983 */ /* 0x000f280000300800 */
[----:B------:R-:W4:Y:S01]  /*97c0*/  LDL.LU R46, [R1+0x118] ;  /* 0x00011800012e7983 */ /* 0x000f220000300800 */
[-C--:B------:R-:W-:Y:S02]  /*97d0*/  F2FP.F16.E4M3.UNPACK_B R239, R47.reuse ;  /* 0x0000002fffef723e */ /* 0x080fe400020006ff */
[----:B------:R-:W-:Y:S02]  /*97e0*/  F2FP.F16.E4M3.UNPACK_B R241, R47.H1 ;  /* 0x0000002ffff1723e */ /* 0x000fe400030006ff */
[----:B------:R-:W4:Y:S01]  /*97f0*/  LDL.LU R47, [R1+0x114] ;  /* 0x00011400012f7983 */ /* 0x000f220000300800 */
[-C--:B--2---:R-:W-:Y:S02]  /*9800*/  F2FP.F16.E4M3.UNPACK_B R243, R48.reuse ;  /* 0x00000030fff3723e */ /* 0x084fe400020006ff */
[----:B------:R-:W-:Y:S02]  /*9810*/  F2FP.F16.E4M3.UNPACK_B R245, R48.H1 ;  /* 0x00000030fff5723e */ /* 0x000fe400030006ff */
[----:B------:R-:W2:Y:S01]  /*9820*/  LDL.LU R48, [R1+0x110] ;  /* 0x0001100001307983 */ /* 0x000ea20000300800 */
[-C--:B---3--:R-:W-:Y:S02]  /*9830*/  F2FP.F16.E4M3.UNPACK_B R246, R49.reuse ;  /* 0x00000031fff6723e */ /* 0x088fe400020006ff */
[----:B------:R-:W-:Y:S02]  /*9840*/  F2FP.F16.E4M3.UNPACK_B R248, R49.H1 ;  /* 0x00000031fff8723e */ /* 0x000fe400030006ff */
[-C--:B----4-:R-:W-:Y:S01]  /*9850*/  F2FP.F16.E4M3.UNPACK_B R249, R50.reuse ;  /* 0x00000032fff9723e */ /* 0x090fe200020006ff */
[----:B------:R-:W3:Y:S01]  /*9860*/  LDL.LU R49, [R1+0x10c] ;  /* 0x00010c0001317983 */ /* 0x000ee20000300800 */
[----:B------:R-:W-:Y:S02]  /*9870*/  F2FP.F16.E4M3.UNPACK_B R251, R50.H1 ;  /* 0x00000032fffb723e */ /* 0x000fe400030006ff */
[-C--:B------:R-:W-:Y:S01]  /*9880*/  F2FP.F16.E4M3.UNPACK_B R7, R51.reuse ;  /* 0x00000033ff07723e */ /* 0x080fe200020006ff */
[----:B------:R-:W4:Y:S01]  /*9890*/  LDL.LU R50, [R1+0x108] ;  /* 0x0001080001327983 */ /* 0x000f220000300800 */
[----:B------:R-:W-:Y:S02]  /*98a0*/  F2FP.F16.E4M3.UNPACK_B R52, R51.H1 ;  /* 0x00000033ff34723e */ /* 0x000fe400030006ff */
[C---:B------:R-:W-:Y:S01]  /*98b0*/  PRMT R20, R7.reuse, 0x7610, R20 ;  /* 0x0000761007147816 */ /* 0x040fe20000000014 */
[----:B------:R-:W4:Y:S01]  /*98c0*/  LDL.LU R193, [R1+0x48] ;  /* 0x0000480001c17983 */ /* 0x000f220000300800 */
[----:B------:R-:W-:Y:S02]  /*98d0*/  PRMT R19, R7, 0x7632, R19 ;  /* 0x0000763207137816 */ /* 0x000fe40000000013 */
[C---:B------:R-:W-:Y:S01]  /*98e0*/  PRMT R153, R52.reuse, 0x7610, R153 ;  /* 0x0000761034997816 */ /* 0x040fe20000000099 */
[----:B------:R-:W4:Y:S01]  /*98f0*/  LDL.LU R7, [R1+0x4c] ;  /* 0x00004c0001077983 */ /* 0x000f220000300800 */
[----:B------:R-:W-:Y:S01]  /*9900*/  PRMT R132, R52, 0x7632, R132 ;  /* 0x0000763234847816 */ /* 0x000fe20000000084 */
[----:B------:R-:W-:Y:S01]  /*9910*/  FMUL R46, R217, R46 ;  /* 0x0000002ed92e7220 */ /* 0x000fe20000400000 */
        /* <DEDUP_REMOVED lines=8> */
[----:B------:R-:W-:Y:S03]  /*99a0*/  PRMT R191, R55, 0x7632, R191 ;  /* 0x0000763237bf7816 */ /* 0x000fe600000000bf */
[----:B------:R-:W4:Y:S01]  /*99b0*/  LDL.LU R54, [R1+0xf8] ;  /* 0x0000f80001367983 */ /* 0x000f220000300800 */
[C---:B------:R-:W-:Y:S03]  /*99c0*/  FMUL R47, R217.reuse, R47 ;  /* 0x0000002fd92f7220 */ /* 0x040fe60000400000 */
[----:B------:R-:W4:Y:S01]  /*99d0*/  LDL.LU R55, [R1+0xf4] ;  /* 0x0000f40001377983 */ /* 0x000f220000300800 */
[C---:B--2---:R-:W-:Y:S01]  /*99e0*/  FMUL R48, R217.reuse, R48 ;  /* 0x00000030d9307220 */ /* 0x044fe20000400000 */
[C---:B---3--:R-:W-:Y:S01]  /*99f0*/  FMUL R49, R217.reuse, R49 ;  /* 0x00000031d9317220 */ /* 0x048fe20000400000 */
[----:B----4-:R-:W-:Y:S01]  /*9a00*/  FMUL R50, R217, R50 ;  /* 0x00000032d9327220 */ /* 0x010fe20000400000 */
[-C--:B------:R-:W-:Y:S02]  /*9a10*/  F2FP.F16.E4M3.UNPACK_B R11, R193.reuse.H1 ;  /* 0x000000c1ff0b723e */ /* 0x080fe400030006ff */
[----:B------:R-:W-:Y:S01]  /*9a20*/  F2FP.F16.E4M3.UNPACK_B R196, R193 ;  /* 0x000000c1ffc4723e */ /* 0x000fe200020006ff */
[----:B------:R-:W-:Y:S01]  /*9a30*/  HADD2.F32 R193, -RZ, R202.H1_H1 ;  /* 0x300000caffc17230 */ /* 0x000fe20000004100 */
[C---:B------:R-:W-:Y:S01]  /*9a40*/  PRMT R188, R11.reuse, 0x7610, R188 ;  /* 0x000076100bbc7816 */ /* 0x040fe200000000bc */
[----:B------:R-:W-:Y:S01]  /*9a50*/  HADD2.F32 R202, -RZ, R236.H1_H1 ;  /* 0x300000ecffca7230 */ /* 0x000fe20000004100 */
[----:B------:R-:W-:Y:S02]  /*9a60*/  PRMT R187, R11, 0x7632, R187 ;  /* 0x000076320bbb7816 */ /* 0x000fe400000000bb */
[-C--:B------:R-:W-:Y:S01]  /*9a70*/  F2FP.F16.E4M3.UNPACK_B R8, R7.reuse ;  /* 0x00000007ff08723e */ /* 0x080fe200020006ff */
[----:B------:R-:W2:Y:S01]  /*9a80*/  LDL.LU R11, [R1+0x50] ;  /* 0x00005000010b7983 */ /* 0x000ea20000300800 */
[----:B------:R-:W-:Y:S01]  /*9a90*/  F2FP.F16.E4M3.UNPACK_B R3, R7.H1 ;  /* 0x00000007ff03723e */ /* 0x000fe200030006ff */
[----:B------:R-:W-:Y:S01]  /*9aa0*/  FFMA R91, R219, R193, R91 ;  /* 0x000000c1db5b7223 */ /* 0x000fe2000000005b */
[C---:B------:R-:W-:Y:S01]  /*9ab0*/  PRMT R190, R8.reuse, 0x7610, R190 ;  /* 0x0000761008be7816 */ /* 0x040fe200000000be */
[----:B------:R-:W-:Y:S01]  /*9ac0*/  HADD2.F32 R193, -RZ, R205.H0_H0 ;  /* 0x200000cdffc17230 */ /* 0x000fe20000004100 */
[----:B------:R-:W-:Y:S01]  /*9ad0*/  PRMT R186, R8, 0x7632, R186 ;  /* 0x0000763208ba7816 */ /* 0x000fe200000000ba */
[----:B------:R-:W-:Y:S01]  /*9ae0*/  FMUL R52, R217, R52 ;  /* 0x00000034d9347220 */ /* 0x000fe20000400000 */
[C---:B------:R-:W-:Y:S01]  /*9af0*/  PRMT R185, R3.reuse, 0x7610, R185 ;  /* 0x0000761003b97816 */ /* 0x040fe200000000b9 */
[----:B------:R-:W3:Y:S01]  /*9b00*/  LDL.LU R8, [R1+0x54] ;  /* 0x0000540001087983 */ /* 0x000ee20000300800 */
[----:B------:R-:W-:Y:S01]  /*9b10*/  PRMT R216, R3, 0x7632, R216 ;  /* 0x0000763203d87816 */ /* 0x000fe200000000d8 */
[C---:B------:R-:W-:Y:S01]  /*9b20*/  FFMA R92, R219.reuse, R193, R92 ;  /* 0x000000c1db5c7223 */ /* 0x040fe2000000005c */
[C---:B------:R-:W-:Y:S01]  /*9b30*/  PRMT R184, R196.reuse, 0x7610, R184 ;  /* 0x00007610c4b87816 */ /* 0x040fe200000000b8 */
[----:B------:R-:W4:Y:S01]  /*9b40*/  LDL.LU R7, [R1+0x58] ;  /* 0x0000580001077983 */ /* 0x000f220000300800 */
[----:B------:R-:W-:Y:S01]  /*9b50*/  PRMT R23, R196, 0x7632, R23 ;  /* 0x00007632c4177816 */ /* 0x000fe20000000017 */
[----:B------:R-:W-:Y:S02]  /*9b60*/  HADD2.F32 R216, -RZ, R216.H0_H0 ;  /* 0x200000d8ffd87230 */ /* 0x000fe40000004100 */
[----:B------:R-:W-:Y:S01]  /*9b70*/  FFMA R93, R219, R194, R93 ;  /* 0x000000c2db5d7223 */ /* 0x000fe2000000005d */
[----:B------:R-:W4:Y:S01]  /*9b80*/  LDL.LU R3, [R1+0x5c] ;  /* 0x00005c0001037983 */ /* 0x000f220000300800 */
[----:B------:R-:W-:Y:S02]  /*9b90*/  HADD2.F32 R194, -RZ, R244.H1_H1 ;  /* 0x300000f4ffc27230 */ /* 0x000fe40000004100 */
[C---:B------:R-:W-:Y:S01]  /*9ba0*/  FMUL R53, R217.reuse, R53 ;  /* 0x00000035d9357220 */ /* 0x040fe20000400000 */
[----:B------:R-:W-:Y:S02]  /*9bb0*/  HADD2.F32 R196, -RZ, R199.H1_H1 ;  /* 0x300000c7ffc47230 */ /* 0x000fe40000004100 */
[C---:B------:R-:W-:Y:S01]  /*9bc0*/  FMUL R51, R217.reuse, R51 ;  /* 0x00000033d9337220 */ /* 0x040fe20000400000 */
[----:B------:R-:W-:Y:S02]  /*9bd0*/  HADD2.F32 R193, -RZ, R232.H1_H1 ;  /* 0x300000e8ffc17230 */ /* 0x000fe40000004100 */
[C---:B------:R-:W-:Y:S01]  /*9be0*/  FMUL R54, R217.reuse, R54 ;  /* 0x00000036d9367220 */ /* 0x040fe20000400000 */
[--C-:B------:R-:W-:Y:S02]  /*9bf0*/  HADD2.F32 R205, -RZ, R206.reuse.H0_H0 ;  /* 0x200000ceffcd7230 */ /* 0x100fe40000004100 */
[C---:B------:R-:W-:Y:S01]  /*9c00*/  FMUL R55, R217.reuse, R55 ;  /* 0x00000037d9377220 */ /* 0x040fe20000400000 */
[----:B------:R-:W-:Y:S01]  /*9c10*/  HADD2.F32 R206, -RZ, R206.H1_H1 ;  /* 0x300000ceffce7230 */ /* 0x000fe20000004100 */
[-C--:B--2---:R-:W-:Y:S02]  /*9c20*/  F2FP.F16.E4M3.UNPACK_B R10, R11.reuse.H1 ;  /* 0x0000000bff0a723e */ /* 0x084fe400030006ff */
[----:B------:R-:W-:Y:S01]  /*9c30*/  F2FP.F16.E4M3.UNPACK_B R12, R11 ;  /* 0x0000000bff0c723e */ /* 0x000fe200020006ff */
[C---:B------:R-:W-:Y:S01]  /*9c40*/  FMUL R11, R217.reuse, R66 ;  /* 0x00000042d90b7220 */ /* 0x040fe20000400000 */
[C---:B------:R-:W-:Y:S01]  /*9c50*/  PRMT R189, R10.reuse, 0x7610, R189 ;  /* 0x000076100abd7816 */ /* 0x040fe200000000bd */
[C---:B------:R-:W-:Y:S01]  /*9c60*/  FMUL R66, R217.reuse, R78 ;  /* 0x0000004ed9427220 */ /* 0x040fe20000400000 */
[----:B------:R-:W-:Y:S01]  /*9c70*/  PRMT R152, R10, 0x7632, R152 ;  /* 0x000076320a987816 */ /* 0x000fe20000000098 */
[C---:B------:R-:W-:Y:S01]  /*9c80*/  FMUL R10, R217.reuse, R65 ;  /* 0x00000041d90a7220 */ /* 0x040fe20000400000 */
[----:B---3--:R-:W-:Y:S01]  /*9c90*/  F2FP.F16.E4M3.UNPACK_B R9, R8 ;  /* 0x00000008ff09723e */ /* 0x008fe200020006ff */
[C---:B------:R-:W-:Y:S01]  /*9ca0*/  FMUL R65, R217.reuse, R77 ;  /* 0x0000004dd9417220 */ /* 0x040fe20000400000 */
[C---:B------:R-:W-:Y:S01]  /*9cb0*/  PRMT R22, R12.reuse, 0x7610, R22 ;  /* 0x000076100c167816 */ /* 0x040fe20000000016 */
[----:B------:R-:W-:Y:S01]  /*9cc0*/  FMUL R77, R217, R25 ;  /* 0x00000019d94d7220 */ /* 0x000fe20000400000 */
[C---:B------:R-:W-:Y:S01]  /*9cd0*/  PRMT R157, R9.reuse, 0x7610, R157 ;  /* 0x00007610099d7816 */ /* 0x040fe2000000009d */
[--C-:B------:R-:W-:Y:S01]  /*9ce0*/  HADD2.F32 R25, -RZ, R228.reuse.H1_H1 ;  /* 0x300000e4ff197230 */ /* 0x100fe20000004100 */
[----:B------:R-:W-:Y:S01]  /*9cf0*/  PRMT R156, R9, 0x7632, R156 ;  /* 0x00007632099c7816 */ /* 0x000fe2000000009c */
[C---:B------:R-:W-:Y:S01]  /*9d00*/  FMUL R9, R217.reuse, R64 ;  /* 0x00000040d9097220 */ /* 0x040fe20000400000 */
[-C--:B----4-:R-:W-:Y:S01]  /*9d10*/  F2FP.F16.E4M3.UNPACK_B R0, R3.reuse.H1 ;  /* 0x00000003ff00723e */ /* 0x090fe200030006ff */
[C---:B------:R-:W-:Y:S01]  /*9d20*/  FMUL R64, R217.reuse, R76 ;  /* 0x0000004cd9407220 */ /* 0x040fe20000400000 */
[C---:B------:R-:W-:Y:S01]  /*9d30*/  FMUL R76, R217.reuse, R24 ;  /* 0x00000018d94c7220 */ /* 0x040fe20000400000 */
[----:B------:R-:W-:Y:S01]  /*9d40*/  F2FP.F16.E4M3.UNPACK_B R2, R3 ;  /* 0x00000003ff02723e */ /* 0x000fe200020006ff */
[----:B------:R-:W-:Y:S01]  /*9d50*/  HADD2.F32 R24, -RZ, R228.H0_H0 ;  /* 0x200000e4ff187230 */ /* 0x000fe20000004100 */
[----:B------:R-:W-:Y:S01]  /*9d60*/  PRMT R21, R12, 0x7632, R21 ;  /* 0x000076320c157816 */ /* 0x000fe20000000015 */
[C---:B------:R-:W-:Y:S01]  /*9d70*/  FMUL R12, R217.reuse, R67 ;  /* 0x00000043d90c7220 */ /* 0x040fe20000400000 */
[C---:B------:R-:W-:Y:S01]  /*9d80*/  PRMT R139, R0.reuse, 0x7610, R139 ;  /* 0x00007610008b7816 */ /* 0x040fe2000000008b */
[C---:B------:R-:W-:Y:S01]  /*9d90*/  FMUL R78, R217.reuse, R26 ;  /* 0x0000001ad94e7220 */ /* 0x040fe20000400000 */
[----:B------:R-:W-:Y:S01]  /*9da0*/  PRMT R138, R0, 0x7632, R138 ;  /* 0x00007632008a7816 */ /* 0x000fe2000000008a */
[C---:B------:R-:W-:Y:S01]  /*9db0*/  FMUL R0, R217.reuse, R56 ;  /* 0x00000038d9007220 */ /* 0x040fe20000400000 */
[C---:B------:R-:W-:Y:S01]  /*9dc0*/  FMUL R67, R217.reuse, R79 ;  /* 0x0000004fd9437220 */ /* 0x040fe20000400000 */
[C---:B-1----:R-:W-:Y:S01]  /*9dd0*/  PRMT R141, R2.reuse, 0x7610, R141 ;  /* 0x00007610028d7816 */ /* 0x042fe2000000008d */
[C---:B------:R-:W-:Y:S01]  /*9de0*/  FMUL R56, R217.reuse, R68 ;  /* 0x00000044d9387220 */ /* 0x040fe20000400000 */
[----:B------:R-:W-:Y:S01]  /*9df0*/  PRMT R140, R2, 0x7632, R140 ;  /* 0x00007632028c7816 */ /* 0x000fe2000000008c */
[C---:B------:R-:W-:Y:S01]  /*9e00*/  FMUL R79, R217.reuse, R27 ;  /* 0x0000001bd94f7220 */ /* 0x040fe20000400000 */
[----:B------:R-:W-:Y:S01]  /*9e10*/  F2FP.F16.E4M3.UNPACK_B R4, R7.H1 ;  /* 0x00000007ff04723e */ /* 0x000fe200030006ff */
[--C-:B------:R-:W-:Y:S02]  /*9e20*/  HADD2.F32 R26, -RZ, R234.reuse.H0_H0 ;  /* 0x200000eaff1a7230 */ /* 0x100fe40000004100 */
[C---:B------:R-:W-:Y:S01]  /*9e30*/  FMUL R2, R217.reuse, R57 ;  /* 0x00000039d9027220 */ /* 0x040fe20000400000 */
[----:B------:R-:W-:Y:S01]  /*9e40*/  FMUL R68, R217, R80 ;  /* 0x00000050d9447220 */ /* 0x000fe20000400000 */
[----:B------:R-:W-:Y:S02]  /*9e50*/  HADD2.F32 R27, -RZ, R234.H1_H1 ;  /* 0x300000eaff1b7230 */ /* 0x000fe40000004100 */
[----:B------:R-:W-:Y:S01]  /*9e60*/  FFMA R94, R219, R24, R94 ;  /* 0x00000018db5e7223 */ /* 0x000fe2000000005e */
[----:B------:R-:W-:Y:S01]  /*9e70*/  F2FP.F16.E4M3.UNPACK_B R5, R7 ;  /* 0x00000007ff05723e */ /* 0x000fe200020006ff */
[--C-:B------:R-:W-:Y:S02]  /*9e80*/  HADD2.F32 R24, -RZ, R252.reuse.H0_H0 ;  /* 0x200000fcff187230 */ /* 0x100fe40000004100 */
[C---:B------:R-:W-:Y:S01]  /*9e90*/  FMUL R57, R217.reuse, R69 ;  /* 0x00000045d9397220 */ /* 0x040fe20000400000 */
[C---:B------:R-:W-:Y:S01]  /*9ea0*/  FMUL R80, R217.reuse, R28 ;  /* 0x0000001cd9507220 */ /* 0x040fe20000400000 */
[C---:B------:R-:W-:Y:S01]  /*9eb0*/  FMUL R3, R217.reuse, R58 ;  /* 0x0000003ad9037220 */ /* 0x040fe20000400000 */
[----:B------:R-:W-:Y:S02]  /*9ec0*/  HADD2.F32 R28, -RZ, R252.H1_H1 ;  /* 0x300000fcff1c7230 */ /* 0x000fe40000004100 */
[----:B------:R-:W-:Y:S01]  /*9ed0*/  FMUL R69, R217, R81 ;  /* 0x00000051d9457220 */ /* 0x000fe20000400000 */
[----:B------:R-:W-:Y:S01]  /*9ee0*/  FFMA R95, R219, R25, R95 ;  /* 0x00000019db5f7223 */ /* 0x000fe2000000005f */
[C---:B------:R-:W-:Y:S01]  /*9ef0*/  PRMT R143, R4.reuse, 0x7610, R143 ;  /* 0x00007610048f7816 */ /* 0x040fe2000000008f */
[C---:B------:R-:W-:Y:S01]  /*9f00*/  FMUL R58, R217.reuse, R70 ;  /* 0x00000046d93a7220 */ /* 0x040fe20000400000 */
[----:B------:R-:W-:Y:S01]  /*9f10*/  PRMT R142, R4, 0x7632, R142 ;  /* 0x00007632048e7816 */ /* 0x000fe2000000008e */
[C---:B------:R-:W-:Y:S01]  /*9f20*/  FMUL R81, R217.reuse, R29 ;  /* 0x0000001dd9517220 */ /* 0x040fe20000400000 */
[----:B------:R-:W-:Y:S01]  /*9f30*/  F2FP.F16.E4M3.UNPACK_B R6, R8.H1 ;  /* 0x00000008ff06723e */ /* 0x000fe200030006ff */
[----:B------:R-:W-:Y:S02]  /*9f40*/  HADD2.F32 R25, -RZ, R242.H0_H0 ;  /* 0x200000f2ff197230 */ /* 0x000fe40000004100 */
[----:B------:R-:W-:Y:S01]  /*9f50*/  FMUL R4, R217, R59 ;  /* 0x0000003bd9047220 */ /* 0x000fe20000400000 */
[----:B------:R-:W-:Y:S01]  /*9f60*/  FFMA R96, R219, R26, R96 ;  /* 0x0000001adb607223 */ /* 0x000fe20000000060 */
[----:B------:R-:W-:Y:S02]  /*9f70*/  HADD2.F32 R29, -RZ, R209.H0_H0 ;  /* 0x200000d1ff1d7230 */ /* 0x000fe40000004100 */
[----:B------:R-:W-:Y:S01]  /*9f80*/  FMUL R70, R217, R82 ;  /* 0x00000052d9467220 */ /* 0x000fe20000400000 */
[C---:B------:R-:W-:Y:S01]  /*9f90*/  PRMT R135, R5.reuse, 0x7610, R135 ;  /* 0x0000761005877816 */ /* 0x040fe20000000087 */
[----:B------:R-:W-:Y:S01]  /*9fa0*/  HADD2.F32 R26, -RZ, R240.H0_H0 ;  /* 0x200000f0ff1a7230 */ /* 0x000fe20000004100 */
[----:B------:R-:W-:Y:S01]  /*9fb0*/  PRMT R134, R5, 0x7632, R134 ;  /* 0x0000763205867816 */ /* 0x000fe20000000086 */
[----:B------:R-:W-:Y:S01]  /*9fc0*/  FFMA R97, R219, R27, R97 ;  /* 0x0000001bdb617223 */ /* 0x000fe20000000061 */
[C---:B------:R-:W-:Y:S01]  /*9fd0*/  FMUL R59, R217.reuse, R71 ;  /* 0x00000047d93b7220 */ /* 0x040fe20000400000 */
[C---:B------:R-:W-:Y:S01]  /*9fe0*/  FMUL R82, R217.reuse, R30 ;  /* 0x0000001ed9527220 */ /* 0x040fe20000400000 */
[----:B------:R-:W-:Y:S01]  /*9ff0*/  FMUL R5, R217, R60 ;  /* 0x0000003cd9057220 */ /* 0x000fe20000400000 */
[----:B------:R-:W-:Y:S02]  /*a000*/  HADD2.F32 R30, -RZ, R250.H0_H0 ;  /* 0x200000faff1e7230 */ /* 0x000fe40000004100 */
[----:B------:R-:W-:Y:S01]  /*a010*/  FFMA R98, R219, R24, R98 ;  /* 0x00000018db627223 */ /* 0x000fe20000000062 */
[C---:B------:R-:W-:Y:S01]  /*a020*/  FMUL R71, R217.reuse, R83 ;  /* 0x00000053d9477220 */ /* 0x040fe20000400000 */
[C---:B------:R-:W-:Y:S01]  /*a030*/  PRMT R128, R6.reuse, 0x7610, R128 ;  /* 0x0000761006807816 */ /* 0x040fe20000000080 */
[C---:B------:R-:W-:Y:S01]  /*a040*/  FMUL R60, R217.reuse, R72 ;  /* 0x00000048d93c7220 */ /* 0x040fe20000400000 */
[----:B------:R-:W-:Y:S01]  /*a050*/  PRMT R144, R6, 0x7632, R144 ;  /* 0x0000763206907816 */ /* 0x000fe20000000090 */
[--C-:B------:R-:W-:Y:S02]  /*a060*/  HADD2.F32 R27, -RZ, R201.reuse.H0_H0 ;  /* 0x200000c9ff1b7230 */ /* 0x100fe40000004100 */
[----:B------:R-:W-:Y:S01]  /*a070*/  FMUL R83, R217, R31 ;  /* 0x0000001fd9537220 */ /* 0x000fe20000400000 */
[----:B------:R-:W-:Y:S01]  /*a080*/  FFMA R99, R219, R28, R99 ;  /* 0x0000001cdb637223 */ /* 0x000fe20000000063 */
[----:B------:R-:W-:Y:S01]  /*a090*/  FMUL R6, R217, R61 ;  /* 0x0000003dd9067220 */ /* 0x000fe20000400000 */
[----:B------:R-:W-:Y:S02]  /*a0a0*/  HADD2.F32 R31, -RZ, R201.H1_H1 ;  /* 0x300000c9ff1f7230 */ /* 0x000fe40000004100 */
[----:B------:R-:W-:Y:S01]  /*a0b0*/  FFMA R100, R219, R25, R100 ;  /* 0x00000019db647223 */ /* 0x000fe20000000064 */
[----:B------:R-:W-:Y:S01]  /*a0c0*/  FMUL R72, R217, R84 ;  /* 0x00000054d9487220 */ /* 0x000fe20000400000 */
[--C-:B------:R-:W-:Y:S02]  /*a0d0*/  HADD2.F32 R24, -RZ, R207.reuse.H0_H0 ;  /* 0x200000cfff187230 */ /* 0x100fe40000004100 */
[----:B------:R-:W-:Y:S01]  /*a0e0*/  FFMA R101, R219, R29, R101 ;  /* 0x0000001ddb657223 */ /* 0x000fe20000000065 */
[C---:B------:R-:W-:Y:S01]  /*a0f0*/  FMUL R61, R217.reuse, R73 ;  /* 0x00000049d93d7220 */ /* 0x040fe20000400000 */
[C---:B------:R-:W-:Y:S01]  /*a100*/  FMUL R84, R217.reuse, R32 ;  /* 0x00000020d9547220 */ /* 0x040fe20000400000 */
        /* <DEDUP_REMOVED lines=15> */
[----:B------:R-:W-:Y:S01]  /*a200*/  FMUL R86, R217, R34 ;  /* 0x00000022d9567220 */ /* 0x000fe20000400000 */
[----:B------:R-:W-:Y:S02]  /*a210*/  HADD2.F32 R34, -RZ, R222.H1_H1 ;  /* 0x300000deff227230 */ /* 0x000fe40000004100 */
[----:B------:R-:W-:Y:S01]  /*a220*/  FFMA R106, R219, R24, R106 ;  /* 0x00000018db6a7223 */ /* 0x000fe2000000006a */
[----:B------:R-:W-:Y:S01]  /*a230*/  FMUL R75, R217, R87 ;  /* 0x00000057d94b7220 */ /* 0x000fe20000400000 */
[--C-:B------:R-:W-:Y:S02]  /*a240*/  HADD2.F32 R29, -RZ, R226.reuse.H0_H0 ;  /* 0x200000e2ff1d7230 */ /* 0x100fe40000004100 */
[----:B------:R-:W-:Y:S01]  /*a250*/  FFMA R107, R219, R32, R107 ;  /* 0x00000020db6b7223 */ /* 0x000fe2000000006b */
[----:B------:R-:W-:Y:S01]  /*a260*/  FMUL R87, R217, R35 ;  /* 0x00000023d9577220 */ /* 0x000fe20000400000 */
[----:B------:R-:W-:Y:S02]  /*a270*/  HADD2.F32 R35, -RZ, R226.H1_H1 ;  /* 0x300000e2ff237230 */ /* 0x000fe40000004100 */
[C---:B------:R-:W-:Y:S01]  /*a280*/  FFMA R108, R219.reuse, R28, R108 ;  /* 0x0000001cdb6c7223 */ /* 0x040fe2000000006c */
[----:B------:R-:W-:Y:S02]  /*a290*/  HADD2.F32 R26, -RZ, R232.H0_H0 ;  /* 0x200000e8ff1a7230 */ /* 0x000fe40000004100 */
[C---:B------:R-:W-:Y:S01]  /*a2a0*/  FFMA R109, R219.reuse, R33, R109 ;  /* 0x00000021db6d7223 */ /* 0x040fe2000000006d */
        /* <DEDUP_REMOVED lines=18> */
[----:B------:R-:W2:Y:S01]  /*a3d0*/  LDL.LU R20, [R1+0xf0] ;  /* 0x0000f00001147983 */ /* 0x000ea20000300800 */
[C---:B------:R-:W-:Y:S01]  /*a3e0*/  FFMA R3, R219.reuse, R24, R3 ;  /* 0x00000018db037223 */ /* 0x040fe20000000003 */
[C---:B------:R-:W-:Y:S01]  /*a3f0*/  FFMA R193, R219.reuse, R197, R4 ;  /* 0x000000c5dbc17223 */ /* 0x040fe20000000004 */
[C---:B------:R-:W-:Y:S01]  /*a400*/  FFMA R194, R219.reuse, R32, R5 ;  /* 0x00000020dbc27223 */ /* 0x040fe20000000005 */
[----:B------:R-:W-:Y:S01]  /*a410*/  HADD2.F32 R5, -RZ, R19.H0_H0 ;  /* 0x20000013ff057230 */ /* 0x000fe20000004100 */
[----:B------:R-:W-:Y:S01]  /*a420*/  F2FP.SATFINITE.E4M3.F32.PACK_AB_MERGE_C R4, R16, R15, RZ ;  /* 0x0000000f1004723e */ /* 0x000fe200048070ff */
[----:B------:R-:W2:Y:S01]  /*a430*/  LDL.LU R19, [R1+0xec] ;  /* 0x0000ec0001137983 */ /* 0x000ea20000300800 */
[----:B------:R-:W-:Y:S01]  /*a440*/  FFMA R195, R219, R198, R6 ;  /* 0x000000c6dbc37223 */ /* 0x000fe20000000006 */
[----:B------:R-:W-:Y:S01]  /*a450*/  HADD2.F32 R6, -RZ, R153.H0_H0 ;  /* 0x20000099ff067230 */ /* 0x000fe20000004100 */
[----:B------:R-:W-:Y:S01]  /*a460*/  F2FP.SATFINITE.E4M3.F32.PACK_AB_MERGE_C R94, R95, R94, RZ ;  /* 0x0000005e5f5e723e */ /* 0x000fe200048070ff */
[----:B------:R-:W3:Y:S01]  /*a470*/  LDL.LU R153, [R1+0xe8] ;  /* 0x0000e80001997983 */ /* 0x000ee20000300800 */
[----:B------:R-:W-:Y:S01]  /*a480*/  HADD2.F32 R28, -RZ, R220.H0_H0 ;  /* 0x200000dcff1c7230 */ /* 0x000fe20000004100 */
[----:B------:R-:W-:Y:S01]  /*a490*/  F2FP.SATFINITE.E4M3.F32.PACK_AB_MERGE_C R95, R107, R106, RZ ;  /* 0x0000006a6b5f723e */ /* 0x000fe200048070ff */
[----:B------:R-:W-:Y:S01]  /*a4a0*/  HADD2.F32 R33, -RZ, R224.H0_H0 ;  /* 0x200000e0ff217230 */ /* 0x000fe20000004100 */
[----:B------:R1:W-:Y:S01]  /*a4b0*/  STL [R1], R5 ;  /* 0x0000000501007387 */ /* 0x0003e20000100800 */
[----:B------:R-:W-:Y:S02]  /*a4c0*/  HADD2.F32 R25, -RZ, R230.H0_H0 ;  /* 0x200000e6ff197230 */ /* 0x000fe40000004100 */
[----:B------:R-:W-:Y:S01]  /*a4d0*/  FFMA R196, R219, R28, R7 ;  /* 0x0000001cdbc47223 */ /* 0x000fe20000000007 */
[----:B------:R-:W-:Y:S01]  /*a4e0*/  HADD2.F32 R34, -RZ, R236.H0_H0 ;  /* 0x200000ecff227230 */ /* 0x000fe20000004100 */
[----:B------:R4:W-:Y:S01]  /*a4f0*/  STL [R1+0x4], R6 ;  /* 0x0000040601007387 */ /* 0x0009e20000100800 */
[----:B------:R-:W-:Y:S01]  /*a500*/  HADD2.F32 R199, -RZ, R220.H1_H1 ;  /* 0x300000dcffc77230 */ /* 0x000fe20000004100 */
[----:B------:R-:W-:Y:S01]  /*a510*/  F2FP.SATFINITE.E4M3.F32.PACK_AB_MERGE_C R104, R105, R104, R95 ;  /* 0x000000686968723e */ /* 0x000fe2000480705f */
[----:B------:R-:W-:Y:S02]  /*a520*/  HADD2.F32 R201, -RZ, R230.H1_H1 ;  /* 0x300000e6ffc97230 */ /* 0x000fe40000004100 */
[--C-:B------:R-:W-:Y:S02]  /*a530*/  HADD2.F32 R29, -RZ, R238.reuse.H0_H0 ;  /* 0x200000eeff1d7230 */ /* 0x100fe40000004100 */
[C---:B------:R-:W-:Y:S01]  /*a540*/  FFMA R197, R219.reuse, R199, R8 ;  /* 0x000000c7dbc57223 */ /* 0x040fe20000000008 */
[C---:B------:R-:W-:Y:S01]  /*a550*/  FFMA R198, R219.reuse, R33, R9 ;  /* 0x00000021dbc67223 */ /* 0x040fe20000000009 */
[C---:B------:R-:W-:Y:S01]  /*a560*/  FFMA R199, R219.reuse, R200, R10 ;  /* 0x000000c8dbc77223 */ /* 0x040fe2000000000a */
[C---:B------:R-:W-:Y:S01]  /*a570*/  FFMA R200, R219.reuse, R25, R11 ;  /* 0x00000019dbc87223 */ /* 0x040fe2000000000b */
[----:B------:R-:W-:Y:S02]  /*a580*/  HADD2.F32 R203, -RZ, R238.H1_H1 ;  /* 0x300000eeffcb7230 */ /* 0x000fe40000004100 */
[C---:B------:R-:W-:Y:S01]  /*a590*/  FFMA R201, R219.reuse, R201, R12 ;  /* 0x000000c9dbc97223 */ /* 0x040fe2000000000c */
[--C-:B------:R-:W-:Y:S02]  /*a5a0*/  HADD2.F32 R35, -RZ, R204.reuse.H0_H0 ;  /* 0x200000ccff237230 */ /* 0x100fe40000004100 */
[C---:B------:R-:W-:Y:S01]  /*a5b0*/  FFMA R56, R219.reuse, R34, R56 ;  /* 0x00000022db387223 */ /* 0x040fe20000000038 */
[C---:B------:R-:W-:Y:S01]  /*a5c0*/  FFMA R57, R219.reuse, R202, R57 ;  /* 0x000000cadb397223 */ /* 0x040fe20000000039 */
[C---:B------:R-:W-:Y:S01]  /*a5d0*/  FFMA R58, R219.reuse, R29, R58 ;  /* 0x0000001ddb3a7223 */ /* 0x040fe2000000003a */
[C---:B------:R-:W-:Y:S01]  /*a5e0*/  FFMA R59, R219.reuse, R203, R59 ;  /* 0x000000cbdb3b7223 */ /* 0x040fe2000000003b */
[C---:B------:R-:W-:Y:S01]  /*a5f0*/  FFMA R60, R219.reuse, R35, R60 ;  /* 0x00000023db3c7223 */ /* 0x040fe2000000003c */
[----:B------:R-:W-:Y:S02]  /*a600*/  HADD2.F32 R204, -RZ, R204.H1_H1 ;  /* 0x300000ccffcc7230 */ /* 0x000fe40000004100 */
[----:B------:R-:W-:Y:S02]  /*a610*/  HADD2.F32 R207, -RZ, R208.H0_H0 ;  /* 0x200000d0ffcf7230 */ /* 0x000fe40000004100 */
[----:B-1----:R-:W-:Y:S01]  /*a620*/  HADD2.F32 R5, -RZ, R132.H0_H0 ;  /* 0x20000084ff057230 */ /* 0x002fe20000004100 */
[----:B------:R-:W-:Y:S01]  /*a630*/  F2FP.SATFINITE.E4M3.F32.PACK_AB_MERGE_C R132, R14, R13, R4 ;  /* 0x0000000d0e84723e */ /* 0x000fe20004807004 */
[----:B------:R-:W-:Y:S02]  /*a640*/  HADD2.F32 R4, -RZ, R18.H0_H0 ;  /* 0x20000012ff047230 */ /* 0x000fe40000004100 */
[C---:B------:R-:W-:Y:S01]  /*a650*/  FFMA R61, R219.reuse, R204, R61 ;  /* 0x000000ccdb3d7223 */ /* 0x040fe2000000003d */
[----:B----4-:R-:W-:Y:S01]  /*a660*/  HADD2.F32 R6, -RZ, R17.H0_H0 ;  /* 0x20000011ff067230 */ /* 0x010fe20000004100 */
[----:B------:R1:W-:Y:S01]  /*a670*/  STL [R1+0x8], R5 ;  /* 0x0000080501007387 */ /* 0x0003e20000100800 */
[----:B------:R-:W-:Y:S02]  /*a680*/  HADD2.F32 R208, -RZ, R208.H1_H1 ;  /* 0x300000d0ffd07230 */ /* 0x000fe40000004100 */
[C---:B------:R-:W-:Y:S01]  /*a690*/  FFMA R62, R219.reuse, R205, R62 ;  /* 0x000000cddb3e7223 */ /* 0x040fe2000000003e */
[C---:B------:R-:W-:Y:S01]  /*a6a0*/  FFMA R63, R219.reuse, R206, R63 ;  /* 0x000000cedb3f7223 */ /* 0x040fe2000000003f */
[----:B------:R-:W4:Y:S01]  /*a6b0*/  LDL.LU R18, [R1+0xe4] ;  /* 0x0000e40001127983 */ /* 0x000f220000300800 */
[C---:B------:R-:W-:Y:S01]  /*a6c0*/  FFMA R64, R219.reuse, R207, R64 ;  /* 0x000000cfdb407223 */ /* 0x040fe20000000040 */
[----:B------:R-:W-:Y:S01]  /*a6d0*/  FFMA R65, R219, R208, R65 ;  /* 0x000000d0db417223 */ /* 0x000fe20000000041 */
[--C-:B------:R-:W-:Y:S01]  /*a6e0*/  HADD2.F32 R215, -RZ, R218.reuse.H0_H0 ;  /* 0x200000daffd77230 */ /* 0x100fe20000004100 */
[----:B------:R-:W4:Y:S01]  /*a6f0*/  LDL.LU R17, [R1+0xe0] ;  /* 0x0000e00001117983 */ /* 0x000f220000300800 */
[----:B------:R-:W-:Y:S01]  /*a700*/  F2FP.SATFINITE.E4M3.F32.PACK_AB_MERGE_C R62, R63, R62, RZ ;  /* 0x0000003e3f3e723e */ /* 0x000fe200048070ff */
[----:B------:R-:W-:Y:S02]  /*a710*/  HADD2.F32 R218, -RZ, R218.H1_H1 ;  /* 0x300000daffda7230 */ /* 0x000fe40000004100 */
[----:B------:R-:W-:Y:S01]  /*a720*/  STL [R1+0xc], R4 ;  /* 0x00000c0401007387 */ /* 0x000fe20000100800 */
[----:B------:R-:W-:Y:S01]  /*a730*/  F2FP.SATFINITE.E4M3.F32.PACK_AB_MERGE_C R60, R61, R60, R62 ;  /* 0x0000003c3d3c723e */ /* 0x000fe2000480703e */
[----:B------:R-:W-:Y:S02]  /*a740*/  HADD2.F32 R222, -RZ, R223.H0_H0 ;  /* 0x200000dfffde7230 */ /* 0x000fe40000004100 */
[----:B------:R1:W-:Y:S01]  /*a750*/  STL [R1+0x10], R6 ;  /* 0x0000100601007387 */ /* 0x0003e20000100800 */
[--C-:B------:R-:W-:Y:S02]  /*a760*/  HADD2.F32 R209, -RZ, R210.reuse.H0_H0 ;  /* 0x200000d2ffd17230 */ /* 0x100fe40000004100 */
[----:B------:R-:W-:Y:S02]  /*a770*/  HADD2.F32 R210, -RZ, R210.H1_H1 ;  /* 0x300000d2ffd27230 */ /* 0x000fe40000004100 */
[--C-:B------:R-:W-:Y:S02]  /*a780*/  HADD2.F32 R213, -RZ, R214.reuse.H0_H0 ;  /* 0x200000d6ffd57230 */ /* 0x100fe40000004100 */
[C---:B------:R-:W-:Y:S01]  /*a790*/  FFMA R66, R219.reuse, R209, R66 ;  /* 0x000000d1db427223 */ /* 0x040fe20000000042 */
[----:B------:R-:W-:Y:S02]  /*a7a0*/  HADD2.F32 R214, -RZ, R214.H1_H1 ;  /* 0x300000d6ffd67230 */ /* 0x000fe40000004100 */
[C---:B------:R-:W-:Y:S01]  /*a7b0*/  FFMA R67, R219.reuse, R210, R67 ;  /* 0x000000d2db437223 */ /* 0x040fe20000000043 */
[----:B-1----:R-:W-:Y:S02]  /*a7c0*/  HADD2.F32 R5, -RZ, R192.H0_H0 ;  /* 0x200000c0ff057230 */ /* 0x002fe40000004100 */
[C---:B------:R-:W-:Y:S01]  /*a7d0*/  FFMA R68, R219.reuse, R211, R68 ;  /* 0x000000d3db447223 */ /* 0x040fe20000000044 */
[----:B------:R-:W3:Y:S01]  /*a7e0*/  LDL.LU R192, [R1+0xdc] ;  /* 0x0000dc0001c07983 */ /* 0x000ee20000300800 */
[C---:B------:R-:W-:Y:S01]  /*a7f0*/  FFMA R69, R219.reuse, R212, R69 ;  /* 0x000000d4db457223 */ /* 0x040fe20000000045 */
[--C-:B------:R-:W-:Y:S02]  /*a800*/  HADD2.F32 R220, -RZ, R221.reuse.H0_H0 ;  /* 0x200000ddffdc7230 */ /* 0x100fe40000004100 */
[C---:B------:R-:W-:Y:S01]  /*a810*/  FFMA R70, R219.reuse, R213, R70 ;  /* 0x000000d5db467223 */ /* 0x040fe20000000046 */
[----:B------:R-:W-:Y:S02]  /*a820*/  HADD2.F32 R221, -RZ, R221.H1_H1 ;  /* 0x300000ddffdd7230 */ /* 0x000fe40000004100 */
[C---:B------:R-:W-:Y:S01]  /*a830*/  FFMA R71, R219.reuse, R214, R71 ;  /* 0x000000d6db477223 */ /* 0x040fe20000000047 */
[C---:B------:R-:W-:Y:S01]  /*a840*/  FFMA R72, R219.reuse, R215, R72 ;  /* 0x000000d7db487223 */ /* 0x040fe20000000048 */
[----:B------:R-:W-:Y:S02]  /*a850*/  HADD2.F32 R223, -RZ, R223.H1_H1 ;  /* 0x300000dfffdf7230 */ /* 0x000fe40000004100 */
[C---:B------:R-:W-:Y:S01]  /*a860*/  FFMA R73, R219.reuse, R218, R73 ;  /* 0x000000dadb497223 */ /* 0x040fe20000000049 */
[--C-:B------:R-:W-:Y:S02]  /*a870*/  HADD2.F32 R224, -RZ, R225.reuse.H0_H0 ;  /* 0x200000e1ffe07230 */ /* 0x100fe40000004100 */
[C---:B------:R-:W-:Y:S01]  /*a880*/  FFMA R74, R219.reuse, R220, R74 ;  /* 0x000000dcdb4a7223 */ /* 0x040fe2000000004a */
[----:B------:R-:W-:Y:S02]  /*a890*/  HADD2.F32 R225, -RZ, R225.H1_H1 ;  /* 0x300000e1ffe17230 */ /* 0x000fe40000004100 */
[C---:B------:R-:W-:Y:S01]  /*a8a0*/  FFMA R75, R219.reuse, R221, R75 ;  /* 0x000000dddb4b7223 */ /* 0x040fe2000000004b */
[----:B------:R-:W-:Y:S02]  /*a8b0*/  HADD2.F32 R226, -RZ, R227.H0_H0 ;  /* 0x200000e3ffe27230 */ /* 0x000fe40000004100 */
[C---:B------:R-:W-:Y:S01]  /*a8c0*/  FFMA R76, R219.reuse, R222, R76 ;  /* 0x000000dedb4c7223 */ /* 0x040fe2000000004c */
[----:B------:R-:W-:Y:S02]  /*a8d0*/  HADD2.F32 R6, -RZ, R191.H0_H0 ;  /* 0x200000bfff067230 */ /* 0x000fe40000004100 */
[C---:B------:R-:W-:Y:S01]  /*a8e0*/  FFMA R77, R219.reuse, R223, R77 ;  /* 0x000000dfdb4d7223 */ /* 0x040fe2000000004d */
[----:B------:R-:W3:Y:S01]  /*a8f0*/  LDL.LU R191, [R1+0xd8] ;  /* 0x0000d80001bf7983 */ /* 0x000ee20000300800 */
[C---:B------:R-:W-:Y:S01]  /*a900*/  FFMA R78, R219.reuse, R224, R78 ;  /* 0x000000e0db4e7223 */ /* 0x040fe2000000004e */
[C---:B------:R-:W-:Y:S01]  /*a910*/  FFMA R79, R219.reuse, R225, R79 ;  /* 0x000000e1db4f7223 */ /* 0x040fe2000000004f */
[C---:B------:R-:W-:Y:S01]  /*a920*/  FFMA R80, R219.reuse, R226, R80 ;  /* 0x000000e2db507223 */ /* 0x040fe20000000050 */
[----:B------:R1:W-:Y:S01]  /*a930*/  STL [R1+0x14], R5 ;  /* 0x0000140501007387 */ /* 0x0003e20000100800 */
[----:B------:R-:W-:Y:S02]  /*a940*/  HADD2.F32 R227, -RZ, R227.H1_H1 ;  /* 0x300000e3ffe37230 */ /* 0x000fe40000004100 */
[--C-:B------:R-:W-:Y:S02]  /*a950*/  HADD2.F32 R230, -RZ, R231.reuse.H0_H0 ;  /* 0x200000e7ffe67230 */ /* 0x100fe40000004100 */
[----:B------:R-:W-:Y:S02]  /*a960*/  HADD2.F32 R231, -RZ, R231.H1_H1 ;  /* 0x300000e7ffe77230 */ /* 0x000fe40000004100 */
[C---:B------:R-:W-:Y:S01]  /*a970*/  FFMA R81, R219.reuse, R227, R81 ;  /* 0x000000e3db517223 */ /* 0x040fe20000000051 */
[--C-:B------:R-:W-:Y:S02]  /*a980*/  HADD2.F32 R234, -RZ, R235.reuse.H0_H0 ;  /* 0x200000ebffea7230 */ /* 0x100fe40000004100 */
[----:B------:R-:W-:Y:S02]  /*a990*/  HADD2.F32 R235, -RZ, R235.H1_H1 ;  /* 0x300000ebffeb7230 */ /* 0x000fe40000004100 */
[--C-:B------:R-:W-:Y:S02]  /*a9a0*/  HADD2.F32 R236, -RZ, R237.reuse.H0_H0 ;  /* 0x200000edffec7230 */ /* 0x100fe40000004100 */
[----:B------:R-:W-:Y:S02]  /*a9b0*/  HADD2.F32 R237, -RZ, R237.H1_H1 ;  /* 0x300000edffed7230 */ /* 0x000fe40000004100 */
[--C-:B------:R-:W-:Y:S02]  /*a9c0*/  HADD2.F32 R238, -RZ, R239.reuse.H0_H0 ;  /* 0x200000efffee7230 */ /* 0x100fe40000004100 */
[----:B------:R-:W-:Y:S02]  /*a9d0*/  HADD2.F32 R239, -RZ, R239.H1_H1 ;  /* 0x300000efffef7230 */ /* 0x000fe40000004100 */
[--C-:B------:R-:W-:Y:S02]  /*a9e0*/  HADD2.F32 R240, -RZ, R241.reuse.H0_H0 ;  /* 0x200000f1fff07230 */ /* 0x100fe40000004100 */
[----:B------:R-:W-:Y:S02]  /*a9f0*/  HADD2.F32 R241, -RZ, R241.H1_H1 ;  /* 0x300000f1fff17230 */ /* 0x000fe40000004100 */
[--C-:B------:R-:W-:Y:S02]  /*aa00*/  HADD2.F32 R242, -RZ, R243.reuse.H0_H0 ;  /* 0x200000f3fff27230 */ /* 0x100fe40000004100 */
[----:B-1----:R-:W-:Y:S02]  /*aa10*/  HADD2.F32 R5, -RZ, R184.H0_H0 ;  /* 0x200000b8ff057230 */ /* 0x002fe40000004100 */
[----:B------:R-:W3:Y:S01]  /*aa20*/  LDL.LU R184, [R1+0xd4] ;  /* 0x0000d40001b87983 */ /* 0x000ee20000300800 */
[----:B------:R-:W-:Y:S02]  /*aa30*/  HADD2.F32 R243, -RZ, R243.H1_H1 ;  /* 0x300000f3fff37230 */ /* 0x000fe40000004100 */
[--C-:B------:R-:W-:Y:S01]  /*aa40*/  HADD2.F32 R202, -RZ, R246.reuse.H0_H0 ;  /* 0x200000f6ffca7230 */ /* 0x100fe20000004100 */
[----:B------:R1:W-:Y:S01]  /*aa50*/  STL [R1+0x18], R6 ;  /* 0x0000180601007387 */ /* 0x0003e20000100800 */
[----:B------:R-:W-:Y:S02]  /*aa60*/  HADD2.F32 R246, -RZ, R246.H1_H1 ;  /* 0x300000f6fff67230 */ /* 0x000fe40000004100 */
[--C-:B------:R-:W-:Y:S02]  /*aa70*/  HADD2.F32 R203, -RZ, R249.reuse.H0_H0 ;  /* 0x200000f9ffcb7230 */ /* 0x100fe40000004100 */
[----:B------:R-:W-:Y:S02]  /*aa80*/  HADD2.F32 R249, -RZ, R249.H1_H1 ;  /* 0x300000f9fff97230 */ /* 0x000fe40000004100 */
[--C-:B------:R-:W-:Y:S02]  /*aa90*/  HADD2.F32 R228, -RZ, R229.reuse.H0_H0 ;  /* 0x200000e5ffe47230 */ /* 0x100fe40000004100 */
[----:B------:R-:W-:Y:S02]  /*aaa0*/  HADD2.F32 R229, -RZ, R229.H1_H1 ;  /* 0x300000e5ffe57230 */ /* 0x000fe40000004100 */
[--C-:B------:R-:W-:Y:S02]  /*aab0*/  HADD2.F32 R232, -RZ, R233.reuse.H0_H0 ;  /* 0x200000e9ffe87230 */ /* 0x100fe40000004100 */
[C---:B------:R-:W-:Y:S01]  /*aac0*/  FFMA R82, R219.reuse, R228, R82 ;  /* 0x000000e4db527223 */ /* 0x040fe20000000052 */
[----:B------:R-:W-:Y:S02]  /*aad0*/  HADD2.F32 R233, -RZ, R233.H1_H1 ;  /* 0x300000e9ffe97230 */ /* 0x000fe40000004100 */
[C---:B------:R-:W-:Y:S01]  /*aae0*/  FFMA R83, R219.reuse, R229, R83 ;  /* 0x000000e5db537223 */ /* 0x040fe20000000053 */
        /* <DEDUP_REMOVED lines=10> */
[----:B-1----:R-:W-:Y:S02]  /*ab90*/  HADD2.F32 R6, -RZ, R23.H0_H0 ;  /* 0x20000017ff067230 */ /* 0x002fe40000004100 */
[C---:B------:R-:W-:Y:S01]  /*aba0*/  FFMA R42, R219.reuse, R240, R42 ;  /* 0x000000f0db2a7223 */ /* 0x040fe2000000002a */
[----:B------:R-:W3:Y:S01]  /*abb0*/  LDL.LU R23, [R1+0xd0] ;  /* 0x0000d00001177983 */ /* 0x000ee20000300800 */
[C---:B------:R-:W-:Y:S01]  /*abc0*/  FFMA R43, R219.reuse, R241, R43 ;  /* 0x000000f1db2b7223 */ /* 0x040fe2000000002b */
[C---:B------:R-:W-:Y:S01]  /*abd0*/  FFMA R44, R219.reuse, R242, R44 ;  /* 0x000000f2db2c7223 */ /* 0x040fe2000000002c */
[C---:B------:R-:W-:Y:S01]  /*abe0*/  FFMA R45, R219.reuse, R243, R45 ;  /* 0x000000f3db2d7223 */ /* 0x040fe2000000002d */
[----:B------:R1:W-:Y:S01]  /*abf0*/  STL [R1+0x1c], R5 ;  /* 0x00001c0501007387 */ /* 0x0003e20000100800 */
[--C-:B------:R-:W-:Y:S02]  /*ac00*/  HADD2.F32 R244, -RZ, R245.reuse.H0_H0 ;  /* 0x200000f5fff47230 */ /* 0x100fe40000004100 */
[----:B------:R-:W-:Y:S01]  /*ac10*/  HADD2.F32 R245, -RZ, R245.H1_H1 ;  /* 0x300000f5fff57230 */ /* 0x000fe20000004100 */
[----:B------:R-:W-:Y:S01]  /*ac20*/  STL [R1+0x20], R6 ;  /* 0x0000200601007387 */ /* 0x000fe20000100800 */
        /* <DEDUP_REMOVED lines=10> */
[--C-:B------:R-:W-:Y:S02]  /*acd0*/  HADD2.F32 R250, -RZ, R251.reuse.H0_H0 ;  /* 0x200000fbfffa7230 */ /* 0x100fe40000004100 */
[----:B------:R-:W-:Y:S03]  /*ace0*/  HADD2.F32 R251, -RZ, R251.H1_H1 ;  /* 0x300000fbfffb7230 */ /* 0x000fe60000004100 */
[C---:B------:R-:W-:Y:S02]  /*acf0*/  FFMA R54, R219.reuse, R250, R54 ;  /* 0x000000fadb367223 */ /* 0x040fe40000000036 */
[----:B------:R-:W-:Y:S01]  /*ad00*/  FFMA R55, R219, R251, R55 ;  /* 0x000000fbdb377223 */ /* 0x000fe20000000037 */
[----:B-1----:R-:W-:Y:S02]  /*ad10*/  HADD2.F32 R5, -RZ, R188.H0_H0 ;  /* 0x200000bcff057230 */ /* 0x002fe40000004100 */
[----:B------:R-:W3:Y:S01]  /*ad20*/  LDL.LU R188, [R1+0xcc] ;  /* 0x0000cc0001bc7983 */ /* 0x000ee20000300800 */
[----:B--2---:R-:W-:Y:S04]  /*ad30*/  F2FP.SATFINITE.E4M3.F32.PACK_AB_MERGE_C R4, R20, R19, RZ ;  /* 0x000000131404723e */ /* 0x004fe800048070ff */
[----:B----4-:R-:W-:Y:S01]  /*ad40*/  F2FP.SATFINITE.E4M3.F32.PACK_AB_MERGE_C R8, R18, R17, R4 ;  /* 0x000000111208723e */ /* 0x010fe20004807004 */
[----:B------:R-:W-:Y:S02]  /*ad50*/  HADD2.F32 R4, -RZ, R187.H0_H0 ;  /* 0x200000bbff047230 */ /* 0x000fe40000004100 */
[----:B------:R-:W2:Y:S04]  /*ad60*/  LDL.LU R187, [R1+0xc8] ;  /* 0x0000c80001bb7983 */ /* 0x000ea80000300800 */
[----:B------:R1:W-:Y:S02]  /*ad70*/  STL [R1+0x24], R5 ;  /* 0x0000240501007387 */ /* 0x0003e40000100800 */
[----:B-1----:R-:W-:Y:S02]  /*ad80*/  HADD2.F32 R5, -RZ, R190.H0_H0 ;  /* 0x200000beff057230 */ /* 0x002fe40000004100 */
[----:B------:R-:W4:Y:S04]  /*ad90*/  LDL.LU R190, [R1+0xc4] ;  /* 0x0000c40001be7983 */ /* 0x000f280000300800 */
[----:B------:R1:W-:Y:S02]  /*ada0*/  STL [R1+0x28], R4 ;  /* 0x0000280401007387 */ /* 0x0003e40000100800 */
[----:B-1----:R-:W-:Y:S02]  /*adb0*/  HADD2.F32 R4, -RZ, R186.H0_H0 ;  /* 0x200000baff047230 */ /* 0x002fe40000004100 */
[----:B------:R-:W4:Y:S04]  /*adc0*/  LDL.LU R186, [R1+0xc0] ;  /* 0x0000c00001ba7983 */ /* 0x000f280000300800 */
[----:B------:R3:W-:Y:S04]  /*add0*/  STL [R1+0x2c], R5 ;  /* 0x00002c0501007387 */ /* 0x0007e80000100800 */
[----:B------:R1:W-:Y:S01]  /*ade0*/  STL [R1+0x30], R4 ;  /* 0x0000300401007387 */ /* 0x0003e20000100800 */
[----:B---3--:R-:W-:Y:S01]  /*adf0*/  F2FP.SATFINITE.E4M3.F32.PACK_AB_MERGE_C R5, R192, R191, RZ ;  /* 0x000000bfc005723e */ /* 0x008fe200048070ff */
[----:B------:R-:W-:Y:S02]  /*ae00*/  HADD2.F32 R191, -RZ, R189.H0_H0 ;  /* 0x200000bdffbf7230 */ /* 0x000fe40000004100 */
[----:B------:R-:W-:Y:S01]  /*ae10*/  HADD2.F32 R192, -RZ, R152.H0_H0 ;  /* 0x20000098ffc07230 */ /* 0x000fe20000004100 */
[----:B------:R-:W-:Y:S01]  /*ae20*/  F2FP.SATFINITE.E4M3.F32.PACK_AB_MERGE_C R7, R184, R23, RZ ;  /* 0x00000017b807723e */ /* 0x000fe200048070ff */
[----:B------:R-:W-:Y:S01]  /*ae30*/  HADD2.F32 R184, -RZ, R185.H0_H0 ;  /* 0x200000b9ffb87230 */ /* 0x000fe20000004100 */
[----:B-1----:R-:W-:Y:S01]  /*ae40*/  F2FP.SATFINITE.E4M3.F32.PACK_AB_MERGE_C R4, R155, R154, RZ ;  /* 0x0000009a9b04723e */ /* 0x002fe200048070ff */
[----:B------:R-:W4:Y:S01]  /*ae50*/  LDL.LU R185, [R1+0xbc] ;  /* 0x0000bc0001b97983 */ /* 0x000f220000300800 */
[----:B------:R-:W-:Y:S02]  /*ae60*/  HADD2.F32 R154, -RZ, R157.H0_H0 ;  /* 0x2000009dff9a7230 */ /* 0x000fe40000004100 */
[----:B------:R-:W-:Y:S01]  /*ae70*/  HADD2.F32 R155, -RZ, R156.H0_H0 ;  /* 0x2000009cff9b7230 */ /* 0x000fe20000004100 */
[----:B--2---:R-:W-:Y:S01]  /*ae80*/  F2FP.SATFINITE.E4M3.F32.PACK_AB_MERGE_C R6, R188, R187, RZ ;  /* 0x000000bbbc06723e */ /* 0x004fe200048070ff */
[----:B------:R-:W-:Y:S02]  /*ae90*/  HADD2.F32 R187, -RZ, R22.H0_H0 ;  /* 0x20000016ffbb7230 */ /* 0x000fe40000004100 */
[----:B------:R-:W2:Y:S01]  /*aea0*/  LDL.LU R22, [R1+0xb8] ;  /* 0x0000b80001167983 */ /* 0x000ea20000300800 */
[----:B------:R-:W-:Y:S03]  /*aeb0*/  HADD2.F32 R188, -RZ, R21.H0_H0 ;  /* 0x20000015ffbc7230 */ /* 0x000fe60000004100 */
[----:B------:R-:W2:Y:S04]  /*aec0*/  LDL.LU R21, [R1+0xb4] ;  /* 0x0000b40001157983 */ /* 0x000ea80000300800 */
[----:B------:R-:W3:Y:S04]  /*aed0*/  LDL.LU R189, [R1+0xb0] ;  /* 0x0000b00001bd7983 */ /* 0x000ee80000300800 */
[----:B------:R-:W3:Y:S04]  /*aee0*/  LDL.LU R152, [R1+0xac] ;  /* 0x0000ac0001987983 */ /* 0x000ee80000300800 */
[----:B------:R-:W3:Y:S04]  /*aef0*/  LDL.LU R157, [R1+0xa8] ;  /* 0x0000a800019d7983 */ /* 0x000ee80000300800 */
[----:B------:R-:W3:Y:S01]  /*af00*/  LDL.LU R156, [R1+0xa4] ;  /* 0x0000a400019c7983 */ /* 0x000ee20000300800 */
[----:B----4-:R-:W-:Y:S02]  /*af10*/  F2FP.SATFINITE.E4M3.F32.PACK_AB_MERGE_C R185, R186, R185, R6 ;  /* 0x000000b9bab9723e */ /* 0x010fe40004807006 */
[----:B------:R-:W-:Y:S02]  /*af20*/  F2FP.SATFINITE.E4M3.F32.PACK_AB_MERGE_C R6, R163, R162, RZ ;  /* 0x000000a2a306723e */ /* 0x000fe400048070ff */
[----:B--2---:R-:W-:Y:S04]  /*af30*/  F2FP.SATFINITE.E4M3.F32.PACK_AB_MERGE_C R7, R22, R21, R7 ;  /* 0x000000151607723e */ /* 0x004fe80004807007 */
[----:B------:R-:W-:Y:S02]  /*af40*/  MOV R186, R7 ;  /* 0x0000000700ba7202 */ /* 0x000fe40000000f00 */
[----:B------:R-:W-:Y:S02]  /*af50*/  F2FP.SATFINITE.E4M3.F32.PACK_AB_MERGE_C R7, R159, R158, RZ ;  /* 0x0000009e9f07723e */ /* 0x000fe400048070ff */
[----:B---3--:R-:W-:Y:S01]  /*af60*/  F2FP.SATFINITE.E4M3.F32.PACK_AB_MERGE_C R4, R153, R152, R4 ;  /* 0x000000989904723e */ /* 0x008fe20004807004 */
[----:B------:R-:W1:Y:S01]  /*af70*/  S2R R159, SR_TID.X ;  /* 0x00000000009f7919 */ /* 0x000e620000002100 */
[----:B------:R-:W-:Y:S02]  /*af80*/  F2FP.SATFINITE.E4M3.F32.PACK_AB_MERGE_C R153, R161, R160, R6 ;  /* 0x000000a0a199723e */ /* 0x000fe40004807006 */
[----:B------:R-:W-:Y:S02]  /*af90*/  MOV R158, R4 ;  /* 0x00000004009e7202 */ /* 0x000fe40000000f00 */
[----:B------:R-:W-:Y:S02]  /*afa0*/  F2FP.SATFINITE.E4M3.F32.PACK_AB_MERGE_C R4, R171, R170, RZ ;  /* 0x000000aaab04723e */ /* 0x000fe400048070ff */
[----:B------:R-:W-:Y:S01]  /*afb0*/  F2FP.SATFINITE.E4M3.F32.PACK_AB_MERGE_C R161, R125, R124, R127 ;  /* 0x0000007c7da1723e */ /* 0x000fe2000480707f */
[----:B------:R-:W-:Y:S01]  /*afc0*/  HADD2.F32 R124, -RZ, R143.H0_H0 ;  /* 0x2000008fff7c7230 */ /* 0x000fe20000004100 */
[----:B------:R-:W-:Y:S01]  /*afd0*/  F2FP.SATFINITE.E4M3.F32.PACK_AB_MERGE_C R168, R169, R168, R4 ;  /* 0x000000a8a9a8723e */ /* 0x000fe20004807004 */
[----:B------:R-:W-:Y:S01]  /*afe0*/  HADD2.F32 R125, -RZ, R142.H0_H0 ;  /* 0x2000008eff7d7230 */ /* 0x000fe20000004100 */
[----:B------:R-:W-:Y:S01]  /*aff0*/  F2FP.SATFINITE.E4M3.F32.PACK_AB_MERGE_C R4, R123, R122, RZ ;  /* 0x0000007a7b04723e */ /* 0x000fe200048070ff */
[----:B------:R-:W-:Y:S01]  /*b000*/  HADD2.F32 R122, -RZ, R135.H0_H0 ;  /* 0x20000087ff7a7230 */ /* 0x000fe20000004100 */
[----:B------:R-:W-:Y:S01]  /*b010*/  F2FP.SATFINITE.E4M3.F32.PACK_AB_MERGE_C R189, R190, R189, R5 ;  /* 0x000000bdbebd723e */ /* 0x000fe20004807005 */
[----:B------:R-:W-:Y:S01]  /*b020*/  HADD2.F32 R123, -RZ, R134.H0_H0 ;  /* 0x20000086ff7b7230 */ /* 0x000fe20000004100 */
[----:B------:R-:W-:Y:S01]  /*b030*/  F2FP.SATFINITE.E4M3.F32.PACK_AB_MERGE_C R160, R121, R120, R4 ;  /* 0x0000007879a0723e */ /* 0x000fe20004807004 */
[----:B------:R-:W-:Y:S01]  /*b040*/  HADD2.F32 R120, -RZ, R128.H0_H0 ;  /* 0x20000080ff787230 */ /* 0x000fe20000004100 */
[----:B------:R-:W-:Y:S01]  /*b050*/  F2FP.SATFINITE.E4M3.F32.PACK_AB_MERGE_C R5, R167, R166, RZ ;  /* 0x000000a6a705723e */ /* 0x000fe200048070ff */
[----:B------:R-:W2:Y:S01]  /*b060*/  LDL.LU R128, [R1+0xa0] ;  /* 0x0000a00001807983 */ /* 0x000ea20000300800 */
[----:B------:R-:W-:Y:S01]  /*b070*/  F2FP.SATFINITE.E4M3.F32.PACK_AB_MERGE_C R156, R157, R156, R7 ;  /* 0x0000009c9d9c723e */ /* 0x000fe20004807007 */
[----:B------:R-:W-:Y:S01]  /*b080*/  HADD2.F32 R121, -RZ, R144.H0_H0 ;  /* 0x20000090ff797230 */ /* 0x000fe20000004100 */
[----:B------:R-:W-:Y:S01]  /*b090*/  F2FP.SATFINITE.E4M3.F32.PACK_AB_MERGE_C R167, R165, R164, R5 ;  /* 0x000000a4a5a7723e */ /* 0x000fe20004807005 */
[----:B------:R-:W3:Y:S01]  /*b0a0*/  LDL.LU R144, [R1+0x9c] ;  /* 0x00009c0001907983 */ /* 0x000ee20000300800 */
[----:B------:R-:W-:Y:S01]  /*b0b0*/  MOV R165, R156 ;  /* 0x0000009c00a57202 */ /* 0x000fe20000000f00 */
[----:B------:R-:W-:Y:S01]  /*b0c0*/  HADD2.F32 R127, -RZ, R140.H0_H0 ;  /* 0x2000008cff7f7230 */ /* 0x000fe20000004100 */
[----:B------:R-:W-:Y:S01]  /*b0d0*/  MOV R156, R137 ;  /* 0x00000089009c7202 */ /* 0x000fe20000000f00 */
[----:B------:R-:W4:Y:S01]  /*b0e0*/  LDL.LU R135, [R1+0x98] ;  /* 0x0000980001877983 */ /* 0x000f220000300800 */
[----:B------:R-:W-:Y:S02]  /*b0f0*/  MOV R157, R136 ;  /* 0x00000088009d7202 */ /* 0x000fe40000000f00 */
[----:B------:R-:W-:Y:S01]  /*b100*/  MOV R164, R158 ;  /* 0x0000009e00a47202 */ /* 0x000fe20000000f00 */
[----:B------:R-:W4:Y:S01]  /*b110*/  LDL.LU R134, [R1+0x94] ;  /* 0x0000940001867983 */ /* 0x000f220000300800 */
[----:B------:R-:W-:Y:S02]  /*b120*/  MOV R158, R133 ;  /* 0x00000085009e7202 */ /* 0x000fe40000000f00 */
[----:B-1----:R-:W-:Y:S01]  /*b130*/  SHF.L.U32 R152, R159, 0x5, RZ ;  /* 0x000000059f987819 */ /* 0x002fe200000006ff */
[----:B------:R-:W3:Y:S01]  /*b140*/  LDL.LU R143, [R1+0x90] ;  /* 0x00009000018f7983 */ /* 0x000ee20000300800 */
[----:B------:R-:W-:Y:S02]  /*b150*/  F2FP.SATFINITE.E4M3.F32.PACK_AB_MERGE_C R7, R175, R174, RZ ;  /* 0x000000aeaf07723e */ /* 0x000fe400048070ff */
[C---:B------:R-:W-:Y:S01]  /*b160*/  LOP3.LUT R130, R152.reuse, 0x80, RZ, 0xc0, !PT ;  /* 0x0000008098827812 */ /* 0x040fe200078ec0ff */
[----:B------:R-:W3:Y:S01]  /*b170*/  LDL.LU R142, [R1+0x8c] ;  /* 0x00008c00018e7983 */ /* 0x000ee20000300800 */
[----:B------:R-:W-:Y:S02]  /*b180*/  F2FP.SATFINITE.E4M3.F32.PACK_AB_MERGE_C R6, R179, R178, RZ ;  /* 0x000000b2b306723e */ /* 0x000fe400048070ff */
[----:B------:R-:W-:Y:S02]  /*b190*/  F2FP.SATFINITE.E4M3.F32.PACK_AB_MERGE_C R5, R183, R182, RZ ;  /* 0x000000b6b705723e */ /* 0x000fe400048070ff */
[----:B------:R-:W-:Y:S02]  /*b1a0*/  MOV R190, R8 ;  /* 0x0000000800be7202 */ /* 0x000fe40000000f00 */
[----:B------:R-:W-:Y:S02]  /*b1b0*/  F2FP.SATFINITE.E4M3.F32.PACK_AB_MERGE_C R169, R173, R172, R7 ;  /* 0x000000acada9723e */ /* 0x000fe40004807007 */
[----:B------:R-:W-:Y:S02]  /*b1c0*/  F2FP.SATFINITE.E4M3.F32.PACK_AB_MERGE_C R170, R177, R176, R6 ;  /* 0x000000b0b1aa723e */ /* 0x000fe40004807006 */
[----:B------:R-:W-:Y:S02]  /*b1d0*/  F2FP.SATFINITE.E4M3.F32.PACK_AB_MERGE_C R171, R181, R180, R5 ;  /* 0x000000b4b5ab723e */ /* 0x000fe40004807005 */
[----:B------:R-:W-:Y:S01]  /*b1e0*/  MOV R172, R190 ;  /* 0x000000be00ac7202 */ /* 0x000fe20000000f00 */
[----:B------:R-:W1:Y:S01]  /*b1f0*/  LDTM.x32 R4, tmem[UR4+0xc0] ;  /* 0x0000c004000479ee */ /* 0x000e6200082c0000 */
[----:B------:R-:W-:Y:S01]  /*b200*/  MOV R173, R186 ;  /* 0x000000ba00ad7202 */ /* 0x000fe20000000f00 */
[----:B------:R-:W-:Y:S01]  /*b210*/  NOP ;  /* 0x0000000000007918 */ /* 0x000fe20000000000 */
[----:B------:R-:W-:Y:S01]  /*b220*/  MOV R174, R185 ;  /* 0x000000b900ae7202 */ /* 0x000fe20000000f00 */
[----:B------:R-:W-:Y:S01]  /*b230*/  UMOV UR4, 0x400 ;  /* 0x0000040000047882 */ /* 0x000fe20000000000 */
[----:B------:R-:W-:Y:S01]  /*b240*/  MOV R175, R189 ;  /* 0x000000bd00af7202 */ /* 0x000fe20000000f00 */
[----:B------:R-:W-:Y:S01]  /*b250*/  ULEA UR4, UR5, UR4, 0x18 ;  /* 0x0000000405047291 */ /* 0x000fe2000f8ec0ff */
[----:B------:R-:W-:Y:S02]  /*b260*/  MOV R166, R153 ;  /* 0x0000009900a67202 */ /* 0x000fe40000000f00 */
[----:B------:R-:W-:Y:S01]  /*b270*/  LOP3.LUT P0, RZ, R152, 0x80, RZ, 0xc0, !PT ;  /* 0x0000008098ff7812 */ /* 0x000fe2000780c0ff */
[----:B------:R-:W-:Y:S04]  /*b280*/  ULEA UR5, UR43, UR4, 0x3 ;  /* 0x000000042b057291 */ /* 0x000fe8000f8e18ff */
[----:B------:R-:W-:Y:S04]  /*b290*/  UIADD3 UR5, UPT, UPT, UR5, 0x100, URZ ;  /* 0x0000010005057890 */ /* 0x000fe8000fffe0ff */
[----:B------:R-:W-:Y:S01]  /*b2a0*/  ULOP3.LUT UR5, UR5, 0xfefffff8, URZ, 0xc0, !UPT ;  /* 0xfefffff805057892 */ /* 0x000fe2000f8ec0ff */
[C---:B-1----:R-:W-:Y:S01]  /*b2b0*/  FMUL R19, R217.reuse, R19 ;  /* 0x00000013d9137220 */ /* 0x042fe20000400000 */
[C---:B------:R-:W-:Y:S01]  /*b2c0*/  FMUL R4, R217.reuse, R4 ;  /* 0x00000004d9047220 */ /* 0x040fe20000400000 */
[C---:B------:R-:W-:Y:S06]  /*b2d0*/  FMUL R5, R217.reuse, R5 ;  /* 0x00000005d9057220 */ /* 0x040fec0000400000 */
[----:B------:R-:W-:Y:S01]  /*b2e0*/  SYNCS.ARRIVE.TRANS64.RED.A1T0 RZ, [UR5], RZ ;  /* 0x000000ffffff79a7 */ /* 0x000fe20008100405 */
[----:B------:R-:W-:Y:S01]  /*b2f0*/  FMUL R8, R217, R8 ;  /* 0x00000008d9087220 */ /* 0x000fe20000400000 */
[----:B------:R-:W-:Y:S01]  /*b300*/  FFMA R4, R219, R252, R4 ;  /* 0x000000fcdb047223 */ /* 0x000fe20000000004 */
        /* <DEDUP_REMOVED lines=28> */
[----:B------:R-:W-:Y:S01]  /*b4d0*/  UIADD3 UR5, UPT, UPT, UR43, 0x1, URZ ;  /* 0x000000012b057890 */ /* 0x000fe2000fffe0ff */
[----:B--2---:R-:W-:Y:S01]  /*b4e0*/  F2FP.SATFINITE.E4M3.F32.PACK_AB_MERGE_C R162, R129, R128, R126 ;  /* 0x0000008081a2723e */ /* 0x004fe2000480707e */
[----:B------:R-:W-:Y:S01]  /*b4f0*/  HADD2.F32 R126, -RZ, R141.H0_H0 ;  /* 0x2000008dff7e7230 */ /* 0x000fe20000004100 */
[----:B------:R-:W-:Y:S01]  /*b500*/  SHF.L.U32 R128, R159, 0x2, RZ ;  /* 0x000000029f807819 */ /* 0x000fe200000006ff */
[----:B------:R-:W2:Y:S01]  /*b510*/  LDL.LU R141, [R1+0x88] ;  /* 0x00008800018d7983 */ /* 0x000ea20000300800 */
[----:B------:R-:W-:Y:S01]  /*b520*/  MOV R159, R132 ;  /* 0x00000084009f7202 */ /* 0x000fe20000000f00 */
[----:B------:R-:W-:Y:S01]  /*b530*/  HADD2.F32 R129, -RZ, R138.H0_H0 ;  /* 0x2000008aff817230 */ /* 0x000fe20000004100 */
[----:B------:R-:W-:Y:S01]  /*b540*/  LOP3.LUT R130, R130, 0x10, R128, 0xf8, !PT ;  /* 0x0000001082827812 */ /* 0x000fe200078ef880 */
[----:B------:R-:W2:Y:S01]  /*b550*/  LDL.LU R140, [R1+0x84] ;  /* 0x00008400018c7983 */ /* 0x000ea20000300800 */
[----:B------:R-:W-:Y:S02]  /*b560*/  HADD2.F32 R128, -RZ, R139.H0_H0 ;  /* 0x2000008bff807230 */ /* 0x000fe40000004100 */
[----:B------:R-:W-:Y:S01]  /*b570*/  LOP3.LUT R130, R130, 0xf60, R152, 0xf8, !PT ;  /* 0x00000f6082827812 */ /* 0x000fe200078ef898 */
[----:B------:R-:W2:Y:S01]  /*b580*/  LDL.LU R139, [R1+0x80] ;  /* 0x00008000018b7983 */ /* 0x000ea20000300800 */
[----:B----4-:R-:W-:Y:S02]  /*b590*/  F2FP.SATFINITE.E4M3.F32.PACK_AB_MERGE_C R131, R135, R134, RZ ;  /* 0x000000868783723e */ /* 0x010fe400048070ff */
[----:B------:R-:W-:Y:S01]  /*b5a0*/  IADD3 R152, PT, PT, R130, UR4, RZ ;  /* 0x0000000482987c10 */ /* 0x000fe2000fffe0ff */
[----:B------:R-:W2:Y:S03]  /*b5b0*/  LDL.LU R138, [R1+0x7c] ;  /* 0x00007c00018a7983 */ /* 0x000ea60000300800 */
[C---:B------:R-:W-:Y:S01]  /*b5c0*/  IADD3 R135, PT, PT, R152.reuse, 0x9210, RZ ;  /* 0x0000921098877810 */ /* 0x040fe20007ffe0ff */
[----:B------:R-:W4:Y:S01]  /*b5d0*/  LDL.LU R137, [R1+0x78] ;  /* 0x0000780001897983 */ /* 0x000f220000300800 */
[C---:B------:R-:W-:Y:S02]  /*b5e0*/  IADD3 R134, PT, PT, R152.reuse, 0xa210, RZ ;  /* 0x0000a21098867810 */ /* 0x040fe40007ffe0ff */
[C---:B------:R-:W-:Y:S01]  /*b5f0*/  IADD3 R153, PT, PT, R152.reuse, 0xc210, RZ ;  /* 0x0000c21098997810 */ /* 0x040fe20007ffe0ff */
[----:B------:R-:W4:Y:S01]  /*b600*/  LDL.LU R136, [R1+0x74] ;  /* 0x0000740001887983 */ /* 0x000f220000300800 */
[----:B---3--:R-:W-:Y:S03]  /*b610*/  F2FP.SATFINITE.E4M3.F32.PACK_AB_MERGE_C R142, R143, R142, RZ ;  /* 0x0000008e8f8e723e */ /* 0x008fe600048070ff */
[----:B------:R-:W3:Y:S04]  /*b620*/  LDL.LU R133, [R1+0x70] ;  /* 0x0000700001857983 */ /* 0x000ee80000300800 */
[----:B------:R-:W3:Y:S04]  /*b630*/  LDL.LU R132, [R1+0x6c] ;  /* 0x00006c0001847983 */ /* 0x000ee80000300800 */
[----:B------:R1:W-:Y:S02]  /*b640*/  STS.128 [R130+UR4+0x7200], R156 ;  /* 0x0072009c82007988 */ /* 0x0003e40008000c04 */
[C---:B-1----:R-:W-:Y:S02]  /*b650*/  IADD3 R156, PT, PT, R152.reuse, 0xb210, RZ ;  /* 0x0000b210989c7810 */ /* 0x042fe40007ffe0ff */
[----:B---3--:R-:W-:Y:S02]  /*b660*/  F2FP.SATFINITE.E4M3.F32.PACK_AB_MERGE_C R163, R133, R132, R131 ;  /* 0x0000008485a3723e */ /* 0x008fe40004807083 */
[C---:B------:R-:W-:Y:S02]  /*b670*/  IADD3 R131, PT, PT, R152.reuse, 0x7200, RZ ;  /* 0x0000720098837810 */ /* 0x040fe40007ffe0ff */
[C---:B------:R-:W-:Y:S02]  /*b680*/  IADD3 R133, PT, PT, R152.reuse, 0x7210, RZ ;  /* 0x0000721098857810 */ /* 0x040fe40007ffe0ff */
[C---:B------:R-:W-:Y:S02]  /*b690*/  @P0 IADD3 R133, PT, PT, R131.reuse, -0x10, RZ ;  /* 0xfffffff083850810 */ /* 0x040fe40007ffe0ff */
[C---:B------:R-:W-:Y:S02]  /*b6a0*/  IADD3 R132, PT, PT, R152.reuse, 0x8210, RZ ;  /* 0x0000821098847810 */ /* 0x040fe40007ffe0ff */
[----:B------:R-:W-:Y:S01]  /*b6b0*/  IADD3 R152, PT, PT, R152, 0xd210, RZ ;  /* 0x0000d21098987810 */ /* 0x000fe20007ffe0ff */
[----:B------:R1:W-:Y:S01]  /*b6c0*/  STS.128 [R133], R172 ;  /* 0x000000ac85007388 */ /* 0x0003e20000000c00 */
[C---:B------:R-:W-:Y:S02]  /*b6d0*/  @P0 IADD3 R132, PT, PT, R131.reuse, 0xff0, RZ ;  /* 0x00000ff083840810 */ /* 0x040fe40007ffe0ff */
[C---:B------:R-:W-:Y:S01]  /*b6e0*/  @P0 IADD3 R135, PT, PT, R131.reuse, 0x1ff0, RZ ;  /* 0x00001ff083870810 */ /* 0x040fe20007ffe0ff */
[----:B------:R3:W-:Y:S01]  /*b6f0*/  STS.128 [R130+UR4+0x8200], R164 ;  /* 0x008200a482007988 */ /* 0x0007e20008000c04 */
[C---:B------:R-:W-:Y:S02]  /*b700*/  @P0 IADD3 R134, PT, PT, R131.reuse, 0x2ff0, RZ ;  /* 0x00002ff083860810 */ /* 0x040fe40007ffe0ff */
[C---:B------:R-:W-:Y:S01]  /*b710*/  @P0 IADD3 R156, PT, PT, R131.reuse, 0x3ff0, RZ ;  /* 0x00003ff0839c0810 */ /* 0x040fe20007ffe0ff */
[----:B------:R3:W-:Y:S01]  /*b720*/  STS.128 [R132], R168 ;  /* 0x000000a884007388 */ /* 0x0007e20000000c00 */
[C---:B------:R-:W-:Y:S02]  /*b730*/  @P0 IADD3 R153, PT, PT, R131.reuse, 0x4ff0, RZ ;  /* 0x00004ff083990810 */ /* 0x040fe40007ffe0ff */
[----:B------:R-:W-:Y:S01]  /*b740*/  @P0 IADD3 R152, PT, PT, R131, 0x5ff0, RZ ;  /* 0x00005ff083980810 */ /* 0x000fe20007ffe0ff */
[----:B------:R3:W-:Y:S01]  /*b750*/  STS.128 [R130+UR4+0x9200], R160 ;  /* 0x009200a082007988 */ /* 0x0007e20008000c04 */
[----:B--2---:R-:W-:Y:S02]  /*b760*/  F2FP.SATFINITE.E4M3.F32.PACK_AB_MERGE_C R131, R139, R138, RZ ;  /* 0x0000008a8b83723e */ /* 0x004fe400048070ff */
[----:B------:R-:W-:Y:S02]  /*b770*/  F2FP.SATFINITE.E4M3.F32.PACK_AB_MERGE_C R138, R147, R146, RZ ;  /* 0x00000092938a723e */ /* 0x000fe400048070ff */
[----:B----4-:R-:W-:Y:S02]  /*b780*/  F2FP.SATFINITE.E4M3.F32.PACK_AB_MERGE_C R136, R137, R136, R131 ;  /* 0x000000888988723e */ /* 0x010fe40004807083 */
[----:B------:R-:W-:Y:S02]  /*b790*/  F2FP.SATFINITE.E4M3.F32.PACK_AB_MERGE_C R131, R91, R90, RZ ;  /* 0x0000005a5b83723e */ /* 0x000fe400048070ff */
[----:B------:R-:W-:Y:S02]  /*b7a0*/  F2FP.SATFINITE.E4M3.F32.PACK_AB_MERGE_C R139, R151, R150, RZ ;  /* 0x00000096978b723e */ /* 0x000fe400048070ff */
[----:B------:R-:W-:Y:S02]  /*b7b0*/  F2FP.SATFINITE.E4M3.F32.PACK_AB_MERGE_C R88, R89, R88, R131 ;  /* 0x000000585958723e */ /* 0x000fe40004807083 */
[----:B------:R-:W-:Y:S02]  /*b7c0*/  F2FP.SATFINITE.E4M3.F32.PACK_AB_MERGE_C R89, R93, R92, R94 ;  /* 0x0000005c5d59723e */ /* 0x000fe4000480705e */
[----:B------:R-:W-:Y:S02]  /*b7d0*/  F2FP.SATFINITE.E4M3.F32.PACK_AB_MERGE_C R94, R111, R110, RZ ;  /* 0x0000006e6f5e723e */ /* 0x000fe400048070ff */
[----:B------:R-:W-:Y:S02]  /*b7e0*/  F2FP.SATFINITE.E4M3.F32.PACK_AB_MERGE_C R93, R115, R114, RZ ;  /* 0x00000072735d723e */ /* 0x000fe400048070ff */
[----:B------:R-:W-:Y:S01]  /*b7f0*/  F2FP.SATFINITE.E4M3.F32.PACK_AB_MERGE_C R105, R109, R108, R94 ;  /* 0x0000006c6d69723e */ /* 0x000fe2000480705e */
[----:B-1----:R-:W2:Y:S01]  /*b800*/  LDL.LU R175, [R1] ;  /* 0x0000000001af7983 */ /* 0x002ea20000300800 */
[----:B------:R-:W-:Y:S02]  /*b810*/  F2FP.SATFINITE.E4M3.F32.PACK_AB_MERGE_C R94, R193, R3, RZ ;  /* 0x00000003c15e723e */ /* 0x000fe400048070ff */
[----:B------:R-:W-:Y:S01]  /*b820*/  F2FP.SATFINITE.E4M3.F32.PACK_AB_MERGE_C R106, R113, R112, R93 ;  /* 0x00000070716a723e */ /* 0x000fe2000480705d */
[----:B------:R-:W4:Y:S01]  /*b830*/  LDL.LU R174, [R1+0x4] ;  /* 0x0000040001ae7983 */ /* 0x000f220000300800 */
[----:B------:R-:W-:Y:S02]  /*b840*/  F2FP.SATFINITE.E4M3.F32.PACK_AB_MERGE_C R93, R197, R196, RZ ;  /* 0x000000c4c55d723e */ /* 0x000fe400048070ff */
[----:B------:R-:W-:Y:S01]  /*b850*/  F2FP.SATFINITE.E4M3.F32.PACK_AB_MERGE_C R196, R2, R0, R94 ;  /* 0x0000000002c4723e */ /* 0x000fe2000480705e */
[----:B---3--:R-:W3:Y:S01]  /*b860*/  LDL.LU R165, [R1+0x8] ;  /* 0x0000080001a57983 */ /* 0x008ee20000300800 */
[----:B------:R-:W-:Y:S02]  /*b870*/  F2FP.SATFINITE.E4M3.F32.PACK_AB_MERGE_C R0, R79, R78, RZ ;  /* 0x0000004e4f00723e */ /* 0x000fe400048070ff */
[----:B------:R-:W-:Y:S01]  /*b880*/  F2FP.SATFINITE.E4M3.F32.PACK_AB_MERGE_C R92, R119, R118, RZ ;  /* 0x00000076775c723e */ /* 0x000fe200048070ff */
[----:B------:R-:W3:Y:S01]  /*b890*/  LDL.LU R164, [R1+0xc] ;  /* 0x00000c0001a47983 */ /* 0x000ee20000300800 */
[----:B------:R-:W-:Y:S02]  /*b8a0*/  F2FP.SATFINITE.E4M3.F32.PACK_AB_MERGE_C R137, R141, R140, R142 ;  /* 0x0000008c8d89723e */ /* 0x000fe4000480708e */
[----:B------:R-:W-:Y:S01]  /*b8b0*/  F2FP.SATFINITE.E4M3.F32.PACK_AB_MERGE_C R138, R145, R144, R138 ;  /* 0x00000090918a723e */ /* 0x000fe2000480708a */
[----:B------:R-:W3:Y:S01]  /*b8c0*/  LDL.LU R157, [R1+0x10] ;  /* 0x00001000019d7983 */ /* 0x000ee20000300800 */
[----:B------:R-:W-:Y:S02]  /*b8d0*/  F2FP.SATFINITE.E4M3.F32.PACK_AB_MERGE_C R139, R149, R148, R139 ;  /* 0x00000094958b723e */ /* 0x000fe4000480708b */
[----:B------:R-:W-:Y:S01]  /*b8e0*/  F2FP.SATFINITE.E4M3.F32.PACK_AB_MERGE_C R90, R99, R98, RZ ;  /* 0x00000062635a723e */ /* 0x000fe200048070ff */
[----:B------:R-:W3:Y:S01]  /*b8f0*/  LDL.LU R167, [R1+0x14] ;  /* 0x0000140001a77983 */ /* 0x000ee20000300800 */
[----:B------:R-:W-:Y:S02]  /*b900*/  F2FP.SATFINITE.E4M3.F32.PACK_AB_MERGE_C R91, R103, R102, RZ ;  /* 0x00000066675b723e */ /* 0x000fe400048070ff */
[----:B------:R-:W-:Y:S01]  /*b910*/  F2FP.SATFINITE.E4M3.F32.PACK_AB_MERGE_C R2, R75, R74, RZ ;  /* 0x0000004a4b02723e */ /* 0x000fe200048070ff */
[----:B------:R-:W3:Y:S01]  /*b920*/  LDL.LU R166, [R1+0x18] ;  /* 0x0000180001a67983 */ /* 0x000ee20000300800 */
[----:B------:R-:W-:Y:S02]  /*b930*/  F2FP.SATFINITE.E4M3.F32.PACK_AB_MERGE_C R76, R77, R76, R0 ;  /* 0x0000004c4d4c723e */ /* 0x000fe40004807000 */
[----:B------:R-:W-:Y:S01]  /*b940*/  F2FP.SATFINITE.E4M3.F32.PACK_AB_MERGE_C R107, R117, R116, R92 ;  /* 0x00000074756b723e */ /* 0x000fe2000480705c */
[----:B------:R-:W3:Y:S01]  /*b950*/  LDL.LU R159, [R1+0x1c] ;  /* 0x00001c00019f7983 */ /* 0x000ee20000300800 */
[----:B------:R-:W-:Y:S02]  /*b960*/  F2FP.SATFINITE.E4M3.F32.PACK_AB_MERGE_C R0, R83, R82, RZ ;  /* 0x000000525300723e */ /* 0x000fe400048070ff */
[----:B------:R-:W-:Y:S01]  /*b970*/  F2FP.SATFINITE.E4M3.F32.PACK_AB_MERGE_C R90, R97, R96, R90 ;  /* 0x00000060615a723e */ /* 0x000fe2000480705a */
[----:B------:R-:W3:Y:S01]  /*b980*/  LDL.LU R158, [R1+0x20] ;  /* 0x00002000019e7983 */ /* 0x000ee20000300800 */
[----:B------:R-:W-:Y:S02]  /*b990*/  F2FP.SATFINITE.E4M3.F32.PACK_AB_MERGE_C R91, R101, R100, R91 ;  /* 0x00000064655b723e */ /* 0x000fe4000480705b */
[----:B------:R-:W-:Y:S01]  /*b9a0*/  F2FP.SATFINITE.E4M3.F32.PACK_AB_MERGE_C R92, R201, R200, RZ ;  /* 0x000000c8c95c723e */ /* 0x000fe200048070ff */
[----:B------:R-:W3:Y:S01]  /*b9b0*/  LDL.LU R190, [R1+0x24] ;  /* 0x0000240001be7983 */ /* 0x000ee20000300800 */
[----:B------:R-:W-:Y:S02]  /*b9c0*/  F2FP.SATFINITE.E4M3.F32.PACK_AB_MERGE_C R3, R59, R58, RZ ;  /* 0x0000003a3b03723e */ /* 0x000fe400048070ff */
[----:B------:R-:W-:Y:S01]  /*b9d0*/  F2FP.SATFINITE.E4M3.F32.PACK_AB_MERGE_C R63, R73, R72, R2 ;  /* 0x00000048493f723e */ /* 0x000fe20004807002 */
[----:B------:R-:W3:Y:S01]  /*b9e0*/  LDL.LU R189, [R1+0x28] ;  /* 0x0000280001bd7983 */ /* 0x000ee20000300800 */
[----:B------:R-:W-:Y:S02]  /*b9f0*/  F2FP.SATFINITE.E4M3.F32.PACK_AB_MERGE_C R77, R81, R80, R0 ;  /* 0x00000050514d723e */ /* 0x000fe40004807000 */
[----:B------:R-:W-:Y:S01]  /*ba00*/  F2FP.SATFINITE.E4M3.F32.PACK_AB_MERGE_C R2, R43, R42, RZ ;  /* 0x0000002a2b02723e */ /* 0x000fe200048070ff */
[----:B------:R-:W3:Y:S01]  /*ba10*/  LDL.LU R186, [R1+0x2c] ;  /* 0x00002c0001ba7983 */ /* 0x000ee20000300800 */
[----:B------:R-:W-:Y:S02]  /*ba20*/  F2FP.SATFINITE.E4M3.F32.PACK_AB_MERGE_C R198, R199, R198, R92 ;  /* 0x000000c6c7c6723e */ /* 0x000fe4000480705c */
[----:B------:R-:W-:Y:S01]  /*ba30*/  F2FP.SATFINITE.E4M3.F32.PACK_AB_MERGE_C R0, R47, R46, RZ ;  /* 0x0000002e2f00723e */ /* 0x000fe200048070ff */
[----:B------:R-:W3:Y:S01]  /*ba40*/  LDL.LU R185, [R1+0x30] ;  /* 0x0000300001b97983 */ /* 0x000ee20000300800 */
[----:B------:R-:W-:Y:S02]  /*ba50*/  F2FP.SATFINITE.E4M3.F32.PACK_AB_MERGE_C R199, R57, R56, R3 ;  /* 0x0000003839c7723e */ /* 0x000fe40004807003 */
[----:B------:R-:W-:Y:S01]  /*ba60*/  F2FP.SATFINITE.E4M3.F32.PACK_AB_MERGE_C R3, R71, R70, RZ ;  /* 0x000000464703723e */ /* 0x000fe200048070ff */
[----:B------:R1:W-:Y:S01]  /*ba70*/  STS.128 [R135], R136 ;  /* 0x0000008887007388 */ /* 0x0003e20000000c00 */
[----:B------:R-:W-:Y:S02]  /*ba80*/  F2FP.SATFINITE.E4M3.F32.PACK_AB_MERGE_C R56, R67, R66, RZ ;  /* 0x000000424338723e */ /* 0x000fe400048070ff */
[----:B------:R-:W-:Y:S01]  /*ba90*/  F2FP.SATFINITE.E4M3.F32.PACK_AB_MERGE_C R40, R41, R40, R2 ;  /* 0x000000282928723e */ /* 0x000fe20004807002 */
[----:B------:R1:W-:Y:S01]  /*baa0*/  STS.128 [R130+UR4+0xa200], R88 ;  /* 0x00a2005882007988 */ /* 0x0003e20008000c04 */
[----:B------:R-:W-:Y:S02]  /*bab0*/  F2FP.SATFINITE.E4M3.F32.PACK_AB_MERGE_C R197, R195, R194, R93 ;  /* 0x000000c2c3c5723e */ /* 0x000fe4000480705d */
[----:B------:R-:W-:Y:S01]  /*bac0*/  F2FP.SATFINITE.E4M3.F32.PACK_AB_MERGE_C R41, R45, R44, R0 ;  /* 0x0000002c2d29723e */ /* 0x000fe20004807000 */
[----:B------:R1:W-:Y:S01]  /*bad0*/  STS.128 [R134], R104 ;  /* 0x0000006886007388 */ /* 0x0003e20000000c00 */
[----:B------:R-:W-:Y:S02]  /*bae0*/  F2FP.SATFINITE.E4M3.F32.PACK_AB_MERGE_C R0, R51, R50, RZ ;  /* 0x000000323300723e */ /* 0x000fe400048070ff */
[----:B------:R-:W-:Y:S01]  /*baf0*/  F2FP.SATFINITE.E4M3.F32.PACK_AB_MERGE_C R62, R69, R68, R3 ;  /* 0x00000044453e723e */ /* 0x000fe20004807003 */
[----:B------:R1:W-:Y:S01]  /*bb00*/  STS.128 [R130+UR4+0xb200], R196 ;  /* 0x00b200c482007988 */ /* 0x0003e20008000c04 */
[----:B------:R-:W-:Y:S02]  /*bb10*/  F2FP.SATFINITE.E4M3.F32.PACK_AB_MERGE_C R61, R65, R64, R56 ;  /* 0x00000040413d723e */ /* 0x000fe40004807038 */
[----:B------:R-:W-:Y:S02]  /*bb20*/  F2FP.SATFINITE.E4M3.F32.PACK_AB_MERGE_C R3, R39, R38, RZ ;  /* 0x000000262703723e */ /* 0x000fe400048070ff */
[----:B------:R-:W-:Y:S01]  /*bb30*/  F2FP.SATFINITE.E4M3.F32.PACK_AB_MERGE_C R56, R87, R86, RZ ;  /* 0x000000565738723e */ /* 0x000fe200048070ff */
[----:B------:R1:W-:Y:S01]  /*bb40*/  STS.128 [R156], R60 ;  /* 0x0000003c9c007388 */ /* 0x0003e20000000c00 */
[----:B------:R-:W-:Y:S02]  /*bb50*/  F2FP.SATFINITE.E4M3.F32.PACK_AB_MERGE_C R42, R49, R48, R0 ;  /* 0x00000030312a723e */ /* 0x000fe40004807000 */
[----:B------:R-:W-:Y:S02]  /*bb60*/  F2FP.SATFINITE.E4M3.F32.PACK_AB_MERGE_C R79, R37, R36, R3 ;  /* 0x00000024254f723e */ /* 0x000fe40004807003 */
[----:B------:R-:W-:Y:S02]  /*bb70*/  F2FP.SATFINITE.E4M3.F32.PACK_AB_MERGE_C R78, R85, R84, R56 ;  /* 0x00000054554e723e */ /* 0x000fe40004807038 */
[----:B------:R-:W-:Y:S03]  /*bb80*/  F2FP.SATFINITE.E4M3.F32.PACK_AB_MERGE_C R36, R55, R54, RZ ;  /* 0x000000363724723e */ /* 0x000fe600048070ff */
[----:B------:R1:W-:Y:S01]  /*bb90*/  STS.128 [R130+UR4+0xc200], R76 ;  /* 0x00c2004c82007988 */ /* 0x0003e20008000c04 */
[----:B------:R-:W-:Y:S05]  /*bba0*/  F2FP.SATFINITE.E4M3.F32.PACK_AB_MERGE_C R43, R53, R52, R36 ;  /* 0x00000034352b723e */ /* 0x000fea0004807024 */
[----:B------:R1:W-:Y:S01]  /*bbb0*/  STS.128 [R153], R40 ;  /* 0x0000002899007388 */ /* 0x0003e20000000c00 */
[C---:B--2---:R-:W-:Y:S01]  /*bbc0*/  FFMA R5, R219.reuse, R175, R5 ;  /* 0x000000afdb057223 */ /* 0x044fe20000000005 */
[C---:B----4-:R-:W-:Y:S01]  /*bbd0*/  FFMA R6, R219.reuse, R174, R6 ;  /* 0x000000aedb067223 */ /* 0x050fe20000000006 */
[C---:B---3--:R-:W-:Y:S01]  /*bbe0*/  FFMA R7, R219.reuse, R165, R7 ;  /* 0x000000a5db077223 */ /* 0x048fe20000000007 */
[----:B------:R-:W-:Y:S04]  /*bbf0*/  FFMA R8, R219, R164, R8 ;  /* 0x000000a4db087223 */ /* 0x000fe80000000008 */
[----:B------:R-:W-:Y:S01]  /*bc00*/  F2FP.SATFINITE.E4M3.F32.PACK_AB_MERGE_C R3, R7, R6, RZ ;  /* 0x000000060703723e */ /* 0x000fe200048070ff */
[----:B------:R-:W-:Y:S03]  /*bc10*/  FFMA R9, R219, R157, R9 ;  /* 0x0000009ddb097223 */ /* 0x000fe60000000009 */
[----:B------:R-:W-:Y:S01]  /*bc20*/  F2FP.SATFINITE.E4M3.F32.PACK_AB_MERGE_C R36, R5, R4, R3 ;  /* 0x000000040524723e */ /* 0x000fe20004807003 */
[C---:B------:R-:W-:Y:S01]  /*bc30*/  FFMA R10, R219.reuse, R167, R10 ;  /* 0x000000a7db0a7223 */ /* 0x040fe2000000000a */
[C---:B------:R-:W-:Y:S01]  /*bc40*/  FFMA R11, R219.reuse, R166, R11 ;  /* 0x000000a6db0b7223 */ /* 0x040fe2000000000b */
        /* <DEDUP_REMOVED lines=8> */
[C---:B------:R-:W-:Y:S01]  /*bcd0*/  FFMA R17, R219.reuse, R185, R17 ;  /* 0x000000b9db117223 */ /* 0x040fe20000000011 */
[C---:B------:R-:W-:Y:S01]  /*bce0*/  FFMA R18, R219.reuse, R184, R18 ;  /* 0x000000b8db127223 */ /* 0x040fe20000000012 */
[----:B------:R-:W-:Y:S01]  /*bcf0*/  FFMA R19, R219, R216, R19 ;  /* 0x000000d8db137223 */ /* 0x000fe20000000013 */
[----:B------:R-:W-:Y:S01]  /*bd00*/  F2FP.SATFINITE.E4M3.F32.PACK_AB_MERGE_C R38, R13, R12, R0 ;  /* 0x0000000c0d26723e */ /* 0x000fe20004807000 */
[----:B------:R1:W5:Y:S01]  /*bd10*/  LDL.LU R216, [R1+0x68] ;  /* 0x0000680001d87983 */ /* 0x0003620000300800 */
        /* <DEDUP_REMOVED lines=14> */
[----:B------:R-:W-:Y:S01]  /*be00*/  FFMA R34, R219, R128, R34 ;  /* 0x00000080db227223 */ /* 0x000fe20000000022 */
[----:B------:R-:W-:Y:S01]  /*be10*/  F2FP.SATFINITE.E4M3.F32.PACK_AB_MERGE_C R0, R19, R18, RZ ;  /* 0x000000121300723e */ /* 0x000fe200048070ff */
[----:B------:R-:W-:Y:S01]  /*be20*/  FFMA R35, R219, R129, R35 ;  /* 0x00000081db237223 */ /* 0x000fe20000000023 */
[----:B------:R-:W-:Y:S02]  /*be30*/  F2FP.SATFINITE.E4M3.F32.PACK_AB_MERGE_C R4, R23, R22, RZ ;  /* 0x000000161704723e */ /* 0x000fe400048070ff */
[----:B------:R-:W-:Y:S02]  /*be40*/  F2FP.SATFINITE.E4M3.F32.PACK_AB_MERGE_C R39, R17, R16, R0 ;  /* 0x000000101127723e */ /* 0x000fe40004807000 */
[----:B------:R-:W-:Y:S02]  /*be50*/  F2FP.SATFINITE.E4M3.F32.PACK_AB_MERGE_C R3, R27, R26, RZ ;  /* 0x0000001a1b03723e */ /* 0x000fe400048070ff */
[----:B------:R-:W-:Y:S01]  /*be60*/  F2FP.SATFINITE.E4M3.F32.PACK_AB_MERGE_C R2, R31, R30, RZ ;  /* 0x0000001e1f02723e */ /* 0x000fe200048070ff */
[----:B------:R1:W-:Y:S01]  /*be70*/  STS.128 [R130+UR4+0xd200], R36 ;  /* 0x00d2002482007988 */ /* 0x0003e20008000c04 */
[----:B------:R-:W-:Y:S02]  /*be80*/  F2FP.SATFINITE.E4M3.F32.PACK_AB_MERGE_C R0, R35, R34, RZ ;  /* 0x000000222300723e */ /* 0x000fe400048070ff */
[----:B------:R-:W-:Y:S02]  /*be90*/  F2FP.SATFINITE.E4M3.F32.PACK_AB_MERGE_C R20, R21, R20, R4 ;  /* 0x000000141514723e */ /* 0x000fe40004807004 */
[----:B------:R-:W-:Y:S02]  /*bea0*/  F2FP.SATFINITE.E4M3.F32.PACK_AB_MERGE_C R21, R25, R24, R3 ;  /* 0x000000181915723e */ /* 0x000fe40004807003 */
[----:B------:R-:W-:Y:S02]  /*beb0*/  F2FP.SATFINITE.E4M3.F32.PACK_AB_MERGE_C R22, R29, R28, R2 ;  /* 0x0000001c1d16723e */ /* 0x000fe40004807002 */
[----:B------:R-:W-:Y:S05]  /*bec0*/  F2FP.SATFINITE.E4M3.F32.PACK_AB_MERGE_C R23, R33, R32, R0 ;  /* 0x000000202117723e */ /* 0x000fea0004807000 */
[----:B------:R1:W-:Y:S01]  /*bed0*/  STS.128 [R152], R20 ;  /* 0x0000001498007388 */ /* 0x0003e20000000c00 */
[----:B------:R-:W-:Y:S01]  /*bee0*/  @!PT LDS RZ, [RZ] ;  /* 0x00000000fffff984 */ /* 0x000fe20000000800 */
[----:B------:R-:W-:Y:S01]  /*bef0*/  @!PT LDS RZ, [RZ] ;  /* 0x00000000fffff984 */ /* 0x000fe20000000800 */
[----:B------:R-:W-:Y:S01]  /*bf00*/  @!PT LDS RZ, [RZ] ;  /* 0x00000000fffff984 */ /* 0x000fe20000000800 */
[----:B------:R-:W-:Y:S01]  /*bf10*/  @!PT LDS RZ, [RZ] ;  /* 0x00000000fffff984 */ /* 0x000fe20000000800 */
[----:B------:R2:W-:Y:S06]  /*bf20*/  MEMBAR.ALL.CTA ;  /* 0x0000000000007992 */ /* 0x0005ec0000008000 */
[----:B--2---:R-:W2:Y:S02]  /*bf30*/  FENCE.VIEW.ASYNC.S ;  /* 0x00000000000073c6 */ /* 0x004ea40000000000 */
[----:B--2---:R-:W-:Y:S06]  /*bf40*/  BAR.SYNC.DEFER_BLOCKING 0x1, 0x80 ;  /* 0x0042000000007b1d */ /* 0x004fec0000010000 */
[----:B------:R-:W-:Y:S05]  /*bf50*/  @P1 BRA `(.L_x_122) ;  /* 0x0000000000a01947 */ /* 0x000fea0003800000 */
[----:B------:R-:W2:Y:S01]  /*bf60*/  LDCU.64 UR6, c[0x0][0x348] ;  /* 0x00006900ff0677ac */ /* 0x000ea20008000a00 */
[----:B------:R-:W-:Y:S02]  /*bf70*/  UIMAD UR9, UR47, 0xe0, URZ ;  /* 0x000000e02f0978a4 */ /* 0x000fe4000f8e02ff */
[----:B------:R-:W-:Y:S02]  /*bf80*/  USHF.L.U32 UR10, UR46, 0x7, URZ ;  /* 0x000000072e0a7899 */ /* 0x000fe400080006ff */
[----:B------:R-:W-:Y:S01]  /*bf90*/  UIADD3 UR8, UPT, UPT, UR4, 0x7200, URZ ;  /* 0x0000720004087890 */ /* 0x000fe2000fffe0ff */
[----:B------:R-:W-:Y:S01]  /*bfa0*/  UMOV UR11, UR36 ;  /* 0x00000024000b7c82 */ /* 0x000fe20008000000 */
[----:B------:R-:W-:Y:S02]  /*bfb0*/  UIADD3 UR16, UPT, UPT, UR4, 0x8200, URZ ;  /* 0x0000820004107890 */ /* 0x000fe4000fffe0ff */
[----:B------:R-:W-:Y:S01]  /*bfc0*/  UIADD3 UR17, UPT, UPT, UR9, 0x20, URZ ;  /* 0x0000002009117890 */ /* 0x000fe2000fffe0ff */
[----:B------:R-:W-:Y:S01]  /*bfd0*/  UMOV UR19, UR36 ;  /* 0x0000002400137c82 */ /* 0x000fe20008000000 */
[----:B------:R-:W-:Y:S01]  /*bfe0*/  UMOV UR18, UR10 ;  /* 0x0000000a00127c82 */ /* 0x000fe20008000000 */
[----:B------:R-:W-:Y:S02]  /*bff0*/  UIADD3 UR28, UPT, UPT, UR4, 0x9200, URZ ;  /* 0x00009200041c7890 */ /* 0x000fe4000fffe0ff */
[----:B--2---:R-:W-:Y:S02]  /*c000*/  UIADD3 UR6, UP0, UPT, UR6, 0x680, URZ ;  /* 0x0000068006067890 */ /* 0x004fe4000ff1e0ff */
[----:B------:R-:W-:Y:S02]  /*c010*/  UIADD3 UR29, UPT, UPT, UR9, 0x40, URZ ;  /* 0x00000040091d7890 */ /* 0x000fe4000fffe0ff */
[----:B------:R-:W-:Y:S01]  /*c020*/  UIADD3.X UR7, UPT, UPT, URZ, UR7, URZ, UP0, !UPT ;  /* 0x00000007ff077290 */ /* 0x000fe200087fe4ff */
[----:B------:R-:W-:Y:S01]  /*c030*/  UMOV UR31, UR36 ;  /* 0x00000024001f7c82 */ /* 0x000fe20008000000 */
[----:B------:R-:W-:Y:S01]  /*c040*/  UMOV UR30, UR10 ;  /* 0x0000000a001e7c82 */ /* 0x000fe20008000000 */
[----:B------:R-:W-:Y:S02]  /*c050*/  UIADD3 UR32, UPT, UPT, UR4, 0xa200, URZ ;  /* 0x0000a20004207890 */ /* 0x000fe4000fffe0ff */
[----:B------:R-:W-:Y:S01]  /*c060*/  UIADD3 UR33, UPT, UPT, UR9, 0x60, URZ ;  /* 0x0000006009217890 */ /* 0x000fe2000fffe0ff */
[----:B------:R-:W-:Y:S03]  /*c070*/  UMOV UR35, UR36 ;  /* 0x0000002400237c82 */ /* 0x000fe60008000000 */
[----:B------:R2:W-:Y:S01]  /*c080*/  UTMASTG.3D [UR8], [UR6] ;  /* 0x00000008060073b5 */ /* 0x0005e20008010000 */
[----:B------:R-:W-:Y:S01]  /*c090*/  UMOV UR34, UR10 ;  /* 0x0000000a00227c82 */ /* 0x000fe20008000000 */
[----:B------:R-:W-:Y:S02]  /*c0a0*/  UIADD3 UR24, UPT, UPT, UR4, 0xb200, URZ ;  /* 0x0000b20004187890 */ /* 0x000fe4000fffe0ff */
[----:B------:R-:W-:Y:S01]  /*c0b0*/  UIADD3 UR25, UPT, UPT, UR9, 0x80, URZ ;  /* 0x0000008009197890 */ /* 0x000fe2000fffe0ff */
[----:B------:R-:W-:Y:S01]  /*c0c0*/  UMOV UR27, UR36 ;  /* 0x00000024001b7c82 */ /* 0x000fe20008000000 */
[----:B------:R-:W-:Y:S01]  /*c0d0*/  UMOV UR26, UR10 ;  /* 0x0000000a001a7c82 */ /* 0x000fe20008000000 */
[----:B------:R2:W-:Y:S01]  /*c0e0*/  UTMASTG.3D [UR16], [UR6] ;  /* 0x00000010060073b5 */ /* 0x0005e20008010000 */
[----:B------:R-:W-:Y:S02]  /*c0f0*/  UIADD3 UR20, UPT, UPT, UR4, 0xc200, URZ ;  /* 0x0000c20004147890 */ /* 0x000fe4000fffe0ff */
[----:B------:R-:W-:Y:S01]  /*c100*/  UIADD3 UR21, UPT, UPT, UR9, 0xa0, URZ ;  /* 0x000000a009157890 */ /* 0x000fe2000fffe0ff */
[----:B------:R-:W-:Y:S01]  /*c110*/  UMOV UR23, UR36 ;  /* 0x0000002400177c82 */ /* 0x000fe20008000000 */
[----:B------:R-:W-:Y:S01]  /*c120*/  UMOV UR22, UR10 ;  /* 0x0000000a00167c82 */ /* 0x000fe20008000000 */
[----:B------:R-:W-:Y:S01]  /*c130*/  UIADD3 UR12, UPT, UPT, UR4, 0xd200, URZ ;  /* 0x0000d200040c7890 */ /* 0x000fe2000fffe0ff */
[----:B------:R2:W-:Y:S01]  /*c140*/  UTMASTG.3D [UR28], [UR6] ;  /* 0x0000001c060073b5 */ /* 0x0005e20008010000 */
[----:B------:R-:W-:Y:S01]  /*c150*/  UIADD3 UR13, UPT, UPT, UR9, 0xc0, URZ ;  /* 0x000000c0090d7890 */ /* 0x000fe2000fffe0ff */
[----:B------:R-:W-:Y:S01]  /*c160*/  UMOV UR15, UR36 ;  /* 0x00000024000f7c82 */ /* 0x000fe20008000000 */
[----:B------:R-:W-:Y:S01]  /*c170*/  UMOV UR14, UR10 ;  /* 0x0000000a000e7c82 */ /* 0x000fe20008000000 */
[----:B------:R2:W-:Y:S01]  /*c180*/  UTMASTG.3D [UR32], [UR6] ;  /* 0x00000020060073b5 */ /* 0x0005e20008010000 */
[----:B------:R2:W-:Y:S01]  /*c190*/  UTMASTG.3D [UR24], [UR6] ;  /* 0x00000018060073b5 */ /* 0x0005e20008010000 */
[----:B------:R2:W-:Y:S04]  /*c1a0*/  UTMASTG.3D [UR20], [UR6] ;  /* 0x00000014060073b5 */ /* 0x0005e80008010000 */
[----:B------:R2:W-:Y:S01]  /*c1b0*/  UTMASTG.3D [UR12], [UR6] ;  /* 0x0000000c060073b5 */ /* 0x0005e20008010000 */
[----:B------:R0:W-:Y:S01]  /*c1c0*/  UTMACMDFLUSH ;  /* 0x00000000000079b7 */ /* 0x0001e20000000000 */
[----:B--2---:R-:W-:Y:S04]  /*c1d0*/  DEPBAR.LE SB0, 0x0 ;  /* 0x000080000000791a */ /* 0x004fe80000000000 */
.L_x_122:
[----:B------:R-:W-:Y:S05]  /*c1e0*/  BSYNC.RECONVERGENT B0 ;  /* 0x0000000000007941 */ /* 0x000fea0003800200 */
.L_x_121:
[----:B------:R-:W-:Y:S01]  /*c1f0*/  UISETP.NE.AND UP2, UPT, UR48, URZ, UPT ;  /* 0x000000ff3000728c */ /* 0x000fe2000bf45270 */
[----:B------:R-:W-:Y:S01]  /*c200*/  BAR.SYNC.DEFER_BLOCKING 0x1, 0x80 ;  /* 0x0042000000007b1d */ /* 0x000fe20000010000 */
[----:B------:R-:W-:Y:S02]  /*c210*/  UISETP.NE.AND UP0, UPT, UR45, 0x2, UPT ;  /* 0x000000022d00788c */ /* 0x000fe4000bf05270 */
[----:B------:R-:W-:Y:S02]  /*c220*/  UISETP.NE.AND UP1, UPT, UR5, 0x2, UPT ;  /* 0x000000020500788c */ /* 0x000fe4000bf25270 */
[----:B------:R-:W-:Y:S02]  /*c230*/  USEL UR6, URZ, 0x1, UP0 ;  /* 0x00000001ff067887 */ /* 0x000fe40008000000 */
[----:B------:R-:W-:Y:S02]  /*c240*/  USEL UR4, URZ, 0x1, UP1 ;  /* 0x00000001ff047887 */ /* 0x000fe40008800000 */
[----:B------:R-:W-:Y:S02]  /*c250*/  UIADD3 UR47, UPT, UPT, UR37, UR57, URZ ;  /* 0x00000039252f7290 */ /* 0x000fe4000fffe0ff */
[----:B------:R-:W-:Y:S02]  /*c260*/  UIADD3 UR46, UPT, UPT, UR38, UR56, URZ ;  /* 0x00000038262e7290 */ /* 0x000fe4000fffe0ff */
[----:B------:R-:W-:Y:S02]  /*c270*/  USEL UR18, UR45, URZ, UP0 ;  /* 0x000000ff2d127287 */ /* 0x000fe40008000000 */
[----:B------:R-:W-:Y:S02]  /*c280*/  USEL UR43, UR5, URZ, UP1 ;  /* 0x000000ff052b7287 */ /* 0x000fe40008800000 */
[----:B------:R-:W-:Y:S02]  /*c290*/  ULOP3.LUT UR49, UR49, UR6, URZ, 0x3c, !UPT ;  /* 0x0000000631317292 */ /* 0x000fe4000f8e3cff */
[----:B------:R-:W-:Y:S01]  /*c2a0*/  ULOP3.LUT UR50, UR50, UR4, URZ, 0x3c, !UPT ;  /* 0x0000000432327292 */ /* 0x000fe2000f8e3cff */
[----:B------:R-:W-:Y:S01]  /*c2b0*/  UMOV UR36, UR51 ;  /* 0x0000003300247c82 */ /* 0x000fe20008000000 */
[----:B------:R-:W-:Y:S10]  /*c2c0*/  BRA.U UP2, `(.L_x_123) ;  /* 0xffffff9102ac7547 */ /* 0x000ff4000b83ffff */
[----:B------:R-:W-:Y:S05]  /*c2d0*/  EXIT ;  /* 0x000000000000794d */ /* 0x000fea0003800000 */
.L_x_25:
[----:B--2---:R2:W3:Y:S02]  /*c2e0*/  SYNCS.PHASECHK.TRANS64.TRYWAIT P0, [R2+URZ+0x120], R3 ;  /* 0x00012003020075a7 */ /* 0x0044e400080011ff */
[----:B---3--:R-:W-:Y:S05]  /*c2f0*/  @!P0 NANOSLEEP.SYNCS 0x989680 ;  /* 0x009896800000895d */ /* 0x008fea0003900000 */
[----:B------:R-:W3:Y:S02]  /*c300*/  @!P0 SYNCS.PHASECHK.TRANS64 P0, [R2+URZ+0x120], R3 ;  /* 0x00012003020085a7 */ /* 0x000ee400080010ff */
[----:B---3--:R-:W-:Y:S05]  /*c310*/  @!P0 BRA `(.L_x_25) ;  /* 0xfffffffc00f08947 */ /* 0x008fea000383ffff */
[----:B------:R-:W-:Y:S05]  /*c320*/  BRA `(.L_x_124) ;  /* 0xffffff5400a47947 */ /* 0x000fea000383ffff */
.L_x_28:
[----:B------:R-:W-:Y:S07]  /*c330*/  MOV R4, UR33 ;  /* 0x0000002100047c02 */ /* 0x000fee0008000f00 */
.L_x_125:
[----:B-1----:R1:W2:Y:S02]  /*c340*/  SYNCS.PHASECHK.TRANS64.TRYWAIT P0, [R4+URZ+0x58], R2 ;  /* 0x00005802040075a7 */ /* 0x0022a400080011ff */
[----:B--2---:R-:W-:Y:S05]  /*c350*/  @!P0 NANOSLEEP.SYNCS 0x989680 ;  /* 0x009896800000895d */ /* 0x004fea0003900000 */
[----:B------:R-:W2:Y:S02]  /*c360*/  @!P0 SYNCS.PHASECHK.TRANS64 P0, [R4+URZ+0x58], R2 ;  /* 0x00005802040085a7 */ /* 0x000ea400080010ff */
[----:B--2---:R-:W-:Y:S05]  /*c370*/  @!P0 BRA `(.L_x_125) ;  /* 0xfffffffc00f08947 */ /* 0x004fea000383ffff */
[----:B------:R-:W-:Y:S05]  /*c380*/  BRA `(.L_x_27) ;  /* 0xffffff5800007947 */ /* 0x000fea000383ffff */
.L_x_35:
[----:B------:R-:W-:Y:S07]  /*c390*/  MOV R4, UR17 ;  /* 0x0000001100047c02 */ /* 0x000fee0008000f00 */
.L_x_126:
[----:B-1----:R1:W2:Y:S02]  /*c3a0*/  SYNCS.PHASECHK.TRANS64.TRYWAIT P0, [R4+URZ+0x58], R2 ;  /* 0x00005802040075a7 */ /* 0x0022a400080011ff */
[----:B--2---:R-:W-:Y:S05]  /*c3b0*/  @!P0 NANOSLEEP.SYNCS 0x989680 ;  /* 0x009896800000895d */ /* 0x004fea0003900000 */
[----:B------:R-:W2:Y:S02]  /*c3c0*/  @!P0 SYNCS.PHASECHK.TRANS64 P0, [R4+URZ+0x58], R2 ;  /* 0x00005802040085a7 */ /* 0x000ea400080010ff */
[----:B--2---:R-:W-:Y:S05]  /*c3d0*/  @!P0 BRA `(.L_x_126) ;  /* 0xfffffffc00f08947 */ /* 0x004fea000383ffff */
[----:B------:R-:W-:Y:S05]  /*c3e0*/  BRA `(.L_x_34) ;  /* 0xffffff5800bc7947 */ /* 0x000fea000383ffff */
.L_x_40:
[----:B-1----:R1:W2:Y:S02]  /*c3f0*/  SYNCS.PHASECHK.TRANS64.TRYWAIT P0, [R3+URZ+0xd0], R2 ;  /* 0x0000d002030075a7 */ /* 0x0022a400080011ff */
[----:B--2---:R-:W-:Y:S05]  /*c400*/  @!P0 NANOSLEEP.SYNCS 0x989680 ;  /* 0x009896800000895d */ /* 0x004fea0003900000 */
[----:B------:R-:W2:Y:S02]  /*c410*/  @!P0 SYNCS.PHASECHK.TRANS64 P0, [R3+URZ+0xd0], R2 ;  /* 0x0000d002030085a7 */ /* 0x000ea400080010ff */
[----:B--2---:R-:W-:Y:S05]  /*c420*/  @!P0 BRA `(.L_x_40) ;  /* 0xfffffffc00f08947 */ /* 0x004fea000383ffff */
[----:B------:R-:W-:Y:S05]  /*c430*/  BRA `(.L_x_127) ;  /* 0xffffff5c00607947 */ /* 0x000fea000383ffff */
.L_x_44:
[----:B------:R-:W-:-:S07]  /*c440*/  MOV R3, UR4 ;  /* 0x0000000400037c02 */ /* 0x000fce0008000f00 */
.L_x_128:
[----:B-1----:R1:W2:Y:S02]  /*c450*/  SYNCS.PHASECHK.TRANS64.TRYWAIT P0, [R3+URZ], R2 ;  /* 0x00000002030075a7 */ /* 0x0022a400080011ff */
[----:B--2---:R-:W-:Y:S05]  /*c460*/  @!P0 NANOSLEEP.SYNCS 0x989680 ;  /* 0x009896800000895d */ /* 0x004fea0003900000 */
[----:B------:R-:W2:Y:S02]  /*c470*/  @!P0 SYNCS.PHASECHK.TRANS64 P0, [R3+URZ], R2 ;  /* 0x00000002030085a7 */ /* 0x000ea400080010ff */
[----:B--2---:R-:W-:Y:S05]  /*c480*/  @!P0 BRA `(.L_x_128) ;  /* 0xfffffffc00f08947 */ /* 0x004fea000383ffff */
[----:B------:R-:W-:Y:S05]  /*c490*/  BRA `(.L_x_129) ;  /* 0xffffff6400047947 */ /* 0x000fea000383ffff */
.L_x_45:
[----:B------:R-:W-:-:S07]  /*c4a0*/  MOV R3, UR5 ;  /* 0x0000000500037c02 */ /* 0x000fce0008000f00 */
.L_x_130:
[----:B-1----:R1:W2:Y:S02]  /*c4b0*/  SYNCS.PHASECHK.TRANS64.TRYWAIT P0, [R3+URZ], R2 ;  /* 0x00000002030075a7 */ /* 0x0022a400080011ff */
[----:B--2---:R-:W-:Y:S05]  /*c4c0*/  @!P0 NANOSLEEP.SYNCS 0x989680 ;  /* 0x009896800000895d */ /* 0x004fea0003900000 */
[----:B------:R-:W2:Y:S02]  /*c4d0*/  @!P0 SYNCS.PHASECHK.TRANS64 P0, [R3+URZ], R2 ;  /* 0x00000002030085a7 */ /* 0x000ea400080010ff */
[----:B--2---:R-:W-:Y:S05]  /*c4e0*/  @!P0 BRA `(.L_x_130) ;  /* 0xfffffffc00f08947 */ /* 0x004fea000383ffff */
[----:B------:R-:W-:Y:S05]  /*c4f0*/  BRA `(.L_x_131) ;  /* 0xffffff6400107947 */ /* 0x000fea000383ffff */
.L_x_46:
[----:B------:R-:W-:-:S07]  /*c500*/  MOV R3, UR5 ;  /* 0x0000000500037c02 */ /* 0x000fce0008000f00 */
.L_x_132:
[----:B-1----:R1:W2:Y:S02]  /*c510*/  SYNCS.PHASECHK.TRANS64.TRYWAIT P0, [R3+URZ], R2 ;  /* 0x00000002030075a7 */ /* 0x0022a400080011ff */
[----:B--2---:R-:W-:Y:S05]  /*c520*/  @!P0 NANOSLEEP.SYNCS 0x989680 ;  /* 0x009896800000895d */ /* 0x004fea0003900000 */
[----:B------:R-:W2:Y:S02]  /*c530*/  @!P0 SYNCS.PHASECHK.TRANS64 P0, [R3+URZ], R2 ;  /* 0x00000002030085a7 */ /* 0x000ea400080010ff */
[----:B--2---:R-:W-:Y:S05]  /*c540*/  @!P0 BRA `(.L_x_132) ;  /* 0xfffffffc00f08947 */ /* 0x004fea000383ffff */
[----:B------:R-:W-:Y:S05]  /*c550*/  BRA `(.L_x_133) ;  /* 0xffffff64001c7947 */ /* 0x000fea000383ffff */
.L_x_47:
[----:B------:R-:W-:-:S07]  /*c560*/  MOV R3, UR5 ;  /* 0x0000000500037c02 */ /* 0x000fce0008000f00 */
.L_x_134:
[----:B-1----:R1:W2:Y:S02]  /*c570*/  SYNCS.PHASECHK.TRANS64.TRYWAIT P0, [R3+URZ], R2 ;  /* 0x00000002030075a7 */ /* 0x0022a400080011ff */
[----:B--2---:R-:W-:Y:S05]  /*c580*/  @!P0 NANOSLEEP.SYNCS 0x989680 ;  /* 0x009896800000895d */ /* 0x004fea0003900000 */
[----:B------:R-:W2:Y:S02]  /*c590*/  @!P0 SYNCS.PHASECHK.TRANS64 P0, [R3+URZ], R2 ;  /* 0x00000002030085a7 */ /* 0x000ea400080010ff */
[----:B--2---:R-:W-:Y:S05]  /*c5a0*/  @!P0 BRA `(.L_x_134) ;  /* 0xfffffffc00f08947 */ /* 0x004fea000383ffff */
[----:B------:R-:W-:Y:S05]  /*c5b0*/  BRA `(.L_x_135) ;  /* 0xffffff6400287947 */ /* 0x000fea000383ffff */
.L_x_48:
[----:B------:R-:W-:-:S07]  /*c5c0*/  MOV R3, UR5 ;  /* 0x0000000500037c02 */ /* 0x000fce0008000f00 */
.L_x_136:
[----:B-1----:R1:W2:Y:S02]  /*c5d0*/  SYNCS.PHASECHK.TRANS64.TRYWAIT P0, [R3+URZ], R2 ;  /* 0x00000002030075a7 */ /* 0x0022a400080011ff */
[----:B--2---:R-:W-:Y:S05]  /*c5e0*/  @!P0 NANOSLEEP.SYNCS 0x989680 ;  /* 0x009896800000895d */ /* 0x004fea0003900000 */
[----:B------:R-:W2:Y:S02]  /*c5f0*/  @!P0 SYNCS.PHASECHK.TRANS64 P0, [R3+URZ], R2 ;  /* 0x00000002030085a7 */ /* 0x000ea400080010ff */
[----:B--2---:R-:W-:Y:S05]  /*c600*/  @!P0 BRA `(.L_x_136) ;  /* 0xfffffffc00f08947 */ /* 0x004fea000383ffff */
[----:B------:R-:W-:Y:S05]  /*c610*/  BRA `(.L_x_137) ;  /* 0xffffff6400347947 */ /* 0x000fea000383ffff */
.L_x_49:
[----:B------:R-:W-:-:S07]  /*c620*/  MOV R3, UR5 ;  /* 0x0000000500037c02 */ /* 0x000fce0008000f00 */
.L_x_138:
[----:B-1----:R1:W2:Y:S02]  /*c630*/  SYNCS.PHASECHK.TRANS64.TRYWAIT P0, [R3+URZ], R2 ;  /* 0x00000002030075a7 */ /* 0x0022a400080011ff */
[----:B--2---:R-:W-:Y:S05]  /*c640*/  @!P0 NANOSLEEP.SYNCS 0x989680 ;  /* 0x009896800000895d */ /* 0x004fea0003900000 */
[----:B------:R-:W2:Y:S02]  /*c650*/  @!P0 SYNCS.PHASECHK.TRANS64 P0, [R3+URZ], R2 ;  /* 0x00000002030085a7 */ /* 0x000ea400080010ff */
[----:B--2---:R-:W-:Y:S05]  /*c660*/  @!P0 BRA `(.L_x_138) ;  /* 0xfffffffc00f08947 */ /* 0x004fea000383ffff */
[----:B------:R-:W-:Y:S05]  /*c670*/  BRA `(.L_x_139) ;  /* 0xffffff6400407947 */ /* 0x000fea000383ffff */
.L_x_50:
[----:B------:R-:W-:-:S07]  /*c680*/  MOV R3, UR5 ;  /* 0x0000000500037c02 */ /* 0x000fce0008000f00 */
.L_x_140:
[----:B-1----:R1:W2:Y:S02]  /*c690*/  SYNCS.PHASECHK.TRANS64.TRYWAIT P0, [R3+URZ], R2 ;  /* 0x00000002030075a7 */ /* 0x0022a400080011ff */
[----:B--2---:R-:W-:Y:S05]  /*c6a0*/  @!P0 NANOSLEEP.SYNCS 0x989680 ;  /* 0x009896800000895d */ /* 0x004fea0003900000 */
[----:B------:R-:W2:Y:S02]  /*c6b0*/  @!P0 SYNCS.PHASECHK.TRANS64 P0, [R3+URZ], R2 ;  /* 0x00000002030085a7 */ /* 0x000ea400080010ff */
[----:B--2---:R-:W-:Y:S05]  /*c6c0*/  @!P0 BRA `(.L_x_140) ;  /* 0xfffffffc00f08947 */ /* 0x004fea000383ffff */
[----:B------:R-:W-:Y:S05]  /*c6d0*/  BRA `(.L_x_141) ;  /* 0xffffff64004c7947 */ /* 0x000fea000383ffff */
.L_x_51:
[----:B------:R-:W-:-:S07]  /*c6e0*/  MOV R3, UR5 ;  /* 0x0000000500037c02 */ /* 0x000fce0008000f00 */
.L_x_142:
[----:B-1----:R1:W2:Y:S02]  /*c6f0*/  SYNCS.PHASECHK.TRANS64.TRYWAIT P0, [R3+URZ], R2 ;  /* 0x00000002030075a7 */ /* 0x0022a400080011ff */
[----:B--2---:R-:W-:Y:S05]  /*c700*/  @!P0 NANOSLEEP.SYNCS 0x989680 ;  /* 0x009896800000895d */ /* 0x004fea0003900000 */
[----:B------:R-:W2:Y:S02]  /*c710*/  @!P0 SYNCS.PHASECHK.TRANS64 P0, [R3+URZ], R2 ;  /* 0x00000002030085a7 */ /* 0x000ea400080010ff */
[----:B--2---:R-:W-:Y:S05]  /*c720*/  @!P0 BRA `(.L_x_142) ;  /* 0xfffffffc00f08947 */ /* 0x004fea000383ffff */
[----:B------:R-:W-:Y:S05]  /*c730*/  BRA `(.L_x_143) ;  /* 0xffffff6400587947 */ /* 0x000fea000383ffff */
.L_x_52:
[----:B------:R-:W-:-:S07]  /*c740*/  MOV R3, UR5 ;  /* 0x0000000500037c02 */ /* 0x000fce0008000f00 */
.L_x_144:
[----:B-1----:R1:W2:Y:S02]  /*c750*/  SYNCS.PHASECHK.TRANS64.TRYWAIT P0, [R3+URZ], R2 ;  /* 0x00000002030075a7 */ /* 0x0022a400080011ff */
[----:B--2---:R-:W-:Y:S05]  /*c760*/  @!P0 NANOSLEEP.SYNCS 0x989680 ;  /* 0x009896800000895d */ /* 0x004fea0003900000 */
[----:B------:R-:W2:Y:S02]  /*c770*/  @!P0 SYNCS.PHASECHK.TRANS64 P0, [R3+URZ], R2 ;  /* 0x00000002030085a7 */ /* 0x000ea400080010ff */
[----:B--2---:R-:W-:Y:S05]  /*c780*/  @!P0 BRA `(.L_x_144) ;  /* 0xfffffffc00f08947 */ /* 0x004fea000383ffff */
[----:B------:R-:W-:Y:S05]  /*c790*/  BRA `(.L_x_145) ;  /* 0xffffff6400647947 */ /* 0x000fea000383ffff */
.L_x_53:
[----:B------:R-:W-:-:S07]  /*c7a0*/  MOV R3, UR5 ;  /* 0x0000000500037c02 */ /* 0x000fce0008000f00 */
.L_x_146:
[----:B-1----:R1:W2:Y:S02]  /*c7b0*/  SYNCS.PHASECHK.TRANS64.TRYWAIT P0, [R3+URZ], R2 ;  /* 0x00000002030075a7 */ /* 0x0022a400080011ff */
[----:B--2---:R-:W-:Y:S05]  /*c7c0*/  @!P0 NANOSLEEP.SYNCS 0x989680 ;  /* 0x009896800000895d */ /* 0x004fea0003900000 */
[----:B------:R-:W2:Y:S02]  /*c7d0*/  @!P0 SYNCS.PHASECHK.TRANS64 P0, [R3+URZ], R2 ;  /* 0x00000002030085a7 */ /* 0x000ea400080010ff */
[----:B--2---:R-:W-:Y:S05]  /*c7e0*/  @!P0 BRA `(.L_x_146) ;  /* 0xfffffffc00f08947 */ /* 0x004fea000383ffff */
[----:B------:R-:W-:Y:S05]  /*c7f0*/  BRA `(.L_x_147) ;  /* 0xffffff6400707947 */ /* 0x000fea000383ffff */
.L_x_56:
[----:B-1----:R1:W2:Y:S02]  /*c800*/  SYNCS.PHASECHK.TRANS64.TRYWAIT P0, [R0+URZ+0x110], R2 ;  /* 0x00011002000075a7 */ /* 0x0022a400080011ff */
[----:B--2---:R-:W-:Y:S05]  /*c810*/  @!P0 NANOSLEEP.SYNCS 0x989680 ;  /* 0x009896800000895d */ /* 0x004fea0003900000 */
[----:B------:R-:W2:Y:S02]  /*c820*/  @!P0 SYNCS.PHASECHK.TRANS64 P0, [R0+URZ+0x110], R2 ;  /* 0x00011002000085a7 */ /* 0x000ea400080010ff */
[----:B--2---:R-:W-:Y:S05]  /*c830*/  @!P0 BRA `(.L_x_56) ;  /* 0xfffffffc00f08947 */ /* 0x004fea000383ffff */
[----:B------:R-:W-:Y:S05]  /*c840*/  BRA `(.L_x_148) ;  /* 0xffffff6400d47947 */ /* 0x000fea000383ffff */
.L_x_57:
[----:B------:R-:W-:-:S07]  /*c850*/  MOV R3, UR4 ;  /* 0x0000000400037c02 */ /* 0x000fce0008000f00 */
.L_x_149:
[----:B-1----:R1:W2:Y:S02]  /*c860*/  SYNCS.PHASECHK.TRANS64.TRYWAIT P0, [R3+URZ+0xe0], R2 ;  /* 0x0000e002030075a7 */ /* 0x0022a400080011ff */
[----:B--2---:R-:W-:Y:S05]  /*c870*/  @!P0 NANOSLEEP.SYNCS 0x989680 ;  /* 0x009896800000895d */ /* 0x004fea0003900000 */
[----:B------:R-:W2:Y:S02]  /*c880*/  @!P0 SYNCS.PHASECHK.TRANS64 P0, [R3+URZ+0xe0], R2 ;  /* 0x0000e002030085a7 */ /* 0x000ea400080010ff */
[----:B--2---:R-:W-:Y:S05]  /*c890*/  @!P0 BRA `(.L_x_149) ;  /* 0xfffffffc00f08947 */ /* 0x004fea000383ffff */
[----:B------:R-:W-:Y:S05]  /*c8a0*/  BRA `(.L_x_150) ;  /* 0xffffff6400e47947 */ /* 0x000fea000383ffff */
.L_x_58:
[----:B-1----:R1:W2:Y:S02]  /*c8b0*/  SYNCS.PHASECHK.TRANS64.TRYWAIT P1, [R0+URZ+0xd0], R2 ;  /* 0x0000d002000075a7 */ /* 0x0022a400080211ff */
[----:B--2---:R-:W-:Y:S05]  /*c8c0*/  @!P1 NANOSLEEP.SYNCS 0x989680 ;  /* 0x009896800000995d */ /* 0x004fea0003900000 */
[----:B------:R-:W2:Y:S02]  /*c8d0*/  @!P1 SYNCS.PHASECHK.TRANS64 P1, [R0+URZ+0xd0], R2 ;  /* 0x0000d002000095a7 */ /* 0x000ea400080210ff */
[----:B--2---:R-:W-:Y:S05]  /*c8e0*/  @!P1 BRA `(.L_x_58) ;  /* 0xfffffffc00f09947 */ /* 0x004fea000383ffff */
[----:B------:R-:W-:Y:S05]  /*c8f0*/  BRA `(.L_x_151) ;  /* 0xffffff6800147947 */ /* 0x000fea000383ffff */
.L_x_61:
[----:B------:R-:W-:-:S07]  /*c900*/  MOV R2, UR4 ;  /* 0x0000000400027c02 */ /* 0x000fce0008000f00 */
.L_x_152:
[----:B-1----:R1:W2:Y:S02]  /*c910*/  SYNCS.PHASECHK.TRANS64.TRYWAIT P0, [R2+URZ+0xe0], R0 ;  /* 0x0000e000020075a7 */ /* 0x0022a400080011ff */
[----:B--2---:R-:W-:Y:S05]  /*c920*/  @!P0 NANOSLEEP.SYNCS 0x989680 ;  /* 0x009896800000895d */ /* 0x004fea0003900000 */
[----:B------:R-:W2:Y:S02]  /*c930*/  @!P0 SYNCS.PHASECHK.TRANS64 P0, [R2+URZ+0xe0], R0 ;  /* 0x0000e000020085a7 */ /* 0x000ea400080010ff */
[----:B--2---:R-:W-:Y:S05]  /*c940*/  @!P0 BRA `(.L_x_152) ;  /* 0xfffffffc00f08947 */ /* 0x004fea000383ffff */
[----:B------:R-:W-:Y:S05]  /*c950*/  BRA `(.L_x_60) ;  /* 0xffffff6800687947 */ /* 0x000fea000383ffff */
.L_x_70:
[----:B-1----:R-:W-:-:S04]  /*c960*/  MOV R5, UR6 ;  /* 0x0000000600057c02 */ /* 0x002fc80008000f00 */
[----:B------:R1:W2:Y:S03]  /*c970*/  SYNCS.PHASECHK.TRANS64.TRYWAIT P0, [R5+URZ+0x8], R2 ;  /* 0x00000802050075a7 */ /* 0x0002a600080011ff */
[----:B--2---:R-:W-:Y:S05]  /*c980*/  @!P0 NANOSLEEP.SYNCS 0x989680 ;  /* 0x009896800000895d */ /* 0x004fea0003900000 */
[----:B------:R-:W2:Y:S02]  /*c990*/  @!P0 SYNCS.PHASECHK.TRANS64 P0, [R5+URZ+0x8], R2 ;  /* 0x00000802050085a7 */ /* 0x000ea400080010ff */
[----:B--2---:R-:W-:Y:S05]  /*c9a0*/  @!P0 BRA `(.L_x_70) ;  /* 0xfffffffc00ec8947 */ /* 0x004fea000383ffff */
[----:B------:R-:W-:Y:S05]  /*c9b0*/  BRA `(.L_x_69) ;  /* 0xffffff6c001c7947 */ /* 0x000fea000383ffff */
.L_x_72:
[----:B------:R-:W-:Y:S01]  /*c9c0*/  BSSY B0, `(.L_x_153) ;  /* 0x0000006000007945 */ /* 0x000fe20003800000 */
[----:B------:R-:W-:-:S07]  /*c9d0*/  MOV R15, 0xffffffff ;  /* 0xffffffff000f7802 */ /* 0x000fce0000000f00 */
[----:B-1---5:R-:W-:Y:S05]  /*c9e0*/  WARPSYNC.COLLECTIVE R15, `(.L_x_154) ;  /* 0x000000000f0c7348 */ /* 0x022fea0003c00000 */
[----:B------:R-:W-:Y:S02]  /*c9f0*/  ELECT P6, UR79, PT ;  /* 0x00000000004f782f */ /* 0x000fe400038c0000 */
[----:B------:R-:W-:Y:S01]  /*ca00*/  MOV R14, UR79 ;  /* 0x0000004f000e7c02 */ /* 0x000fe20008000f00 */
[----:B-1---5:R-:W-:Y:S10]  /*ca10*/  ENDCOLLECTIVE ;  /* 0x000000000000791b */ /* 0x022ff40003800000 */
.L_x_154:
[----:B------:R-:W-:Y:S05]  /*ca20*/  BSYNC B0 ;  /* 0x0000000000007941 */ /* 0x000fea0003800000 */
.L_x_153:
[----:B------:R-:W-:Y:S01]  /*ca30*/  PLOP3.LUT P0, PT, P6, PT, PT, 0x80, 0x8 ;  /* 0x000000000008781c */ /* 0x000fe2000370f070 */
[----:B------:R-:W-:-:S12]  /*ca40*/  BRA `(.L_x_155) ;  /* 0xffffff6c00487947 */ /* 0x000fd8000383ffff */
.L_x_74:
[----:B-1----:R-:W-:-:S04]  /*ca50*/  MOV R2, UR6 ;  /* 0x0000000600027c02 */ /* 0x002fc80008000f00 */
[----:B------:R1:W2:Y:S03]  /*ca60*/  SYNCS.PHASECHK.TRANS64.TRYWAIT P0, [R2+URZ+0x8], R0 ;  /* 0x00000800020075a7 */ /* 0x0002a600080011ff */
[----:B--2---:R-:W-:Y:S05]  /*ca70*/  @!P0 NANOSLEEP.SYNCS 0x989680 ;  /* 0x009896800000895d */ /* 0x004fea0003900000 */
[----:B------:R-:W2:Y:S02]  /*ca80*/  @!P0 SYNCS.PHASECHK.TRANS64 P0, [R2+URZ+0x8], R0 ;  /* 0x00000800020085a7 */ /* 0x000ea400080010ff */
[----:B--2---:R-:W-:Y:S05]  /*ca90*/  @!P0 BRA `(.L_x_74) ;  /* 0xfffffffc00ec8947 */ /* 0x004fea000383ffff */
[----:B------:R-:W-:Y:S05]  /*caa0*/  BRA `(.L_x_73) ;  /* 0xffffff6c004c7947 */ /* 0x000fea000383ffff */
.L_x_75:
[----:B-1----:R1:W2:Y:S02]  /*cab0*/  SYNCS.PHASECHK.TRANS64.TRYWAIT P0, [R3+URZ+0xd0], R4 ;  /* 0x0000d004030075a7 */ /* 0x0022a400080011ff */
[----:B--2---:R-:W-:Y:S05]  /*cac0*/  @!P0 NANOSLEEP.SYNCS 0x989680 ;  /* 0x009896800000895d */ /* 0x004fea0003900000 */
[----:B------:R-:W2:Y:S02]  /*cad0*/  @!P0 SYNCS.PHASECHK.TRANS64 P0, [R3+URZ+0xd0], R4 ;  /* 0x0000d004030085a7 */ /* 0x000ea400080010ff */
[----:B--2---:R-:W-:Y:S05]  /*cae0*/  @!P0 BRA `(.L_x_75) ;  /* 0xfffffffc00f08947 */ /* 0x004fea000383ffff */
[----:B------:R-:W-:Y:S05]  /*caf0*/  BRA `(.L_x_156) ;  /* 0xffffff70002c7947 */ /* 0x000fea000383ffff */
.L_x_77:
[----:B------:R-:W-:-:S07]  /*cb00*/  MOV R3, UR23 ;  /* 0x0000001700037c02 */ /* 0x000fce0008000f00 */
.L_x_157:
[----:B-1----:R1:W2:Y:S02]  /*cb10*/  SYNCS.PHASECHK.TRANS64.TRYWAIT P0, [R3+URZ+0x100], R2 ;  /* 0x00010002030075a7 */ /* 0x0022a400080011ff */
[----:B--2---:R-:W-:Y:S05]  /*cb20*/  @!P0 NANOSLEEP.SYNCS 0x989680 ;  /* 0x009896800000895d */ /* 0x004fea0003900000 */
[----:B------:R-:W2:Y:S02]  /*cb30*/  @!P0 SYNCS.PHASECHK.TRANS64 P0, [R3+URZ+0x100], R2 ;  /* 0x00010002030085a7 */ /* 0x000ea400080010ff */
[----:B--2---:R-:W-:Y:S05]  /*cb40*/  @!P0 BRA `(.L_x_157) ;  /* 0xfffffffc00f08947 */ /* 0x004fea000383ffff */
[----:B------:R-:W-:Y:S05]  /*cb50*/  BRA `(.L_x_158) ;  /* 0xffffff7000747947 */ /* 0x000fea000383ffff */
.L_x_80:
[----:B------:R-:W-:Y:S07]  /*cb60*/  MOV R3, UR7 ;  /* 0x0000000700037c02 */ /* 0x000fee0008000f00 */
.L_x_159:
[----:B-1----:R1:W2:Y:S02]  /*cb70*/  SYNCS.PHASECHK.TRANS64.TRYWAIT P0, [R3+URZ], R2 ;  /* 0x00000002030075a7 */ /* 0x0022a400080011ff */
[----:B--2---:R-:W-:Y:S05]  /*cb80*/  @!P0 NANOSLEEP.SYNCS 0x989680 ;  /* 0x009896800000895d */ /* 0x004fea0003900000 */
[----:B------:R-:W2:Y:S02]  /*cb90*/  @!P0 SYNCS.PHASECHK.TRANS64 P0, [R3+URZ], R2 ;  /* 0x00000002030085a7 */ /* 0x000ea400080010ff */
[----:B--2---:R-:W-:Y:S05]  /*cba0*/  @!P0 BRA `(.L_x_159) ;  /* 0xfffffffc00f08947 */ /* 0x004fea000383ffff */
[----:B------:R-:W-:Y:S05]  /*cbb0*/  BRA `(.L_x_79) ;  /* 0xffffff7000887947 */ /* 0x000fea000383ffff */
.L_x_84:
[----:B------:R-:W-:-:S07]  /*cbc0*/  MOV R2, UR4 ;  /* 0x0000000400027c02 */ /* 0x000fce0008000f00 */
.L_x_160:
[----:B-1----:R1:W2:Y:S02]  /*cbd0*/  SYNCS.PHASECHK.TRANS64.TRYWAIT P0, [R2+URZ], R0 ;  /* 0x00000000020075a7 */ /* 0x0022a400080011ff */
[----:B--2---:R-:W-:Y:S05]  /*cbe0*/  @!P0 NANOSLEEP.SYNCS 0x989680 ;  /* 0x009896800000895d */ /* 0x004fea0003900000 */
[----:B------:R-:W2:Y:S02]  /*cbf0*/  @!P0 SYNCS.PHASECHK.TRANS64 P0, [R2+URZ], R0 ;  /* 0x00000000020085a7 */ /* 0x000ea400080010ff */
[----:B--2---:R-:W-:Y:S05]  /*cc00*/  @!P0 BRA `(.L_x_160) ;  /* 0xfffffffc00f08947 */ /* 0x004fea000383ffff */
[----:B------:R-:W-:Y:S05]  /*cc10*/  BRA `(.L_x_161) ;  /* 0xffffff7400587947 */ /* 0x000fea000383ffff */
.L_x_87:
[----:B------:R-:W-:-:S07]  /*cc20*/  MOV R0, UR18 ;  /* 0x0000001200007c02 */ /* 0x000fce0008000f00 */
.L_x_162:
[----:B-1----:R1:W2:Y:S02]  /*cc30*/  SYNCS.PHASECHK.TRANS64.TRYWAIT P1, [R0+URZ+0x130], R2 ;  /* 0x00013002000075a7 */ /* 0x0022a400080211ff */
[----:B--2---:R-:W-:Y:S05]  /*cc40*/  @!P1 NANOSLEEP.SYNCS 0x989680 ;  /* 0x009896800000995d */ /* 0x004fea0003900000 */
[----:B------:R-:W2:Y:S02]  /*cc50*/  @!P1 SYNCS.PHASECHK.TRANS64 P1, [R0+URZ+0x130], R2 ;  /* 0x00013002000095a7 */ /* 0x000ea400080210ff */
[----:B--2---:R-:W-:Y:S05]  /*cc60*/  @!P1 BRA `(.L_x_162) ;  /* 0xfffffffc00f09947 */ /* 0x004fea000383ffff */
[----:B------:R-:W-:Y:S05]  /*cc70*/  BRA `(.L_x_163) ;  /* 0xffffff7400a47947 */ /* 0x000fea000383ffff */
.L_x_92:
[----:B---3--:R3:W4:Y:S02]  /*cc80*/  SYNCS.PHASECHK.TRANS64.TRYWAIT P0, [R2+URZ+0xd0], R0 ;  /* 0x0000d000020075a7 */ /* 0x00872400080011ff */
[----:B----4-:R-:W-:Y:S05]  /*cc90*/  @!P0 NANOSLEEP.SYNCS 0x989680 ;  /* 0x009896800000895d */ /* 0x010fea0003900000 */
[----:B------:R-:W4:Y:S02]  /*cca0*/  @!P0 SYNCS.PHASECHK.TRANS64 P0, [R2+URZ+0xd0], R0 ;  /* 0x0000d000020085a7 */ /* 0x000f2400080010ff */
[----:B----4-:R-:W-:Y:S05]  /*ccb0*/  @!P0 BRA `(.L_x_92) ;  /* 0xfffffffc00f08947 */ /* 0x010fea000383ffff */
[----:B------:R-:W-:Y:S05]  /*ccc0*/  BRA `(.L_x_164) ;  /* 0xffffff7800d07947 */ /* 0x000fea000383ffff */
.L_x_95:
[----:B------:R-:W-:Y:S07]  /*ccd0*/  MOV R2, UR29 ;  /* 0x0000001d00027c02 */ /* 0x000fee0008000f00 */
.L_x_165:
[----:B-1----:R1:W3:Y:S02]  /*cce0*/  SYNCS.PHASECHK.TRANS64.TRYWAIT P1, [R2+URZ+0xc8], R0 ;  /* 0x0000c800020075a7 */ /* 0x0022e400080211ff */
[----:B---3--:R-:W-:Y:S05]  /*ccf0*/  @!P1 NANOSLEEP.SYNCS 0x989680 ;  /* 0x009896800000995d */ /* 0x008fea0003900000 */
[----:B------:R-:W3:Y:S02]  /*cd00*/  @!P1 SYNCS.PHASECHK.TRANS64 P1, [R2+URZ+0xc8], R0 ;  /* 0x0000c800020095a7 */ /* 0x000ee400080210ff */
[----:B---3--:R-:W-:Y:S05]  /*cd10*/  @!P1 BRA `(.L_x_165) ;  /* 0xfffffffc00f09947 */ /* 0x008fea000383ffff */
[----:B------:R-:W-:Y:S05]  /*cd20*/  BRA `(.L_x_94) ;  /* 0xffffff8000447947 */ /* 0x000fea000383ffff */
.L_x_98:
[----:B------:R-:W-:Y:S07]  /*cd30*/  MOV R2, UR29 ;  /* 0x0000001d00027c02 */ /* 0x000fee0008000f00 */
.L_x_166:
[----:B-1----:R1:W3:Y:S02]  /*cd40*/  SYNCS.PHASECHK.TRANS64.TRYWAIT P0, [R2+URZ+0xb8], R4 ;  /* 0x0000b804020075a7 */ /* 0x0022e400080011ff */
[----:B---3--:R-:W-:Y:S05]  /*cd50*/  @!P0 NANOSLEEP.SYNCS 0x989680 ;  /* 0x009896800000895d */ /* 0x008fea0003900000 */
[----:B------:R-:W3:Y:S02]  /*cd60*/  @!P0 SYNCS.PHASECHK.TRANS64 P0, [R2+URZ+0xb8], R4 ;  /* 0x0000b804020085a7 */ /* 0x000ee400080010ff */
[----:B---3--:R-:W-:Y:S05]  /*cd70*/  @!P0 BRA `(.L_x_166) ;  /* 0xfffffffc00f08947 */ /* 0x008fea000383ffff */
[----:B------:R-:W-:Y:S05]  /*cd80*/  BRA `(.L_x_167) ;  /* 0xffffff8000a87947 */ /* 0x000fea000383ffff */
.L_x_101:
[----:B------:R-:W-:Y:S07]  /*cd90*/  MOV R2, UR4 ;  /* 0x0000000400027c02 */ /* 0x000fee0008000f00 */
.L_x_168:
[----:B-1----:R1:W2:Y:S02]  /*cda0*/  SYNCS.PHASECHK.TRANS64.TRYWAIT P0, [R2+URZ+0xd0], R0 ;  /* 0x0000d000020075a7 */ /* 0x0022a400080011ff */
[----:B--2---:R-:W-:Y:S05]  /*cdb0*/  @!P0 NANOSLEEP.SYNCS 0x989680 ;  /* 0x009896800000895d */ /* 0x004fea0003900000 */
[----:B------:R-:W2:Y:S02]  /*cdc0*/  @!P0 SYNCS.PHASECHK.TRANS64 P0, [R2+URZ+0xd0], R0 ;  /* 0x0000d000020085a7 */ /* 0x000ea400080010ff */
[----:B--2---:R-:W-:Y:S05]  /*cdd0*/  @!P0 BRA `(.L_x_168) ;  /* 0xfffffffc00f08947 */ /* 0x004fea000383ffff */
[----:B------:R-:W-:Y:S05]  /*cde0*/  BRA `(.L_x_169) ;  /* 0xffffff8800047947 */ /* 0x000fea000383ffff */
.L_x_111:
[----:B-1----:R-:W-:Y:S04]  /*cdf0*/  MOV R3, UR44 ;  /* 0x0000002c00037c02 */ /* 0x002fe80008000f00 */
[----:B------:R1:W4:Y:S03]  /*ce00*/  SYNCS.PHASECHK.TRANS64.TRYWAIT P3, [R3+URZ+0xb0], R0 ;  /* 0x0000b000030075a7 */ /* 0x00032600080611ff */
[----:B----4-:R-:W-:Y:S05]  /*ce10*/  @!P3 NANOSLEEP.SYNCS 0x989680 ;  /* 0x009896800000b95d */ /* 0x010fea0003900000 */
[----:B------:R-:W4:Y:S02]  /*ce20*/  @!P3 SYNCS.PHASECHK.TRANS64 P3, [R3+URZ+0xb0], R0 ;  /* 0x0000b0000300b5a7 */ /* 0x000f2400080610ff */
[----:B----4-:R-:W-:Y:S05]  /*ce30*/  @!P3 BRA `(.L_x_111) ;  /* 0xfffffffc00ecb947 */ /* 0x010fea000383ffff */
[----:B------:R-:W-:Y:S05]  /*ce40*/  BRA `(.L_x_110) ;  /* 0xffffff9800647947 */ /* 0x000fea000383ffff */
.L_x_113:
[----:B-1----:R1:W2:Y:S02]  /*ce50*/  SYNCS.PHASECHK.TRANS64.TRYWAIT P1, [R10+URZ+0xf0], R9 ;  /* 0x0000f0090a0075a7 */ /* 0x0022a400080211ff */
[----:B--2---:R-:W-:Y:S05]  /*ce60*/  @!P1 NANOSLEEP.SYNCS 0x989680 ;  /* 0x009896800000995d */ /* 0x004fea0003900000 */
[----:B------:R-:W2:Y:S02]  /*ce70*/  @!P1 SYNCS.PHASECHK.TRANS64 P1, [R10+URZ+0xf0], R9 ;  /* 0x0000f0090a0095a7 */ /* 0x000ea400080210ff */
[----:B--2---:R-:W-:Y:S05]  /*ce80*/  @!P1 BRA `(.L_x_113) ;  /* 0xfffffffc00f09947 */ /* 0x004fea000383ffff */
[----:B------:R-:W-:Y:S05]  /*ce90*/  BRA `(.L_x_112) ;  /* 0xffffff9c00a47947 */ /* 0x000fea000383ffff */
        .weak           $__internal_0_$__cuda_sm10x_tcgen05_guardrail_trap_col_being_dealloced_not_returned_by_alloc
        .type           $__internal_0_$__cuda_sm10x_tcgen05_guardrail_trap_col_being_dealloced_not_returned_by_alloc,@function
        .size           $__internal_0_$__cuda_sm10x_tcgen05_guardrail_trap_col_being_dealloced_not_returned_by_alloc,($__internal_1_$__cuda_sm10x_tcgen05_guardrail_trap_phase_invalid_during_alloc - $__internal_0_$__cuda_sm10x_tcgen05_guardrail_trap_col_being_dealloced_not_returned_by_alloc)
$__internal_0_$__cuda_sm10x_tcgen05_guardrail_trap_col_being_dealloced_not_returned_by_alloc:
[----:B------:R-:W-:Y:S05]  /*cea0*/  BPT.TRAP 0x1 ;  /* 0x000000040000795c */ /* 0x000fea0000300000 */
[----:B------:R-:W-:-:S04]  /*ceb0*/  HFMA2 R3, -RZ, RZ, 0, 0 ;  /* 0x00000000ff037431 */ /* 0x000fc800000001ff */
[----:B------:R-:W-:Y:S05]  /*cec0*/  RET.REL.NODEC R2 `(_ZN7cutlass13device_kernelINS_4gemm6kernel13GemmUniversalIN4cute5tupleIJiiiiEEENS1_10collective13CollectiveMmaINS1_35MainloopSm100TmaUmmaWarpSpecializedILi11ELi2ELi2ENS5_IJNS4_1CILi2EEENSA_ILi1EEESC_EEEEENS5_IJNSA_ILi256EEENSA_ILi224EEENSA_ILi64EEEEEENS_12float_e4m3_tENS5_IJlSC_lEEESJ_SK_NS4_8TiledMMAINS4_8MMA_AtomIJNS4_10MMA_TraitsINS4_25SM100_MMA_F8F6F4_2x1SM_SSEJSJ_SJ_fSF_SG_NS4_17integral_constantINS4_4UMMA5MajorELSR_0EEESS_NSP_INSQ_7ScaleInELST_0EEESU_EEEEEENS4_6LayoutINS5_IJSC_SC_SC_EEENS5_IJNSA_ILi0EEESZ_SZ_EEEEENS5_IJNS4_10UnderscoreES12_S12_EEEEENS4_18SM100_TMA_2SM_LOADENS4_14ComposedLayoutINS4_7SwizzleILi2ELi4ELi3EEENS4_18smem_ptr_flag_bitsILi8EEENSX_INS5_IJNSA_ILi8EEESH_EEENS5_IJSH_SC_EEEEEEEvNS4_8identityES15_S1F_vS1G_EENS_8epilogue10collective18CollectiveEpilogueINS1I_23Sm100TmaWarpSpecializedILi1ELi1ELi224ELb0ELb0EEEJNS5_IJNSA_ILi128EEESG_SH_EEENS5_IJNSX_IS1N_SC_EENSX_ISG_SC_EEEEESJ_SK_SJ_SK_NS1I_6fusion15FusionCallbacksIS1M_NS1S_17LinearCombinationISJ_fSJ_fLNS_15FloatRoundStyleE2EEES1O_S1R_JEEENS4_5SM1004TMEM4LOAD26SM100_TMEM_LOAD_32dp32b32xENS4_13SM90_TMA_LOADENS16_INS17_ILi1ELi4ELi3EEES1A_NSX_INS5_IJS1B_NSA_ILi32EEEEEENS5_IJS24_SC_EEEEEEENS4_39AutoVectorizingCopyWithAssumedAlignmentILi128EEENS4_14SM90_TMA_STOREES28_S2A_S2A_EEEvvEEEEvNT_6ParamsE) ;  /* 0xffffff30024c7950 */ /* 0x000fea0003c3ffff */
        .weak           $__internal_1_$__cuda_sm10x_tcgen05_guardrail_trap_phase_invalid_during_alloc
        .type           $__internal_1_$__cuda_sm10x_tcgen05_guardrail_trap_phase_invalid_during_alloc,@function
        .size           $__internal_1_$__cuda_sm10x_tcgen05_guardrail_trap_phase_invalid_during_alloc,($__internal_2_$__cuda_sm10x_tcgen05_guardrail_trap_unallocated_columns_being_dealloced - $__internal_1_$__cuda_sm10x_tcgen05_guardrail_trap_phase_invalid_during_alloc)
$__internal_1_$__cuda_sm10x_tcgen05_guardrail_trap_phase_invalid_during_alloc:
[----:B------:R-:W-:Y:S05]  /*ced0*/  BPT.TRAP 0x1 ;  /* 0x000000040000795c */ /* 0x000fea0000300000 */
[----:B------:R-:W-:-:S04]  /*cee0*/  MOV R3, 0x0 ;  /* 0x0000000000037802 */ /* 0x000fc80000000f00 */
[----:B------:R-:W-:Y:S05]  /*cef0*/  RET.REL.NODEC R2 `(_ZN7cutlass13device_kernelINS_4gemm6kernel13GemmUniversalIN4cute5tupleIJiiiiEEENS1_10collective13CollectiveMmaINS1_35MainloopSm100TmaUmmaWarpSpecializedILi11ELi2ELi2ENS5_IJNS4_1CILi2EEENSA_ILi1EEESC_EEEEENS5_IJNSA_ILi256EEENSA_ILi224EEENSA_ILi64EEEEEENS_12float_e4m3_tENS5_IJlSC_lEEESJ_SK_NS4_8TiledMMAINS4_8MMA_AtomIJNS4_10MMA_TraitsINS4_25SM100_MMA_F8F6F4_2x1SM_SSEJSJ_SJ_fSF_SG_NS4_17integral_constantINS4_4UMMA5MajorELSR_0EEESS_NSP_INSQ_7ScaleInELST_0EEESU_EEEEEENS4_6LayoutINS5_IJSC_SC_SC_EEENS5_IJNSA_ILi0EEESZ_SZ_EEEEENS5_IJNS4_10UnderscoreES12_S12_EEEEENS4_18SM100_TMA_2SM_LOADENS4_14ComposedLayoutINS4_7SwizzleILi2ELi4ELi3EEENS4_18smem_ptr_flag_bitsILi8EEENSX_INS5_IJNSA_ILi8EEESH_EEENS5_IJSH_SC_EEEEEEEvNS4_8identityES15_S1F_vS1G_EENS_8epilogue10collective18CollectiveEpilogueINS1I_23Sm100TmaWarpSpecializedILi1ELi1ELi224ELb0ELb0EEEJNS5_IJNSA_ILi128EEESG_SH_EEENS5_IJNSX_IS1N_SC_EENSX_ISG_SC_EEEEESJ_SK_SJ_SK_NS1I_6fusion15FusionCallbacksIS1M_NS1S_17LinearCombinationISJ_fSJ_fLNS_15FloatRoundStyleE2EEES1O_S1R_JEEENS4_5SM1004TMEM4LOAD26SM100_TMEM_LOAD_32dp32b32xENS4_13SM90_TMA_LOADENS16_INS17_ILi1ELi4ELi3EEES1A_NSX_INS5_IJS1B_NSA_ILi32EEEEEENS5_IJS24_SC_EEEEEEENS4_39AutoVectorizingCopyWithAssumedAlignmentILi128EEENS4_14SM90_TMA_STOREES28_S2A_S2A_EEEvvEEEEvNT_6ParamsE) ;  /* 0xffffff3002407950 */ /* 0x000fea0003c3ffff */
        .weak           $__internal_2_$__cuda_sm10x_tcgen05_guardrail_trap_unallocated_columns_being_dealloced
        .type           $__internal_2_$__cuda_sm10x_tcgen05_guardrail_trap_unallocated_columns_being_dealloced,@function
        .size           $__internal_2_$__cuda_sm10x_tcgen05_guardrail_trap_unallocated_columns_being_dealloced,(.L_x_171 - $__internal_2_$__cuda_sm10x_tcgen05_guardrail_trap_unallocated_columns_being_dealloced)
$__internal_2_$__cuda_sm10x_tcgen05_guardrail_trap_unallocated_columns_being_dealloced:
[----:B------:R-:W-:Y:S05]  /*cf00*/  BPT.TRAP 0x1 ;  /* 0x000000040000795c */ /* 0x000fea0000300000 */
[----:B------:R-:W-:-:S04]  /*cf10*/  HFMA2 R3, -RZ, RZ, 0, 0 ;  /* 0x00000000ff037431 */ /* 0x000fc800000001ff */
[----:B------:R-:W-:Y:S05]  /*cf20*/  RET.REL.NODEC R2 `(_ZN7cutlass13device_kernelINS_4gemm6kernel13GemmUniversalIN4cute5tupleIJiiiiEEENS1_10collective13CollectiveMmaINS1_35MainloopSm100TmaUmmaWarpSpecializedILi11ELi2ELi2ENS5_IJNS4_1CILi2EEENSA_ILi1EEESC_EEEEENS5_IJNSA_ILi256EEENSA_ILi224EEENSA_ILi64EEEEEENS_12float_e4m3_tENS5_IJlSC_lEEESJ_SK_NS4_8TiledMMAINS4_8MMA_AtomIJNS4_10MMA_TraitsINS4_25SM100_MMA_F8F6F4_2x1SM_SSEJSJ_SJ_fSF_SG_NS4_17integral_constantINS4_4UMMA5MajorELSR_0EEESS_NSP_INSQ_7ScaleInELST_0EEESU_EEEEEENS4_6LayoutINS5_IJSC_SC_SC_EEENS5_IJNSA_ILi0EEESZ_SZ_EEEEENS5_IJNS4_10UnderscoreES12_S12_EEEEENS4_18SM100_TMA_2SM_LOADENS4_14ComposedLayoutINS4_7SwizzleILi2ELi4ELi3EEENS4_18smem_ptr_flag_bitsILi8EEENSX_INS5_IJNSA_ILi8EEESH_EEENS5_IJSH_SC_EEEEEEEvNS4_8identityES15_S1F_vS1G_EENS_8epilogue10collective18CollectiveEpilogueINS1I_23Sm100TmaWarpSpecializedILi1ELi1ELi224ELb0ELb0EEEJNS5_IJNSA_ILi128EEESG_SH_EEENS5_IJNSX_IS1N_SC_EENSX_ISG_SC_EEEEESJ_SK_SJ_SK_NS1I_6fusion15FusionCallbacksIS1M_NS1S_17LinearCombinationISJ_fSJ_fLNS_15FloatRoundStyleE2EEES1O_S1R_JEEENS4_5SM1004TMEM4LOAD26SM100_TMEM_LOAD_32dp32b32xENS4_13SM90_TMA_LOADENS16_INS17_ILi1ELi4ELi3EEES1A_NSX_INS5_IJS1B_NSA_ILi32EEEEEENS5_IJS24_SC_EEEEEEENS4_39AutoVectorizingCopyWithAssumedAlignmentILi128EEENS4_14SM90_TMA_STOREES28_S2A_S2A_EEEvvEEEEvNT_6ParamsE) ;  /* 0xffffff3002347950 */ /* 0x000fea0003c3ffff */
.L_x_170:
[----:B------:R-:W-:-:S00]  /*cf30*/  BRA `(.L_x_170) ;  /* 0xfffffffc00fc7947 */ /* 0x000fc0000383ffff */
[----:B------:R-:W-:-:S00]  /*cf40*/  NOP ;  /* 0x0000000000007918 */ /* 0x000fc00000000000 */
        /* <DEDUP_REMOVED lines=11> */
.L_x_171:


//--------------------- .nv.global.init           --------------------------
	.section	.nv.global.init,"aw",@progbits
.nv.global.init:
	.type		$str$27,@object
	.size		$str$27,($str$28 - $str$27)
$str$27:
        /*0000*/ 	.byte	0x28, 0x61, 0x64, 0x64, 0x72, 0x65, 0x73, 0x73, 0x20, 0x26, 0x20, 0x6d, 0x61, 0x73, 0x6b, 0x29
        /*0010*/ 	.byte	0x20, 0x3d, 0x3d, 0x20, 0x30, 0x00
	.type		$str$28,@object
	.size		$str$28,($str$26 - $str$28)
$str$28:
        /*0016*/ 	.byte	0x2f, 0x74, 0x6d, 0x70, 0x2f, 0x63, 0x75, 0x74, 0x6c, 0x61, 0x73, 0x73, 0x5f, 0x73, 0x77, 0x65
        /*0026*/ 	.byte	0x65, 0x70, 0x5f, 0x73, 0x72, 0x63, 0x2f, 0x69, 0x6e, 0x63, 0x6c, 0x75, 0x64, 0x65, 0x2f, 0x63
        /*0036*/ 	.byte	0x75, 0x74, 0x65, 0x2f, 0x70, 0x6f, 0x69, 0x6e, 0x74, 0x65, 0x72, 0x5f, 0x66, 0x6c, 0x61, 0x67
        /*0046*/ 	.byte	0x67, 0x65, 0x64, 0x2e, 0x68, 0x70, 0x70, 0x00
	.type		$str$26,@object
	.size		$str$26,($str$25 - $str$26)
$str$26:
        /*004e*/ 	.byte	0x2f, 0x74, 0x6d, 0x70, 0x2f, 0x63, 0x75, 0x74, 0x6c, 0x61, 0x73, 0x73, 0x5f, 0x73, 0x77, 0x65
        /*005e*/ 	.byte	0x65, 0x70, 0x5f, 0x73, 0x72, 0x63, 0x2f, 0x69, 0x6e, 0x63, 0x6c, 0x75, 0x64, 0x65, 0x2f, 0x63
        /*006e*/ 	.byte	0x75, 0x74, 0x65, 0x2f, 0x61, 0x74, 0x6f, 0x6d, 0x2f, 0x63, 0x6f, 0x70, 0x79, 0x5f, 0x74, 0x72
        /*007e*/ 	.byte	0x61, 0x69, 0x74, 0x73, 0x5f, 0x73, 0x6d, 0x31, 0x30, 0x30, 0x2e, 0x68, 0x70, 0x70, 0x00
	.type		$str$25,@object
	.size		$str$25,(__unnamed_1 - $str$25)
$str$25:
        /*008d*/ 	.byte	0x28, 0x28, 0x75, 0x69, 0x6e, 0x74, 0x33, 0x32, 0x5f, 0x74, 0x28, 0x74, 0x68, 0x72, 0x65, 0x61
        /*009d*/ 	.byte	0x64, 0x49, 0x64, 0x78, 0x2e, 0x78, 0x29, 0x20, 0x2f, 0x20, 0x33, 0x32, 0x29, 0x20, 0x25, 0x20
        /*00ad*/ 	.byte	0x34, 0x29, 0x20, 0x3d, 0x3d, 0x20, 0x28, 0x28, 0x28, 0x74, 0x6d, 0x65, 0x6d, 0x5f, 0x61, 0x64
        /*00bd*/ 	.byte	0x64, 0x72, 0x20, 0x3e, 0x3e, 0x20, 0x31, 0x36, 0x29, 0x20, 0x2f, 0x20, 0x33, 0x32, 0x29, 0x20
        /*00cd*/ 	.byte	0x25, 0x20, 0x34, 0x29, 0x00
	.type		__unnamed_1,@object
	.size		__unnamed_1,(__unnamed_2 - __unnamed_1)
__unnamed_1:
        /* <DEDUP_REMOVED lines=26> */
	.type		__unnamed_2,@object
	.size		__unnamed_2,(.L_2 - __unnamed_2)
__unnamed_2:
        /* <DEDUP_REMOVED lines=40> */
        /*04f2*/ 	.byte	0x74, 0x65, 0x3a, 0x3a, 0x43, 0x3c, 0x30, 0x3e, 0x3e, 0x3e, 0x3e, 0x5d, 0x00
.L_2:


//--------------------- .nv.shared._ZN7cutlass13device_kernelINS_4gemm6kernel13GemmUniversalIN4cute5tupleIJiiiiEEENS1_10collective13CollectiveMmaINS1_35MainloopSm100TmaUmmaWarpSpecializedILi11ELi2ELi2ENS5_IJNS4_1CILi2EEENSA_ILi1EEESC_EEEEENS5_IJNSA_ILi256EEENSA_ILi224EEENSA_ILi64EEEEEENS_12float_e4m3_tENS5_IJlSC_lEEESJ_SK_NS4_8TiledMMAINS4_8MMA_AtomIJNS4_10MMA_TraitsINS4_25SM100_MMA_F8F6F4_2x1SM_SSEJSJ_SJ_fSF_SG_NS4_17integral_constantINS4_4UMMA5MajorELSR_0EEESS_NSP_INSQ_7ScaleInELST_0EEESU_EEEEEENS4_6LayoutINS5_IJSC_SC_SC_EEENS5_IJNSA_ILi0EEESZ_SZ_EEEEENS5_IJNS4_10UnderscoreES12_S12_EEEEENS4_18SM100_TMA_2SM_LOADENS4_14ComposedLayoutINS4_7SwizzleILi2ELi4ELi3EEENS4_18smem_ptr_flag_bitsILi8EEENSX_INS5_IJNSA_ILi8EEESH_EEENS5_IJSH_SC_EEEEEEEvNS4_8identityES15_S1F_vS1G_EENS_8epilogue10collective18CollectiveEpilogueINS1I_23Sm100TmaWarpSpecializedILi1ELi1ELi224ELb0ELb0EEEJNS5_IJNSA_ILi128EEESG_SH_EEENS5_IJNSX_IS1N_SC_EENSX_ISG_SC_EEEEESJ_SK_SJ_SK_NS1I_6fusion15FusionCallbacksIS1M_NS1S_17LinearCombinationISJ_fSJ_fLNS_15FloatRoundStyleE2EEES1O_S1R_JEEENS4_5SM1004TMEM4LOAD26SM100_TMEM_LOAD_32dp32b32xENS4_13SM90_TMA_LOADENS16_INS17_ILi1ELi4ELi3EEES1A_NSX_INS5_IJS1B_NSA_ILi32EEEEEENS5_IJS24_SC_EEEEEEENS4_39AutoVectorizingCopyWithAssumedAlignmentILi128EEENS4_14SM90_TMA_STOREES28_S2A_S2A_EEEvvEEEEvNT_6ParamsE --------------------------
	.section	.nv.shared._ZN7cutlass13device_kernelINS_4gemm6kernel13GemmUniversalIN4cute5tupleIJiiiiEEENS1_10collective13CollectiveMmaINS1_35MainloopSm100TmaUmmaWarpSpecializedILi11ELi2ELi2ENS5_IJNS4_1CILi2EEENSA_ILi1EEESC_EEEEENS5_IJNSA_ILi256EEENSA_ILi224EEENSA_ILi64EEEEEENS_12float_e4m3_tENS5_IJlSC_lEEESJ_SK_NS4_8TiledMMAINS4_8MMA_AtomIJNS4_10MMA_TraitsINS4_25SM100_MMA_F8F6F4_2x1SM_SSEJSJ_SJ_fSF_SG_NS4_17integral_constantINS4_4UMMA5MajorELSR_0EEESS_NSP_INSQ_7ScaleInELST_0EEESU_EEEEEENS4_6LayoutINS5_IJSC_SC_SC_EEENS5_IJNSA_ILi0EEESZ_SZ_EEEEENS5_IJNS4_10UnderscoreES12_S12_EEEEENS4_18SM100_TMA_2SM_LOADENS4_14ComposedLayoutINS4_7SwizzleILi2ELi4ELi3EEENS4_18smem_ptr_flag_bitsILi8EEENSX_INS5_IJNSA_ILi8EEESH_EEENS5_IJSH_SC_EEEEEEEvNS4_8identityES15_S1F_vS1G_EENS_8epilogue10collective18CollectiveEpilogueINS1I_23Sm100TmaWarpSpecializedILi1ELi1ELi224ELb0ELb0EEEJNS5_IJNSA_ILi128EEESG_SH_EEENS5_IJNSX_IS1N_SC_EENSX_ISG_SC_EEEEESJ_SK_SJ_SK_NS1I_6fusion15FusionCallbacksIS1M_NS1S_17LinearCombinationISJ_fSJ_fLNS_15FloatRoundStyleE2EEES1O_S1R_JEEENS4_5SM1004TMEM4LOAD26SM100_TMEM_LOAD_32dp32b32xENS4_13SM90_TMA_LOADENS16_INS17_ILi1ELi4ELi3EEES1A_NSX_INS5_IJS1B_NSA_ILi32EEEEEENS5_IJS24_SC_EEEEEEENS4_39AutoVectorizingCopyWithAssumedAlignmentILi128EEENS4_14SM90_TMA_STOREES28_S2A_S2A_EEEvvEEEEvNT_6ParamsE,"aw",@nobits
	.sectionflags	@""
	.align	16
	.zero		1024


//--------------------- .nv.shared.reserved.0     --------------------------
	.section	.nv.shared.reserved.0,"aw",@nobits
	.weak		__nv_reservedSMEM_offset_0_alias
	.size		__nv_reservedSMEM_offset_0_alias, 0, 64
	.other		__nv_reservedSMEM_offset_0_alias,@"STO_CUDA_RESERVED_SHARED STV_DEFAULT"
__nv_reservedSMEM_offset_0_alias:
	.zero		0
.nv.shared.reserved.0:
	.zero		64
	.weak		__nv_reservedSMEM_tcgen05_partition
	.type		__nv_reservedSMEM_tcgen05_partition,@object
	.size		__nv_reservedSMEM_tcgen05_partition,(.L_0 - __nv_reservedSMEM_tcgen05_partition)
__nv_reservedSMEM_tcgen05_partition:
	.zero		32
.L_0:


//--------------------- .nv.global                --------------------------
	.section	.nv.global,"aw",@nobits
.nv.global:
	.type		_ZN40_INTERNAL_95ce4abd_4_k_cu_2652cc58_193904cute1_E,@object
	.size		_ZN40_INTERNAL_95ce4abd_4_k_cu_2652cc58_193904cute1_E,(_ZN40_INTERNAL_95ce4abd_4_k_cu_2652cc58_193904cuda3std3__45__cpo6cbeginE - _ZN40_INTERNAL_95ce4abd_4_k_cu_2652cc58_193904cute1_E)
_ZN40_INTERNAL_95ce4abd_4_k_cu_2652cc58_193904cute1_E:
	.zero		1
	.type		_ZN40_INTERNAL_95ce4abd_4_k_cu_2652cc58_193904cuda3std3__45__cpo6cbeginE,@object
	.size		_ZN40_INTERNAL_95ce4abd_4_k_cu_2652cc58_193904cuda3std3__45__cpo6cbeginE,(_ZN40_INTERNAL_95ce4abd_4_k_cu_2652cc58_193904cuda3std3__48in_placeE - _ZN40_INTERNAL_95ce4abd_4_k_cu_2652cc58_193904cuda3std3__45__cpo6cbeginE)
_ZN40_INTERNAL_95ce4abd_4_k_cu_2652cc58_193904cuda3std3__45__cpo6cbeginE:
	.zero		1
	.type		_ZN40_INTERNAL_95ce4abd_4_k_cu_2652cc58_193904cuda3std3__48in_placeE,@object
	.size		_ZN40_INTERNAL_95ce4abd_4_k_cu_2652cc58_193904cuda3std3__48in_placeE,(_ZN40_INTERNAL_95ce4abd_4_k_cu_2652cc58_193904cuda3std6ranges3__45__cpo9iter_moveE - _ZN40_INTERNAL_95ce4abd_4_k_cu_2652cc58_193904cuda3std3__48in_placeE)
_ZN40_INTERNAL_95ce4abd_4_k_cu_2652cc58_193904cuda3std3__48in_placeE:
	.zero		1
	.type		_ZN40_INTERNAL_95ce4abd_4_k_cu_2652cc58_193904cuda3std6ranges3__45__cpo9iter_moveE,@object
	.size		_ZN40_INTERNAL_95ce4abd_4_k_cu_2652cc58_193904cuda3std6ranges3__45__cpo9iter_moveE,(_ZN40_INTERNAL_95ce4abd_4_k_cu_2652cc58_193904cuda3std3__45__cpo5beginE - _ZN40_INTERNAL_95ce4abd_4_k_cu_2652cc58_193904cuda3std6ranges3__45__cpo9iter_moveE)
_ZN40_INTERNAL_95ce4abd_4_k_cu_2652cc58_193904cuda3std6ranges3__45__cpo9iter_moveE:
	.zero		1
	.type		_ZN40_INTERNAL_95ce4abd_4_k_cu_2652cc58_193904cuda3std3__45__cpo5beginE,@object
	.size		_ZN40_INTERNAL_95ce4abd_4_k_cu_2652cc58_193904cuda3std3__45__cpo5beginE,(_ZN40_INTERNAL_95ce4abd_4_k_cu_2652cc58_193904cuda3std3__442_GLOBAL__N__95ce4abd_4_k_cu_2652cc58_193906ignoreE - _ZN40_INTERNAL_95ce4abd_4_k_cu_2652cc58_193904cuda3std3__45__cpo5beginE)
_ZN40_INTERNAL_95ce4abd_4_k_cu_2652cc58_193904cuda3std3__45__cpo5beginE:
	.zero		1
	.type		_ZN40_INTERNAL_95ce4abd_4_k_cu_2652cc58_193904cuda3std3__442_GLOBAL__N__95ce4abd_4_k_cu_2652cc58_193906ignoreE,@object
	.size		_ZN40_INTERNAL_95ce4abd_4_k_cu_2652cc58_193904cuda3std3__442_GLOBAL__N__95ce4abd_4_k_cu_2652cc58_193906ignoreE,(_ZN40_INTERNAL_95ce4abd_4_k_cu_2652cc58_193904cute7productE - _ZN40_INTERNAL_95ce4abd_4_k_cu_2652cc58_193904cuda3std3__442_GLOBAL__N__95ce4abd_4_k_cu_2652cc58_193906ignoreE)
_ZN40_INTERNAL_95ce4abd_4_k_cu_2652cc58_193904cuda3std3__442_GLOBAL__N__95ce4abd_4_k_cu_2652cc58_193906ignoreE:
	.zero		1
	.type		_ZN40_INTERNAL_95ce4abd_4_k_cu_2652cc58_193904cute7productE,@object
	.size		_ZN40_INTERNAL_95ce4abd_4_k_cu_2652cc58_193904cute7productE,(_ZN40_INTERNAL_95ce4abd_4_k_cu_2652cc58_193904cuda3std3__45__cpo3endE - _ZN40_INTERNAL_95ce4abd_4_k_cu_2652cc58_193904cute7productE)
_ZN40_INTERNAL_95ce4abd_4_k_cu_2652cc58_193904cute7productE:
	.zero		1
	.type		_ZN40_INTERNAL_95ce4abd_4_k_cu_2652cc58_193904cuda3std3__45__cpo3endE,@object
	.size		_ZN40_INTERNAL_95ce4abd_4_k_cu_2652cc58_193904cuda3std3__45__cpo3endE,(_ZN40_INTERNAL_95ce4abd_4_k_cu_2652cc58_193904cuda3std3__419piecewise_constructE - _ZN40_INTERNAL_95ce4abd_4_k_cu_2652cc58_193904cuda3std3__45__cpo3endE)
_ZN40_INTERNAL_95ce4abd_4_k_cu_2652cc58_193904cuda3std3__45__cpo3endE:
	.zero		1
	.type		_ZN40_INTERNAL_95ce4abd_4_k_cu_2652cc58_193904cuda3std3__419piecewise_constructE,@object
	.size		_ZN40_INTERNAL_95ce4abd_4_k_cu_2652cc58_193904cuda3std3__419piecewise_constructE,(_ZN40_INTERNAL_95ce4abd_4_k_cu_2652cc58_193904cuda3std3__45__cpo4cendE - _ZN40_INTERNAL_95ce4abd_4_k_cu_2652cc58_193904cuda3std3__419piecewise_constructE)
_ZN40_INTERNAL_95ce4abd_4_k_cu_2652cc58_193904cuda3std3__419piecewise_constructE:
	.zero		1
	.type		_ZN40_INTERNAL_95ce4abd_4_k_cu_2652cc58_193904cuda3std3__45__cpo4cendE,@object
	.size		_ZN40_INTERNAL_95ce4abd_4_k_cu_2652cc58_193904cuda3std3__45__cpo4cendE,(_ZN40_INTERNAL_95ce4abd_4_k_cu_2652cc58_193904cuda3std6ranges3__45__cpo4swapE - _ZN40_INTERNAL_95ce4abd_4_k_cu_2652cc58_193904cuda3std3__45__cpo4cendE)
_ZN40_INTERNAL_95ce4abd_4_k_cu_2652cc58_193904cuda3std3__45__cpo4cendE:
	.zero		1
	.type		_ZN40_INTERNAL_95ce4abd_4_k_cu_2652cc58_193904cuda3std6ranges3__45__cpo4swapE,@object
	.size		_ZN40_INTERNAL_95ce4abd_4_k_cu_2652cc58_193904cuda3std6ranges3__45__cpo4swapE,(.L_10 - _ZN40_INTERNAL_95ce4abd_4_k_cu_2652cc58_193904cuda3std6ranges3__45__cpo4swapE)
_ZN40_INTERNAL_95ce4abd_4_k_cu_2652cc58_193904cuda3std6ranges3__45__cpo4swapE:
	.zero		1
.L_10:


//--------------------- .nv.constant0._ZN7cutlass13device_kernelINS_4gemm6kernel13GemmUniversalIN4cute5tupleIJiiiiEEENS1_10collective13CollectiveMmaINS1_35MainloopSm100TmaUmmaWarpSpecializedILi11ELi2ELi2ENS5_IJNS4_1CILi2EEENSA_ILi1EEESC_EEEEENS5_IJNSA_ILi256EEENSA_ILi224EEENSA_ILi64EEEEEENS_12float_e4m3_tENS5_IJlSC_lEEESJ_SK_NS4_8TiledMMAINS4_8MMA_AtomIJNS4_10MMA_TraitsINS4_25SM100_MMA_F8F6F4_2x1SM_SSEJSJ_SJ_fSF_SG_NS4_17integral_constantINS4_4UMMA5MajorELSR_0EEESS_NSP_INSQ_7ScaleInELST_0EEESU_EEEEEENS4_6LayoutINS5_IJSC_SC_SC_EEENS5_IJNSA_ILi0EEESZ_SZ_EEEEENS5_IJNS4_10UnderscoreES12_S12_EEEEENS4_18SM100_TMA_2SM_LOADENS4_14ComposedLayoutINS4_7SwizzleILi2ELi4ELi3EEENS4_18smem_ptr_flag_bitsILi8EEENSX_INS5_IJNSA_ILi8EEESH_EEENS5_IJSH_SC_EEEEEEEvNS4_8identityES15_S1F_vS1G_EENS_8epilogue10collective18CollectiveEpilogueINS1I_23Sm100TmaWarpSpecializedILi1ELi1ELi224ELb0ELb0EEEJNS5_IJNSA_ILi128EEESG_SH_EEENS5_IJNSX_IS1N_SC_EENSX_ISG_SC_EEEEESJ_SK_SJ_SK_NS1I_6fusion15FusionCallbacksIS1M_NS1S_17LinearCombinationISJ_fSJ_fLNS_15FloatRoundStyleE2EEES1O_S1R_JEEENS4_5SM1004TMEM4LOAD26SM100_TMEM_LOAD_32dp32b32xENS4_13SM90_TMA_LOADENS16_INS17_ILi1ELi4ELi3EEES1A_NSX_INS5_IJS1B_NSA_ILi32EEEEEENS5_IJS24_SC_EEEEEEENS4_39AutoVectorizingCopyWithAssumedAlignmentILi128EEENS4_14SM90_TMA_STOREES28_S2A_S2A_EEEvvEEEEvNT_6ParamsE --------------------------
	.section	.nv.constant0._ZN7cutlass13device_kernelINS_4gemm6kernel13GemmUniversalIN4cute5tupleIJiiiiEEENS1_10collective13CollectiveMmaINS1_35MainloopSm100TmaUmmaWarpSpecializedILi11ELi2ELi2ENS5_IJNS4_1CILi2EEENSA_ILi1EEESC_EEEEENS5_IJNSA_ILi256EEENSA_ILi224EEENSA_ILi64EEEEEENS_12float_e4m3_tENS5_IJlSC_lEEESJ_SK_NS4_8TiledMMAINS4_8MMA_AtomIJNS4_10MMA_TraitsINS4_25SM100_MMA_F8F6F4_2x1SM_SSEJSJ_SJ_fSF_SG_NS4_17integral_constantINS4_4UMMA5MajorELSR_0EEESS_NSP_INSQ_7ScaleInELST_0EEESU_EEEEEENS4_6LayoutINS5_IJSC_SC_SC_EEENS5_IJNSA_ILi0EEESZ_SZ_EEEEENS5_IJNS4_10UnderscoreES12_S12_EEEEENS4_18SM100_TMA_2SM_LOADENS4_14ComposedLayoutINS4_7SwizzleILi2ELi4ELi3EEENS4_18smem_ptr_flag_bitsILi8EEENSX_INS5_IJNSA_ILi8EEESH_EEENS5_IJSH_SC_EEEEEEEvNS4_8identityES15_S1F_vS1G_EENS_8epilogue10collective18CollectiveEpilogueINS1I_23Sm100TmaWarpSpecializedILi1ELi1ELi224ELb0ELb0EEEJNS5_IJNSA_ILi128EEESG_SH_EEENS5_IJNSX_IS1N_SC_EENSX_ISG_SC_EEEEESJ_SK_SJ_SK_NS1I_6fusion15FusionCallbacksIS1M_NS1S_17LinearCombinationISJ_fSJ_fLNS_15FloatRoundStyleE2EEES1O_S1R_JEEENS4_5SM1004TMEM4LOAD26SM100_TMEM_LOAD_32dp32b32xENS4_13SM90_TMA_LOADENS16_INS17_ILi1ELi4ELi3EEES1A_NSX_INS5_IJS1B_NSA_ILi32EEEEEENS5_IJS24_SC_EEEEEEENS4_39AutoVectorizingCopyWithAssumedAlignmentILi128EEENS4_14SM90_TMA_STOREES28_S2A_S2A_EEEvvEEEEvNT_6ParamsE,"a",@progbits
	.sectionflags	@""
	.align	4
.nv.constant0._ZN7cutlass13device_kernelINS_4gemm6kernel13GemmUniversalIN4cute5tupleIJiiiiEEENS1_10collective13CollectiveMmaINS1_35MainloopSm100TmaUmmaWarpSpecializedILi11ELi2ELi2ENS5_IJNS4_1CILi2EEENSA_ILi1EEESC_EEEEENS5_IJNSA_ILi256EEENSA_ILi224EEENSA_ILi64EEEEEENS_12float_e4m3_tENS5_IJlSC_lEEESJ_SK_NS4_8TiledMMAINS4_8MMA_AtomIJNS4_10MMA_TraitsINS4_25SM100_MMA_F8F6F4_2x1SM_SSEJSJ_SJ_fSF_SG_NS4_17integral_constantINS4_4UMMA5MajorELSR_0EEESS_NSP_INSQ_7ScaleInELST_0EEESU_EEEEEENS4_6LayoutINS5_IJSC_SC_SC_EEENS5_IJNSA_ILi0EEESZ_SZ_EEEEENS5_IJNS4_10UnderscoreES12_S12_EEEEENS4_18SM100_TMA_2SM_LOADENS4_14ComposedLayoutINS4_7SwizzleILi2ELi4ELi3EEENS4_18smem_ptr_flag_bitsILi8EEENSX_INS5_IJNSA_ILi8EEESH_EEENS5_IJSH_SC_EEEEEEEvNS4_8identityES15_S1F_vS1G_EENS_8epilogue10collective18CollectiveEpilogueINS1I_23Sm100TmaWarpSpecializedILi1ELi1ELi224ELb0ELb0EEEJNS5_IJNSA_ILi128EEESG_SH_EEENS5_IJNSX_IS1N_SC_EENSX_ISG_SC_EEEEESJ_SK_SJ_SK_NS1I_6fusion15FusionCallbacksIS1M_NS1S_17LinearCombinationISJ_fSJ_fLNS_15FloatRoundStyleE2EEES1O_S1R_JEEENS4_5SM1004TMEM4LOAD26SM100_TMEM_LOAD_32dp32b32xENS4_13SM90_TMA_LOADENS16_INS17_ILi1ELi4ELi3EEES1A_NSX_INS5_IJS1B_NSA_ILi32EEEEEENS5_IJS24_SC_EEEEEEENS4_39AutoVectorizingCopyWithAssumedAlignmentILi128EEENS4_14SM90_TMA_STOREES28_S2A_S2A_EEEvvEEEEvNT_6ParamsE:
	.zero		2944


//--------------------- SYMBOLS --------------------------

	.type		.nv.reservedSmem.offset0,@object
	.size		.nv.reservedSmem.offset0,0x4
	.type		.nv.reservedSmem.cap,@object
	.size		.nv.reservedSmem.cap,0x4
	.type		__assertfail,@function
